def matmul_kernel(
    a_ptr,
    b_ptr,
    c_ptr,
    M,
    N,
    K,
    stride_am,
    stride_ak,
    stride_bk,
    stride_bn,
    stride_cm,
    stride_cn,
    BLOCK_M: tl.constexpr,
    BLOCK_N: tl.constexpr,
    BLOCK_K: tl.constexpr,
    GROUP_M: tl.constexpr,
):
    pid = tl.program_id(axis=0)
    num_pid_m = tl.cdiv(M, BLOCK_M)
    num_pid_n = tl.cdiv(N, BLOCK_N)
    num_pid_in_group = GROUP_M * num_pid_n
    group_id = pid // num_pid_in_group
    first_pid_m = group_id * GROUP_M
    group_size_m = min(num_pid_m - first_pid_m, GROUP_M)
    pid_m = first_pid_m + ((pid % num_pid_in_group) % group_size_m)
    pid_n = (pid % num_pid_in_group) // group_size_m

    offs_am = (pid_m * BLOCK_M + tl.arange(0, BLOCK_M)) % M
    offs_bn = (pid_n * BLOCK_N + tl.arange(0, BLOCK_N)) % N
    offs_k = tl.arange(0, BLOCK_K)
    a_ptrs = a_ptr + offs_am[:, None] * stride_am + offs_k[None, :] * stride_ak
    b_ptrs = b_ptr + offs_k[:, None] * stride_bk + offs_bn[None, :] * stride_bn

    acc = tl.zeros((BLOCK_M, BLOCK_N), dtype=tl.float32)
    for kk in range(0, tl.cdiv(K, BLOCK_K)):
        a = tl.load(a_ptrs, mask=offs_k[None, :] < K - kk * BLOCK_K, other=0.0)
        b = tl.load(b_ptrs, mask=offs_k[:, None] < K - kk * BLOCK_K, other=0.0)
        acc = tl.dot(a, b, acc)
        a_ptrs += BLOCK_K * stride_ak
        b_ptrs += BLOCK_K * stride_bk

    c = acc.to(c_ptr.dtype.element_ty)
    offs_cm = pid_m * BLOCK_M + tl.arange(0, BLOCK_M)
    offs_cn = pid_n * BLOCK_N + tl.arange(0, BLOCK_N)
    c_ptrs = c_ptr + offs_cm[:, None] * stride_cm + offs_cn[None, :] * stride_cn
    mask = (offs_cm[:, None] < M) & (offs_cn[None, :] < N)
    tl.store(c_ptrs, c, mask=mask)

# config = {"BLOCK_K": 128, "BLOCK_M": 16, "BLOCK_N": 128, "GROUP_M": 8, "arch": "sm_100", "dtype": "bf16", "num_ctas": 1, "num_stages": 2, "num_warps": 4}
# arch = sm_100


// ===== COMPILED SASS (sm_100a) =====

	.target	sm_100a

	.elftype	@"ET_EXEC"


//--------------------- .note.nv.tkinfo           --------------------------
	.section	.note.nv.tkinfo,"",@"SHT_NOTE"
	.sectionflags	@"SHF_NOTE_NV_TKINFO"
	.tkinfo
        /*0018*/ 	.word	0x00000081
        /*0030*/ 	.string	""
        /*0030*/ 	.string	"ptxas-blackwell"
        /*0030*/ 	.string	"Cuda compilation tools, release 12.9, V12.9.86"
        /*0030*/ 	.string	"Build cuda_12.9.r12.9/compiler.36037853_0"
        /*0030*/ 	.string	"-v  -suppress-debug-info  -lineinfo  -arch sm_100a "



//--------------------- .note.nv.cuver            --------------------------
	.section	.note.nv.cuver,"",@"SHT_NOTE"
	.sectionflags	@"SHF_NOTE_NV_CUVER"
        /*0018*/ 	.short	0x0001
        /*001a*/ 	.short	0x0064
        /*001c*/ 	.short	0x0001
        /*001e*/ 	.short	0x0000
        /*0020*/ 	.short	0x0001
        /*0022*/ 	.short	0x0000


//--------------------- .nv.info                  --------------------------
	.section	.nv.info,"",@"SHT_CUDA_INFO"
	.align	4


	//----- nvinfo : EIATTR_REGCOUNT
	.align		4
        /*0000*/ 	.byte	0x04, 0x2f
        /*0002*/ 	.short	(.L_1 - .L_0)
	.align		4
.L_0:
        /*0004*/ 	.word	index@(matmul_kernel)
        /*0008*/ 	.word	0x00000020


	//----- nvinfo : EIATTR_FRAME_SIZE
	.align		4
.L_1:
        /*000c*/ 	.byte	0x04, 0x11
        /*000e*/ 	.short	(.L_3 - .L_2)
	.align		4
.L_2:
        /*0010*/ 	.word	index@(matmul_kernel)
        /*0014*/ 	.word	0x00000be0


	//----- nvinfo : EIATTR_MIN_STACK_SIZE
	.align		4
.L_3:
        /*0018*/ 	.byte	0x04, 0x12
        /*001a*/ 	.short	(.L_5 - .L_4)
	.align		4
.L_4:
        /*001c*/ 	.word	index@(matmul_kernel)
        /*0020*/ 	.word	0x00000be0
.L_5:


//--------------------- .nv.info.matmul_kernel    --------------------------
	.section	.nv.info.matmul_kernel,"",@"SHT_CUDA_INFO"
	.sectionflags	@""
	.align	4


	//----- nvinfo : EIATTR_CUDA_API_VERSION
	.align		4
        /*0000*/ 	.byte	0x04, 0x37
        /*0002*/ 	.short	(.L_7 - .L_6)
.L_6:
        /*0004*/ 	.word	0x00000081


	//----- nvinfo : EIATTR_KPARAM_INFO
	.align		4
.L_7:
        /*0008*/ 	.byte	0x04, 0x17
        /*000a*/ 	.short	(.L_9 - .L_8)
.L_8:
        /*000c*/ 	.word	0x00000000
        /*0010*/ 	.short	0x000d
        /*0012*/ 	.short	0x0048
        /*0014*/ 	.byte	0x00, 0xf4, 0x21, 0x00


	//----- nvinfo : EIATTR_KPARAM_INFO
	.align		4
.L_9:
        /*0018*/ 	.byte	0x04, 0x17
        /*001a*/ 	.short	(.L_11 - .L_10)
.L_10:
        /*001c*/ 	.word	0x00000000
        /*0020*/ 	.short	0x000c
        /*0022*/ 	.short	0x0040
        /*0024*/ 	.byte	0x00, 0xf4, 0x21, 0x00


	//----- nvinfo : EIATTR_KPARAM_INFO
	.align		4
.L_11:
        /*0028*/ 	.byte	0x04, 0x17
        /*002a*/ 	.short	(.L_13 - .L_12)
.L_12:
        /*002c*/ 	.word	0x00000000
        /*0030*/ 	.short	0x000b
        /*0032*/ 	.short	0x0038
        /*0034*/ 	.byte	0x00, 0xf0, 0x11, 0x00


	//----- nvinfo : EIATTR_KPARAM_INFO
	.align		4
.L_13:
        /*0038*/ 	.byte	0x04, 0x17
        /*003a*/ 	.short	(.L_15 - .L_14)
.L_14:
        /*003c*/ 	.word	0x00000000
        /*0040*/ 	.short	0x000a
        /*0042*/ 	.short	0x0034
        /*0044*/ 	.byte	0x00, 0xf0, 0x11, 0x00


	//----- nvinfo : EIATTR_KPARAM_INFO
	.align		4
.L_15:
        /*0048*/ 	.byte	0x04, 0x17
        /*004a*/ 	.short	(.L_17 - .L_16)
.L_16:
        /*004c*/ 	.word	0x00000000
        /*0050*/ 	.short	0x0009
        /*0052*/ 	.short	0x0030
        /*0054*/ 	.byte	0x00, 0xf0, 0x11, 0x00


	//----- nvinfo : EIATTR_KPARAM_INFO
	.align		4
.L_17:
        /*0058*/ 	.byte	0x04, 0x17
        /*005a*/ 	.short	(.L_19 - .L_18)
.L_18:
        /*005c*/ 	.word	0x00000000
        /*0060*/ 	.short	0x0008
        /*0062*/ 	.short	0x002c
        /*0064*/ 	.byte	0x00, 0xf0, 0x11, 0x00


	//----- nvinfo : EIATTR_KPARAM_INFO
	.align		4
.L_19:
        /*0068*/ 	.byte	0x04, 0x17
        /*006a*/ 	.short	(.L_21 - .L_20)
.L_20:
        /*006c*/ 	.word	0x00000000
        /*0070*/ 	.short	0x0007
        /*0072*/ 	.short	0x0028
        /*0074*/ 	.byte	0x00, 0xf0, 0x11, 0x00


	//----- nvinfo : EIATTR_KPARAM_INFO
	.align		4
.L_21:
        /*0078*/ 	.byte	0x04, 0x17
        /*007a*/ 	.short	(.L_23 - .L_22)
.L_22:
        /*007c*/ 	.word	0x00000000
        /*0080*/ 	.short	0x0006
        /*0082*/ 	.short	0x0024
        /*0084*/ 	.byte	0x00, 0xf0, 0x11, 0x00


	//----- nvinfo : EIATTR_KPARAM_INFO
	.align		4
.L_23:
        /*0088*/ 	.byte	0x04, 0x17
        /*008a*/ 	.short	(.L_25 - .L_24)
.L_24:
        /*008c*/ 	.word	0x00000000
        /*0090*/ 	.short	0x0005
        /*0092*/ 	.short	0x0020
        /*0094*/ 	.byte	0x00, 0xf0, 0x11, 0x00


	//----- nvinfo : EIATTR_KPARAM_INFO
	.align		4
.L_25:
        /*0098*/ 	.byte	0x04, 0x17
        /*009a*/ 	.short	(.L_27 - .L_26)
.L_26:
        /*009c*/ 	.word	0x00000000
        /*00a0*/ 	.short	0x0004
        /*00a2*/ 	.short	0x001c
        /*00a4*/ 	.byte	0x00, 0xf0, 0x11, 0x00


	//----- nvinfo : EIATTR_KPARAM_INFO
	.align		4
.L_27:
        /*00a8*/ 	.byte	0x04, 0x17
        /*00aa*/ 	.short	(.L_29 - .L_28)
.L_28:
        /*00ac*/ 	.word	0x00000000
        /*00b0*/ 	.short	0x0003
        /*00b2*/ 	.short	0x0018
        /*00b4*/ 	.byte	0x00, 0xf0, 0x11, 0x00


	//----- nvinfo : EIATTR_KPARAM_INFO
	.align		4
.L_29:
        /*00b8*/ 	.byte	0x04, 0x17
        /*00ba*/ 	.short	(.L_31 - .L_30)
.L_30:
        /*00bc*/ 	.word	0x00000000
        /*00c0*/ 	.short	0x0002
        /*00c2*/ 	.short	0x0010
        /*00c4*/ 	.byte	0x00, 0xf4, 0x21, 0x00


	//----- nvinfo : EIATTR_KPARAM_INFO
	.align		4
.L_31:
        /*00c8*/ 	.byte	0x04, 0x17
        /*00ca*/ 	.short	(.L_33 - .L_32)
.L_32:
        /*00cc*/ 	.word	0x00000000
        /*00d0*/ 	.short	0x0001
        /*00d2*/ 	.short	0x0008
        /*00d4*/ 	.byte	0x00, 0xf4, 0x21, 0x00


	//----- nvinfo : EIATTR_KPARAM_INFO
	.align		4
.L_33:
        /*00d8*/ 	.byte	0x04, 0x17
        /*00da*/ 	.short	(.L_35 - .L_34)
.L_34:
        /*00dc*/ 	.word	0x00000000
        /*00e0*/ 	.short	0x0000
        /*00e2*/ 	.short	0x0000
        /*00e4*/ 	.byte	0x00, 0xf4, 0x21, 0x00


	//----- nvinfo : EIATTR_SPARSE_MMA_MASK
	.align		4
.L_35:
        /*00e8*/ 	.byte	0x03, 0x50
        /*00ea*/ 	.short	0x0000


	//----- nvinfo : EIATTR_MAXREG_COUNT
	.align		4
        /*00ec*/ 	.byte	0x03, 0x1b
        /*00ee*/ 	.short	0x00ff


	//----- nvinfo : EIATTR_NUM_BARRIERS
	.align		4
        /*00f0*/ 	.byte	0x02, 0x4c
        /*00f2*/ 	.byte	0x01
	.zero		1


	//----- nvinfo : EIATTR_ANNOTATIONS
	.align		4
        /*00f4*/ 	.byte	0x04, 0x55
        /*00f6*/ 	.short	(.L_37 - .L_36)


	//   ....[0]....
.L_36:
        /*00f8*/ 	.word	0x00000001
        /*00fc*/ 	.byte	0x20, 0x05, 0x00, 0x00, 0x01, 0x00, 0x00, 0x00, 0x50, 0x05, 0x00, 0x00, 0x01, 0x00, 0x00, 0x00
        /* <DEDUP_REMOVED lines=1380> */
        /*574c*/ 	.byte	0xa0, 0x9d, 0x01, 0x00, 0x01, 0x00, 0x00, 0x00, 0x00, 0x9f, 0x01, 0x00


	//----- nvinfo : EIATTR_VRC_CTA_INIT_COUNT
	.align		4
.L_37:
        /*5758*/ 	.byte	0x02, 0x4a
	.zero		1
	.zero		1


	//----- nvinfo : EIATTR_EXIT_INSTR_OFFSETS
	.align		4
        /*575c*/ 	.byte	0x04, 0x1c
        /*575e*/ 	.short	(.L_39 - .L_38)


	//   ....[0]....
.L_38:
        /*5760*/ 	.word	0x0001a470


	//   ....[1]....
        /*5764*/ 	.word	0x0001a4a0


	//----- nvinfo : EIATTR_REQNTID
	.align		4
.L_39:
        /*5768*/ 	.byte	0x04, 0x10
        /*576a*/ 	.short	(.L_41 - .L_40)
.L_40:
        /*576c*/ 	.word	0x00000080
        /*5770*/ 	.word	0x00000001
        /*5774*/ 	.word	0x00000001


	//----- nvinfo : EIATTR_CBANK_PARAM_SIZE
	.align		4
.L_41:
        /*5778*/ 	.byte	0x03, 0x19
        /*577a*/ 	.short	0x0050


	//----- nvinfo : EIATTR_PARAM_CBANK
	.align		4
        /*577c*/ 	.byte	0x04, 0x0a
        /*577e*/ 	.short	(.L_43 - .L_42)
	.align		4
.L_42:
        /*5780*/ 	.word	index@(.nv.constant0.matmul_kernel)
        /*5784*/ 	.short	0x0380
        /*5786*/ 	.short	0x0050


	//----- nvinfo : EIATTR_SW_WAR
	.align		4
.L_43:
        /*5788*/ 	.byte	0x04, 0x36
        /*578a*/ 	.short	(.L_45 - .L_44)
.L_44:
        /*578c*/ 	.word	0x00000008
.L_45:


//--------------------- .nv.compat                --------------------------
	.section	.nv.compat,"",@"SHT_CUDA_COMPAT_INFO"
	.align	4
        /*0000*/ 	.byte	0x02, 0x02, 0x01, 0x00, 0x02, 0x05, 0x05, 0x00, 0x02, 0x03, 0x00, 0x00, 0x02, 0x06, 0x01, 0x00


//--------------------- .nv.callgraph             --------------------------
	.section	.nv.callgraph,"",@"SHT_CUDA_CALLGRAPH"
	.align	4
	.sectionentsize	8
	.align		4
        /*0000*/ 	.word	0x00000000
	.align		4
        /*0004*/ 	.word	0xffffffff
	.align		4
        /*0008*/ 	.word	0x00000000
	.align		4
        /*000c*/ 	.word	0xfffffffe
	.align		4
        /*0010*/ 	.word	0x00000000
	.align		4
        /*0014*/ 	.word	0xfffffffd
	.align		4
        /*0018*/ 	.word	0x00000000
	.align		4
        /*001c*/ 	.word	0xfffffffc


//--------------------- .text.matmul_kernel       --------------------------
	.section	.text.matmul_kernel,"ax",@progbits
	.align	128
        .global         matmul_kernel
        .type           matmul_kernel,@function
        .size           matmul_kernel,(.L_x_4 - matmul_kernel)
        .other          matmul_kernel,@"STO_CUDA_ENTRY STV_DEFAULT"
matmul_kernel:
.text.matmul_kernel:
[----:B------:R-:W0:Y:S08]  /*0000*/  LDC R1, c[0x0][0x37c] ;  /* 0x0000df00ff017b82 */ /* 0x000e300000000800 */
[----:B------:R-:W1:Y:S01]  /*0010*/  LDC.64 R2, c[0x0][0x398] ;  /* 0x0000e600ff027b82 */ /* 0x000e620000000a00 */
[----:B------:R-:W2:Y:S01]  /*0020*/  S2R R14, SR_TID.X ;  /* 0x00000000000e7919 */ /* 0x000ea20000002100 */
[----:B------:R-:W3:Y:S01]  /*0030*/  LDCU UR4, c[0x0][0x3a0] ;  /* 0x00007400ff0477ac */ /* 0x000ee20008000800 */
[----:B0-----:R-:W-:Y:S01]  /*0040*/  VIADD R1, R1, 0xfffff420 ;  /* 0xfffff42001017836 */ /* 0x001fe20000000000 */
[----:B------:R-:W0:Y:S01]  /*0050*/  LDCU.64 UR10, c[0x0][0x358] ;  /* 0x00006b00ff0a77ac */ /* 0x000e220008000a00 */
[----:B------:R-:W4:Y:S01]  /*0060*/  LDCU UR8, c[0x0][0x3a0] ;  /* 0x00007400ff0877ac */ /* 0x000f220008000800 */
[----:B---3--:R-:W-:Y:S01]  /*0070*/  UIADD3 UR4, UPT, UPT, UR4, 0x7f, URZ ;  /* 0x0000007f04047890 */ /* 0x008fe2000fffe0ff */
[----:B-1----:R-:W-:-:S03]  /*0080*/  VIADD R0, R3, 0x7f ;  /* 0x0000007f03007836 */ /* 0x002fc60000000000 */
[----:B------:R-:W-:Y:S02]  /*0090*/  UISETP.GT.AND UP0, UPT, UR4, 0x7f, UPT ;  /* 0x0000007f0400788c */ /* 0x000fe4000bf04270 */
[----:B------:R-:W-:-:S04]  /*00a0*/  SHF.R.S32.HI R5, RZ, 0x1f, R0 ;  /* 0x0000001fff057819 */ /* 0x000fc80000011400 */
[----:B------:R-:W-:-:S04]  /*00b0*/  LEA.HI R5, R5, R0, RZ, 0x7 ;  /* 0x0000000005057211 */ /* 0x000fc800078f38ff */
[----:B------:R-:W-:Y:S02]  /*00c0*/  SHF.R.S32.HI R0, RZ, 0x7, R5 ;  /* 0x00000007ff007819 */ /* 0x000fe40000011405 */
[----:B------:R-:W1:Y:S03]  /*00d0*/  S2R R5, SR_CTAID.X ;  /* 0x0000000000057919 */ /* 0x000e660000002500 */
[----:B------:R-:W-:-:S05]  /*00e0*/  IMAD.SHL.U32 R0, R0, 0x8, RZ ;  /* 0x0000000800007824 */ /* 0x000fca00078e00ff */
[-C--:B------:R-:W-:Y:S02]  /*00f0*/  IABS R9, R0.reuse ;  /* 0x0000000000097213 */ /* 0x080fe40000000000 */
[----:B------:R-:W-:Y:S02]  /*0100*/  IABS R12, R0 ;  /* 0x00000000000c7213 */ /* 0x000fe40000000000 */
[----:B------:R-:W3:Y:S08]  /*0110*/  I2F.RP R4, R9 ;  /* 0x0000000900047306 */ /* 0x000ef00000209400 */
[----:B---3--:R-:W3:Y:S01]  /*0120*/  MUFU.RCP R4, R4 ;  /* 0x0000000400047308 */ /* 0x008ee20000001000 */
[----:B-1----:R-:W-:Y:S01]  /*0130*/  IABS R10, R5 ;  /* 0x00000005000a7213 */ /* 0x002fe20000000000 */
[----:B---3--:R-:W-:-:S02]  /*0140*/  VIADD R6, R4, 0xffffffe ;  /* 0x0ffffffe04067836 */ /* 0x008fc40000000000 */
[----:B------:R-:W-:-:S04]  /*0150*/  IMAD.MOV R4, RZ, RZ, -R12 ;  /* 0x000000ffff047224 */ /* 0x000fc800078e0a0c */
[----:B------:R1:W3:Y:S02]  /*0160*/  F2I.FTZ.U32.TRUNC.NTZ R7, R6 ;  /* 0x0000000600077305 */ /* 0x0002e4000021f000 */
[----:B-1----:R-:W-:Y:S02]  /*0170*/  IMAD.MOV.U32 R6, RZ, RZ, RZ ;  /* 0x000000ffff067224 */ /* 0x002fe400078e00ff */
[----:B---3--:R-:W-:-:S04]  /*0180*/  IMAD.MOV R8, RZ, RZ, -R7 ;  /* 0x000000ffff087224 */ /* 0x008fc800078e0a07 */
[----:B------:R-:W-:Y:S02]  /*0190*/  IMAD R11, R8, R9, RZ ;  /* 0x00000009080b7224 */ /* 0x000fe400078e02ff */
[----:B------:R-:W-:Y:S02]  /*01a0*/  IMAD.MOV.U32 R8, RZ, RZ, R10 ;  /* 0x000000ffff087224 */ /* 0x000fe400078e000a */
[----:B------:R-:W-:-:S06]  /*01b0*/  IMAD.HI.U32 R7, R7, R11, R6 ;  /* 0x0000000b07077227 */ /* 0x000fcc00078e0006 */
[----:B------:R-:W-:-:S04]  /*01c0*/  IMAD.HI.U32 R7, R7, R8, RZ ;  /* 0x0000000807077227 */ /* 0x000fc800078e00ff */
[----:B------:R-:W-:-:S05]  /*01d0*/  IMAD R4, R7, R4, R8 ;  /* 0x0000000407047224 */ /* 0x000fca00078e0208 */
[----:B------:R-:W-:-:S13]  /*01e0*/  ISETP.GT.U32.AND P1, PT, R9, R4, PT ;  /* 0x000000040900720c */ /* 0x000fda0003f24070 */
[----:B------:R-:W-:Y:S02]  /*01f0*/  @!P1 IMAD.IADD R4, R4, 0x1, -R9 ;  /* 0x0000000104049824 */ /* 0x000fe400078e0a09 */
[----:B------:R-:W-:Y:S01]  /*0200*/  @!P1 VIADD R7, R7, 0x1 ;  /* 0x0000000107079836 */ /* 0x000fe20000000000 */
[----:B------:R-:W-:Y:S02]  /*0210*/  ISETP.NE.AND P1, PT, R0, RZ, PT ;  /* 0x000000ff0000720c */ /* 0x000fe40003f25270 */
[----:B------:R-:W-:Y:S02]  /*0220*/  ISETP.GE.U32.AND P0, PT, R4, R9, PT ;  /* 0x000000090400720c */ /* 0x000fe40003f06070 */
[----:B------:R-:W-:-:S04]  /*0230*/  LOP3.LUT R4, R5, R0, RZ, 0x3c, !PT ;  /* 0x0000000005047212 */ /* 0x000fc800078e3cff */
[----:B------:R-:W-:Y:S01]  /*0240*/  ISETP.GE.AND P2, PT, R4, RZ, PT ;  /* 0x000000ff0400720c */ /* 0x000fe20003f46270 */
[----:B------:R-:W-:-:S06]  /*0250*/  VIADD R4, R2, 0xf ;  /* 0x0000000f02047836 */ /* 0x000fcc0000000000 */
[----:B------:R-:W-:-:S04]  /*0260*/  @P0 VIADD R7, R7, 0x1 ;  /* 0x0000000107070836 */ /* 0x000fc80000000000 */
[----:B------:R-:W-:Y:S01]  /*0270*/  IMAD.MOV.U32 R6, RZ, RZ, R7 ;  /* 0x000000ffff067224 */ /* 0x000fe200078e0007 */
[----:B------:R-:W-:-:S03]  /*0280*/  SHF.R.S32.HI R7, RZ, 0x1f, R4 ;  /* 0x0000001fff077819 */ /* 0x000fc60000011404 */
[----:B------:R-:W-:Y:S01]  /*0290*/  @!P2 IMAD.MOV R6, RZ, RZ, -R6 ;  /* 0x000000ffff06a224 */ /* 0x000fe200078e0a06 */
[----:B------:R-:W-:Y:S02]  /*02a0*/  @!P1 LOP3.LUT R6, RZ, R0, RZ, 0x33, !PT ;  /* 0x00000000ff069212 */ /* 0x000fe400078e33ff */
[----:B------:R-:W-:-:S03]  /*02b0*/  LEA.HI R7, R7, R4, RZ, 0x4 ;  /* 0x0000000407077211 */ /* 0x000fc600078f20ff */
[C---:B------:R-:W-:Y:S01]  /*02c0*/  IMAD.SHL.U32 R4, R6.reuse, 0x8, RZ ;  /* 0x0000000806047824 */ /* 0x040fe200078e00ff */
[----:B------:R-:W-:-:S04]  /*02d0*/  IADD3 R6, PT, PT, -R6, RZ, RZ ;  /* 0x000000ff06067210 */ /* 0x000fc80007ffe1ff */
[----:B------:R-:W-:Y:S01]  /*02e0*/  LEA.HI.SX32 R7, R7, -R4, 0x1c ;  /* 0x8000000407077211 */ /* 0x000fe200078fe2ff */
[----:B------:R-:W-:Y:S02]  /*02f0*/  IMAD R15, R0, R6, R5 ;  /* 0x00000006000f7224 */ /* 0x000fe400078e0205 */
[----:B------:R-:W-:Y:S01]  /*0300*/  IMAD.MOV.U32 R6, RZ, RZ, RZ ;  /* 0x000000ffff067224 */ /* 0x000fe200078e00ff */
[----:B------:R-:W-:Y:S02]  /*0310*/  VIMNMX R8, PT, PT, R7, 0x8, PT ;  /* 0x0000000807087848 */ /* 0x000fe40003fe0100 */
[----:B------:R-:W-:Y:S02]  /*0320*/  IABS R13, R15 ;  /* 0x0000000f000d7213 */ /* 0x000fe40000000000 */
[----:B------:R-:W-:-:S04]  /*0330*/  IABS R11, R8 ;  /* 0x00000008000b7213 */ /* 0x000fc80000000000 */
[----:B------:R-:W1:Y:S08]  /*0340*/  I2F.RP R9, R11 ;  /* 0x0000000b00097306 */ /* 0x000e700000209400 */
[----:B-1----:R-:W1:Y:S02]  /*0350*/  MUFU.RCP R9, R9 ;  /* 0x0000000900097308 */ /* 0x002e640000001000 */
[----:B-1----:R-:W-:-:S06]  /*0360*/  VIADD R7, R9, 0xffffffe ;  /* 0x0ffffffe09077836 */ /* 0x002fcc0000000000 */
[----:B------:R-:W1:Y:S02]  /*0370*/  F2I.FTZ.U32.TRUNC.NTZ R7, R7 ;  /* 0x0000000700077305 */ /* 0x000e64000021f000 */
[----:B-1----:R-:W-:-:S04]  /*0380*/  IMAD.MOV R10, RZ, RZ, -R7 ;  /* 0x000000ffff0a7224 */ /* 0x002fc800078e0a07 */
[----:B------:R-:W-:-:S04]  /*0390*/  IMAD.MOV.U32 R0, RZ, RZ, R10 ;  /* 0x000000ffff007224 */ /* 0x000fc800078e000a */
[----:B------:R-:W-:Y:S01]  /*03a0*/  IMAD R5, R0, R11, RZ ;  /* 0x0000000b00057224 */ /* 0x000fe200078e02ff */
[----:B------:R-:W-:-:S03]  /*03b0*/  IABS R0, R8 ;  /* 0x0000000800007213 */ /* 0x000fc60000000000 */
[----:B------:R-:W-:-:S04]  /*03c0*/  IMAD.HI.U32 R6, R7, R5, R6 ;  /* 0x0000000507067227 */ /* 0x000fc800078e0006 */
[----:B------:R-:W-:Y:S02]  /*03d0*/  IMAD.MOV R0, RZ, RZ, -R0 ;  /* 0x000000ffff007224 */ /* 0x000fe400078e0a00 */
        /* <DEDUP_REMOVED lines=8> */
[----:B------:R-:W-:Y:S02]  /*0460*/  ISETP.GE.AND P2, PT, R0, RZ, PT ;  /* 0x000000ff0000720c */ /* 0x000fe40003f46270 */
[----:B--2---:R-:W-:-:S05]  /*0470*/  LOP3.LUT R0, R14, 0xf, RZ, 0xc0, !PT ;  /* 0x0000000f0e007812 */ /* 0x004fca00078ec0ff */
[----:B------:R-:W-:-:S06]  /*0480*/  @P0 VIADD R6, R6, 0x1 ;  /* 0x0000000106060836 */ /* 0x000fcc0000000000 */
[----:B------:R-:W-:Y:S01]  /*0490*/  @!P2 IMAD.MOV R6, RZ, RZ, -R6 ;  /* 0x000000ffff06a224 */ /* 0x000fe200078e0a06 */
[----:B------:R-:W-:-:S05]  /*04a0*/  @!P1 LOP3.LUT R6, RZ, R8, RZ, 0x33, !PT ;  /* 0x00000008ff069212 */ /* 0x000fca00078e33ff */
[----:B------:R-:W-:Y:S02]  /*04b0*/  IMAD.MOV R5, RZ, RZ, -R6 ;  /* 0x000000ffff057224 */ /* 0x000fe400078e0a06 */
[----:B------:R-:W-:Y:S02]  /*04c0*/  IMAD.SHL.U32 R26, R6, 0x80, RZ ;  /* 0x00000080061a7824 */ /* 0x000fe400078e00ff */
[----:B------:R-:W-:-:S04]  /*04d0*/  IMAD R5, R8, R5, R15 ;  /* 0x0000000508057224 */ /* 0x000fc800078e020f */
[----:B------:R-:W-:Y:S01]  /*04e0*/  IMAD.IADD R5, R4, 0x1, R5 ;  /* 0x0000000104057824 */ /* 0x000fe200078e0205 */
[----:B------:R-:W-:-:S03]  /*04f0*/  SHF.R.U32.HI R4, RZ, 0x4, R14 ;  /* 0x00000004ff047819 */ /* 0x000fc6000001160e */
[----:B------:R-:W-:Y:S01]  /*0500*/  IMAD R16, R5, 0x10, R0 ;  /* 0x0000001005107824 */ /* 0x000fe200078e0200 */
[----:B------:R-:W-:-:S04]  /*0510*/  SGXT.U32 R17, R4, 0x3 ;  /* 0x000000030411781a */ /* 0x000fc80000000000 */
[----:B------:R1:W-:Y:S01]  /*0520*/  STL [R1+0x600], R16 ;  /* 0x0006001001007387 */ /* 0x0003e20000100800 */
[C---:B------:R-:W-:Y:S02]  /*0530*/  LOP3.LUT R0, R17.reuse, 0x8, RZ, 0xfc, !PT ;  /* 0x0000000811007812 */ /* 0x040fe400078efcff */
[C---:B------:R-:W-:Y:S01]  /*0540*/  LOP3.LUT R4, R17.reuse, 0x10, RZ, 0xfc, !PT ;  /* 0x0000001011047812 */ /* 0x040fe200078efcff */
[----:B------:R1:W-:Y:S01]  /*0550*/  STL [R1+0x510], R26 ;  /* 0x0005101a01007387 */ /* 0x0003e20000100800 */
[C---:B------:R-:W-:Y:S02]  /*0560*/  LOP3.LUT R0, R17.reuse, 0x18, RZ, 0xfc, !PT ;  /* 0x0000001811007812 */ /* 0x040fe400078efcff */
[C---:B------:R-:W-:Y:S02]  /*0570*/  LOP3.LUT R5, R17.reuse, 0x20, RZ, 0xfc, !PT ;  /* 0x0000002011057812 */ /* 0x040fe400078efcff */
[C---:B------:R-:W-:Y:S02]  /*0580*/  LOP3.LUT R4, R17.reuse, 0x28, RZ, 0xfc, !PT ;  /* 0x0000002811047812 */ /* 0x040fe400078efcff */
[----:B------:R-:W-:-:S02]  /*0590*/  LOP3.LUT R0, R17, 0x30, RZ, 0xfc, !PT ;  /* 0x0000003011007812 */ /* 0x000fc400078efcff */
[C---:B------:R-:W-:Y:S02]  /*05a0*/  LOP3.LUT R5, R17.reuse, 0x40, RZ, 0xfc, !PT ;  /* 0x0000004011057812 */ /* 0x040fe400078efcff */
[C---:B------:R-:W-:Y:S02]  /*05b0*/  LOP3.LUT R4, R17.reuse, 0x48, RZ, 0xfc, !PT ;  /* 0x0000004811047812 */ /* 0x040fe400078efcff */
[----:B------:R-:W-:Y:S01]  /*05c0*/  LOP3.LUT R0, R17, 0x50, RZ, 0xfc, !PT ;  /* 0x0000005011007812 */ /* 0x000fe200078efcff */
[----:B01--4-:R-:W-:Y:S06]  /*05d0*/  BRA.U UP0, `(.L_x_0) ;  /* 0x0000000100207547 */ /* 0x013fec000b800000 */
[----:B------:R-:W-:Y:S01]  /*05e0*/  IMAD.SHL.U32 R0, R14, 0x20, RZ ;  /* 0x000000200e007824 */ /* 0x000fe200078e00ff */
[----:B------:R-:W-:Y:S02]  /*05f0*/  CS2R R8, SRZ ;  /* 0x0000000000087805 */ /* 0x000fe4000001ff00 */
[----:B------:R-:W-:Y:S02]  /*0600*/  CS2R R6, SRZ ;  /* 0x0000000000067805 */ /* 0x000fe4000001ff00 */
[----:B------:R-:W-:Y:S02]  /*0610*/  CS2R R2, SRZ ;  /* 0x0000000000027805 */ /* 0x000fe4000001ff00 */
[----:B------:R-:W-:Y:S02]  /*0620*/  CS2R R4, SRZ ;  /* 0x0000000000047805 */ /* 0x000fe4000001ff00 */
[----:B------:R-:W-:-:S05]  /*0630*/  LOP3.LUT R0, R0, 0x60, RZ, 0xc0, !PT ;  /* 0x0000006000007812 */ /* 0x000fca00078ec0ff */
[----:B------:R0:W-:Y:S01]  /*0640*/  STL [R1+0x5fc], R0 ;  /* 0x0005fc0001007387 */ /* 0x0001e20000100800 */
[----:B------:R-:W-:Y:S05]  /*0650*/  BRA `(.L_x_1) ;  /* 0x0000019400407947 */ /* 0x000fea0003800000 */
.L_x_0:
[----:B------:R-:W-:Y:S01]  /*0660*/  IABS R7, R2 ;  /* 0x0000000200077213 */ /* 0x000fe20000000000 */
[C---:B------:R-:W-:Y:S01]  /*0670*/  VIADD R13, R26.reuse, 0x78 ;  /* 0x000000781a0d7836 */ /* 0x040fe20000000000 */
[----:B------:R-:W-:Y:S01]  /*0680*/  IABS R14, R3 ;  /* 0x00000003000e7213 */ /* 0x000fe20000000000 */
[----:B------:R-:W-:Y:S01]  /*0690*/  VIADD R15, R26, 0x77 ;  /* 0x000000771a0f7836 */ /* 0x000fe20000000000 */
[----:B------:R-:W0:Y:S01]  /*06a0*/  I2F.RP R6, R7 ;  /* 0x0000000700067306 */ /* 0x000e220000209400 */
[----:B------:R-:W-:Y:S01]  /*06b0*/  IABS R21, R26 ;  /* 0x0000001a00157213 */ /* 0x000fe20000000000 */
[----:B------:R-:W1:Y:S01]  /*06c0*/  LDCU UR9, c[0x0][0x3a4] ;  /* 0x00007480ff0977ac */ /* 0x000e620008000800 */
[----:B------:R-:W-:Y:S01]  /*06d0*/  ISETP.GE.AND P4, PT, R16, RZ, PT ;  /* 0x000000ff1000720c */ /* 0x000fe20003f86270 */
[----:B------:R-:W2:Y:S04]  /*06e0*/  LDCU UR7, c[0x0][0x3b0] ;  /* 0x00007600ff0777ac */ /* 0x000ea80008000800 */
[----:B------:R-:W3:Y:S01]  /*06f0*/  I2F.RP R0, R14 ;  /* 0x0000000e00007306 */ /* 0x000ee20000209400 */
[----:B------:R-:W4:Y:S01]  /*0700*/  LDCU UR6, c[0x0][0x3ac] ;  /* 0x00007580ff0677ac */ /* 0x000f220008000800 */
[----:B------:R-:W1:Y:S06]  /*0710*/  LDCU UR12, c[0x0][0x3a8] ;  /* 0x00007500ff0c77ac */ /* 0x000e6c0008000800 */
[----:B0-----:R-:W0:Y:S01]  /*0720*/  MUFU.RCP R6, R6 ;  /* 0x0000000600067308 */ /* 0x001e220000001000 */
[----:B------:R-:W1:Y:S01]  /*0730*/  LDCU UR14, c[0x0][0x3a8] ;  /* 0x00007500ff0e77ac */ /* 0x000e620008000800 */
[----:B------:R-:W1:Y:S06]  /*0740*/  LDCU UR13, c[0x0][0x3a8] ;  /* 0x00007500ff0d77ac */ /* 0x000e6c0008000800 */
[----:B---3--:R-:W3:Y:S01]  /*0750*/  MUFU.RCP R0, R0 ;  /* 0x0000000000007308 */ /* 0x008ee20000001000 */
[----:B------:R-:W1:Y:S01]  /*0760*/  LDCU UR15, c[0x0][0x3a8] ;  /* 0x00007500ff0f77ac */ /* 0x000e620008000800 */
[----:B------:R-:W1:Y:S01]  /*0770*/  LDCU UR16, c[0x0][0x3a8] ;  /* 0x00007500ff1077ac */ /* 0x000e620008000800 */
[----:B0-----:R-:W-:Y:S01]  /*0780*/  VIADD R4, R6, 0xffffffe ;  /* 0x0ffffffe06047836 */ /* 0x001fe20000000000 */
[----:B------:R-:W-:Y:S01]  /*0790*/  IABS R6, R16 ;  /* 0x0000001000067213 */ /* 0x000fe20000000000 */
[----:B------:R-:W-:Y:S01]  /*07a0*/  VIADD R16, R26, 0x7a ;  /* 0x0000007a1a107836 */ /* 0x000fe20000000000 */
[----:B------:R-:W0:Y:S02]  /*07b0*/  LDCU UR17, c[0x0][0x3a8] ;  /* 0x00007500ff1177ac */ /* 0x000e240008000800 */
[----:B------:R1:W2:Y:S01]  /*07c0*/  F2I.FTZ.U32.TRUNC.NTZ R5, R4 ;  /* 0x0000000400057305 */ /* 0x0002a2000021f000 */
[----:B------:R-:W0:Y:S01]  /*07d0*/  LDCU UR18, c[0x0][0x3a8] ;  /* 0x00007500ff1277ac */ /* 0x000e220008000800 */
[----:B---3--:R-:W-:Y:S01]  /*07e0*/  VIADD R24, R0, 0xffffffe ;  /* 0x0ffffffe00187836 */ /* 0x008fe20000000000 */
[----:B------:R-:W3:Y:S05]  /*07f0*/  LDCU UR19, c[0x0][0x3a8] ;  /* 0x00007500ff1377ac */ /* 0x000eea0008000800 */
[----:B------:R4:W0:Y:S01]  /*0800*/  F2I.FTZ.U32.TRUNC.NTZ R25, R24 ;  /* 0x0000001800197305 */ /* 0x000822000021f000 */
[----:B-1----:R-:W-:Y:S01]  /*0810*/  MOV R4, RZ ;  /* 0x000000ff00047202 */ /* 0x002fe20000000f00 */
[----:B------:R-:W-:Y:S01]  /*0820*/  USHF.R.S32.HI UR5, URZ, 0x1f, UR4 ;  /* 0x0000001fff057899 */ /* 0x000fe20008011404 */
[----:B------:R-:W1:Y:S01]  /*0830*/  LDCU UR20, c[0x0][0x3a8] ;  /* 0x00007500ff1477ac */ /* 0x000e620008000800 */
[----:B--2---:R-:W-:-:S02]  /*0840*/  IMAD.MOV R8, RZ, RZ, -R5 ;  /* 0x000000ffff087224 */ /* 0x004fc400078e0a05 */
[----:B----4-:R-:W-:Y:S02]  /*0850*/  IMAD.MOV.U32 R24, RZ, RZ, RZ ;  /* 0x000000ffff187224 */ /* 0x010fe400078e00ff */
[----:B------:R-:W-:-:S04]  /*0860*/  IMAD R9, R8, R7, RZ ;  /* 0x0000000708097224 */ /* 0x000fc800078e02ff */
[----:B------:R-:W-:-:S04]  /*0870*/  IMAD.HI.U32 R5, R5, R9, R4 ;  /* 0x0000000905057227 */ /* 0x000fc800078e0004 */
[----:B------:R-:W-:Y:S02]  /*0880*/  VIADD R4, R26, 0x7f ;  /* 0x0000007f1a047836 */ /* 0x000fe40000000000 */
[----:B------:R-:W-:-:S03]  /*0890*/  IMAD.HI.U32 R5, R5, R6, RZ ;  /* 0x0000000605057227 */ /* 0x000fc600078e00ff */
[----:B------:R-:W-:Y:S01]  /*08a0*/  IABS R9, R4 ;  /* 0x0000000400097213 */ /* 0x000fe20000000000 */
[----:B------:R-:W-:Y:S01]  /*08b0*/  IMAD.MOV R5, RZ, RZ, -R5 ;  /* 0x000000ffff057224 */ /* 0x000fe200078e0a05 */
[----:B------:R-:W-:Y:S01]  /*08c0*/  ISETP.GE.AND P5, PT, R4, RZ, PT ;  /* 0x000000ff0400720c */ /* 0x000fe20003fa6270 */
[----:B------:R-:W-:Y:S02]  /*08d0*/  VIADD R4, R26, 0x7e ;  /* 0x0000007e1a047836 */ /* 0x000fe40000000000 */
[C---:B------:R-:W-:Y:S02]  /*08e0*/  IMAD R0, R7.reuse, R5, R6 ;  /* 0x0000000507007224 */ /* 0x040fe400078e0206 */
[----:B0-----:R-:W-:Y:S01]  /*08f0*/  IMAD.MOV R5, RZ, RZ, -R25 ;  /* 0x000000ffff057224 */ /* 0x001fe200078e0a19 */
[----:B------:R-:W-:Y:S02]  /*0900*/  IABS R17, R4 ;  /* 0x0000000400117213 */ /* 0x000fe40000000000 */
[----:B------:R-:W-:Y:S01]  /*0910*/  ISETP.GT.U32.AND P0, PT, R7, R0, PT ;  /* 0x000000000700720c */ /* 0x000fe20003f04070 */
[----:B------:R-:W-:Y:S01]  /*0920*/  IMAD R5, R5, R14, RZ ;  /* 0x0000000e05057224 */ /* 0x000fe200078e02ff */
[----:B------:R-:W-:-:S03]  /*0930*/  ISETP.GE.AND P3, PT, R4, RZ, PT ;  /* 0x000000ff0400720c */ /* 0x000fc60003f66270 */
[----:B------:R-:W-:-:S06]  /*0940*/  IMAD.HI.U32 R24, R25, R5, R24 ;  /* 0x0000000519187227 */ /* 0x000fcc00078e0018 */
[----:B------:R-:W-:-:S04]  /*0950*/  IMAD.HI.U32 R6, R24, R21, RZ ;  /* 0x0000001518067227 */ /* 0x000fc800078e00ff */
[----:B------:R-:W-:Y:S02]  /*0960*/  IMAD.MOV R6, RZ, RZ, -R6 ;  /* 0x000000ffff067224 */ /* 0x000fe400078e0a06 */
[----:B------:R-:W-:Y:S02]  /*0970*/  @!P0 IMAD.IADD R0, R0, 0x1, -R7 ;  /* 0x0000000100008824 */ /* 0x000fe400078e0a07 */
[----:B------:R-:W-:Y:S02]  /*0980*/  IMAD R21, R14, R6, R21 ;  /* 0x000000060e157224 */ /* 0x000fe400078e0215 */
[----:B------:R-:W-:Y:S01]  /*0990*/  IMAD.HI.U32 R5, R24, R9, RZ ;  /* 0x0000000918057227 */ /* 0x000fe200078e00ff */
[----:B------:R-:W-:Y:S02]  /*09a0*/  ISETP.GT.U32.AND P0, PT, R7, R0, PT ;  /* 0x000000000700720c */ /* 0x000fe40003f04070 */
[----:B------:R-:W-:Y:S01]  /*09b0*/  ISETP.GT.U32.AND P2, PT, R14, R21, PT ;  /* 0x000000150e00720c */ /* 0x000fe20003f44070 */
[----:B------:R-:W-:-:S04]  /*09c0*/  IMAD.HI.U32 R12, R24, R17, RZ ;  /* 0x00000011180c7227 */ /* 0x000fc800078e00ff */
[----:B------:R-:W-:Y:S02]  /*09d0*/  IMAD.MOV R5, RZ, RZ, -R5 ;  /* 0x000000ffff057224 */ /* 0x000fe400078e0a05 */
[----:B------:R-:W-:Y:S02]  /*09e0*/  IMAD.MOV R12, RZ, RZ, -R12 ;  /* 0x000000ffff0c7224 */ /* 0x000fe400078e0a0c */
[----:B------:R-:W-:Y:S02]  /*09f0*/  IMAD R18, R14, R5, R9 ;  /* 0x000000050e127224 */ /* 0x000fe400078e0209 */
[----:B------:R-:W-:Y:S01]  /*0a00*/  @!P0 IMAD.IADD R0, R0, 0x1, -R7 ;  /* 0x0000000100008824 */ /* 0x000fe200078e0a07 */
[----:B------:R-:W-:Y:S01]  /*0a10*/  ISETP.NE.AND P0, PT, R2, RZ, PT ;  /* 0x000000ff0200720c */ /* 0x000fe20003f05270 */
[----:B------:R-:W-:Y:S02]  /*0a20*/  VIADD R7, R26, 0x7d ;  /* 0x0000007d1a077836 */ /* 0x000fe40000000000 */
[----:B------:R-:W-:-:S02]  /*0a30*/  @!P2 IMAD.IADD R21, R21, 0x1, -R14 ;  /* 0x000000011515a824 */ /* 0x000fc400078e0a0e */
[----:B------:R-:W-:Y:S01]  /*0a40*/  VIADD R6, R26, 0x7c ;  /* 0x0000007c1a067836 */ /* 0x000fe20000000000 */
[----:B------:R-:W-:Y:S01]  /*0a50*/  IABS R4, R7 ;  /* 0x0000000700047213 */ /* 0x000fe20000000000 */
[C---:B------:R-:W-:Y:S01]  /*0a60*/  IMAD R17, R14.reuse, R12, R17 ;  /* 0x0000000c0e117224 */ /* 0x040fe200078e0211 */
[----:B------:R-:W-:Y:S01]  /*0a70*/  ISETP.GT.U32.AND P2, PT, R14, R21, PT ;  /* 0x000000150e00720c */ /* 0x000fe20003f44070 */
[----:B------:R-:W-:Y:S01]  /*0a80*/  VIADD R5, R26, 0x7b ;  /* 0x0000007b1a057836 */ /* 0x000fe20000000000 */
[----:B------:R-:W-:Y:S01]  /*0a90*/  IABS R11, R6 ;  /* 0x00000006000b7213 */ /* 0x000fe20000000000 */
[----:B------:R-:W-:Y:S01]  /*0aa0*/  IMAD.HI.U32 R10, R24, R4, RZ ;  /* 0x00000004180a7227 */ /* 0x000fe200078e00ff */
[----:B------:R-:W-:Y:S02]  /*0ab0*/  ISETP.GE.AND P1, PT, R7, RZ, PT ;  /* 0x000000ff0700720c */ /* 0x000fe40003f26270 */
[----:B------:R-:W-:Y:S01]  /*0ac0*/  IABS R7, R5 ;  /* 0x0000000500077213 */ /* 0x000fe20000000000 */
[----:B------:R-:W-:-:S02]  /*0ad0*/  IMAD.MOV R10, RZ, RZ, -R10 ;  /* 0x000000ffff0a7224 */ /* 0x000fc400078e0a0a */
[----:B------:R-:W-:Y:S01]  /*0ae0*/  @!P4 IMAD.MOV R0, RZ, RZ, -R0 ;  /* 0x000000ffff00c224 */ /* 0x000fe200078e0a00 */
[C---:B------:R-:W-:Y:S01]  /*0af0*/  ISETP.GT.U32.AND P4, PT, R14.reuse, R18, PT ;  /* 0x000000120e00720c */ /* 0x040fe20003f84070 */
[C---:B------:R-:W-:Y:S01]  /*0b00*/  IMAD R4, R14.reuse, R10, R4 ;  /* 0x0000000a0e047224 */ /* 0x040fe200078e0204 */
[----:B------:R-:W-:Y:S01]  /*0b10*/  @!P0 LOP3.LUT R0, RZ, R2, RZ, 0x33, !PT ;  /* 0x00000002ff008212 */ /* 0x000fe200078e33ff */
[----:B------:R-:W-:Y:S01]  /*0b20*/  @!P2 IMAD.IADD R21, R21, 0x1, -R14 ;  /* 0x000000011515a824 */ /* 0x000fe200078e0a0e */
[----:B------:R-:W-:Y:S01]  /*0b30*/  ISETP.GT.U32.AND P2, PT, R14, R17, PT ;  /* 0x000000110e00720c */ /* 0x000fe20003f44070 */
[----:B------:R-:W-:Y:S01]  /*0b40*/  IMAD.HI.U32 R9, R24, R11, RZ ;  /* 0x0000000b18097227 */ /* 0x000fe200078e00ff */
[----:B------:R-:W-:Y:S01]  /*0b50*/  ISETP.GT.U32.AND P6, PT, R14, R4, PT ;  /* 0x000000040e00720c */ /* 0x000fe20003fc4070 */
[----:B------:R0:W-:Y:S01]  /*0b60*/  STL [R1+0x6e8], R0 ;  /* 0x0006e80001007387 */ /* 0x0001e20000100800 */
[----:B------:R-:W-:Y:S01]  /*0b70*/  ISETP.GE.AND P0, PT, R26, RZ, PT ;  /* 0x000000ff1a00720c */ /* 0x000fe20003f06270 */
[----:B------:R-:W-:Y:S01]  /*0b80*/  IMAD.HI.U32 R8, R24, R7, RZ ;  /* 0x0000000718087227 */ /* 0x000fe200078e00ff */
[----:B------:R-:W-:-:S02]  /*0b90*/  IABS R10, R13 ;  /* 0x0000000d000a7213 */ /* 0x000fc40000000000 */
[----:B------:R-:W-:Y:S01]  /*0ba0*/  IABS R2, R15 ;  /* 0x0000000f00027213 */ /* 0x000fe20000000000 */
[----:B------:R-:W-:Y:S01]  /*0bb0*/  IMAD.MOV R9, RZ, RZ, -R9 ;  /* 0x000000ffff097224 */ /* 0x000fe200078e0a09 */
[----:B------:R-:W-:Y:S01]  /*0bc0*/  IADD3 R8, PT, PT, -R8, RZ, RZ ;  /* 0x000000ff08087210 */ /* 0x000fe20007ffe1ff */
[----:B------:R-:W-:Y:S02]  /*0bd0*/  VIADD R12, R26, 0x79 ;  /* 0x000000791a0c7836 */ /* 0x000fe40000000000 */
[----:B------:R-:W-:Y:S01]  /*0be0*/  IMAD R11, R14, R9, R11 ;  /* 0x000000090e0b7224 */ /* 0x000fe200078e020b */
[----:B------:R-:W-:Y:S01]  /*0bf0*/  IABS R9, R16 ;  /* 0x0000001000097213 */ /* 0x000fe20000000000 */
[--C-:B------:R-:W-:Y:S02]  /*0c00*/  @!P4 IMAD.IADD R18, R18, 0x1, -R14.reuse ;  /* 0x000000011212c824 */ /* 0x100fe400078e0a0e */
[--C-:B------:R-:W-:Y:S02]  /*0c10*/  @!P2 IMAD.IADD R17, R17, 0x1, -R14.reuse ;  /* 0x000000011111a824 */ /* 0x100fe400078e0a0e */
[----:B------:R-:W-:Y:S01]  /*0c20*/  IMAD R7, R14, R8, R7 ;  /* 0x000000080e077224 */ /* 0x000fe200078e0207 */
[----:B------:R-:W-:Y:S01]  /*0c30*/  IABS R8, R12 ;  /* 0x0000000c00087213 */ /* 0x000fe20000000000 */
[----:B------:R-:W-:Y:S01]  /*0c40*/  @!P6 IMAD.IADD R4, R4, 0x1, -R14 ;  /* 0x000000010404e824 */ /* 0x000fe200078e0a0e */
[----:B------:R-:W-:Y:S01]  /*0c50*/  ISETP.GT.U32.AND P4, PT, R14, R18, PT ;  /* 0x000000120e00720c */ /* 0x000fe20003f84070 */
[----:B------:R-:W-:Y:S01]  /*0c60*/  IMAD.HI.U32 R19, R24, R9, RZ ;  /* 0x0000000918137227 */ /* 0x000fe200078e00ff */
[----:B------:R-:W-:-:S02]  /*0c70*/  ISETP.GT.U32.AND P2, PT, R14, R17, PT ;  /* 0x000000110e00720c */ /* 0x000fc40003f44070 */
[----:B------:R-:W-:Y:S01]  /*0c80*/  ISETP.GT.U32.AND P6, PT, R14, R4, PT ;  /* 0x000000040e00720c */ /* 0x000fe20003fc4070 */
[----:B------:R-:W-:-:S04]  /*0c90*/  IMAD.HI.U32 R22, R24, R8, RZ ;  /* 0x0000000818167227 */ /* 0x000fc800078e00ff */
[----:B------:R-:W-:Y:S02]  /*0ca0*/  IMAD.MOV R19, RZ, RZ, -R19 ;  /* 0x000000ffff137224 */ /* 0x000fe400078e0a13 */
[----:B------:R-:W-:Y:S01]  /*0cb0*/  @!P0 IMAD.MOV R21, RZ, RZ, -R21 ;  /* 0x000000ffff158224 */ /* 0x000fe200078e0a15 */
[C---:B------:R-:W-:Y:S01]  /*0cc0*/  ISETP.GT.U32.AND P0, PT, R14.reuse, R11, PT ;  /* 0x0000000b0e00720c */ /* 0x040fe20003f04070 */
[----:B------:R-:W-:Y:S02]  /*0cd0*/  IMAD.MOV R22, RZ, RZ, -R22 ;  /* 0x000000ffff167224 */ /* 0x000fe400078e0a16 */
[----:B------:R-:W-:Y:S02]  /*0ce0*/  IMAD R9, R14, R19, R9 ;  /* 0x000000130e097224 */ /* 0x000fe400078e0209 */
[----:B------:R-:W-:Y:S01]  /*0cf0*/  @!P4 IMAD.IADD R18, R18, 0x1, -R14 ;  /* 0x000000011212c824 */ /* 0x000fe200078e0a0e */
[C---:B------:R-:W-:Y:S01]  /*0d00*/  ISETP.GT.U32.AND P4, PT, R14.reuse, R7, PT ;  /* 0x000000070e00720c */ /* 0x040fe20003f84070 */
[----:B------:R-:W-:Y:S01]  /*0d10*/  IMAD R8, R14, R22, R8 ;  /* 0x000000160e087224 */ /* 0x000fe200078e0208 */
[----:B------:R-:W-:Y:S01]  /*0d20*/  @!P6 IADD3 R4, PT, PT, R4, -R14, RZ ;  /* 0x8000000e0404e210 */ /* 0x000fe20007ffe0ff */
[----:B------:R-:W-:Y:S01]  /*0d30*/  @!P2 IMAD.IADD R17, R17, 0x1, -R14 ;  /* 0x000000011111a824 */ /* 0x000fe200078e0a0e */
[----:B------:R-:W-:Y:S01]  /*0d40*/  ISETP.GT.U32.AND P2, PT, R14, R9, PT ;  /* 0x000000090e00720c */ /* 0x000fe20003f44070 */
[----:B------:R-:W-:Y:S01]  /*0d50*/  IMAD.HI.U32 R19, R24, R10, RZ ;  /* 0x0000000a18137227 */ /* 0x000fe200078e00ff */
[----:B------:R-:W-:-:S03]  /*0d60*/  ISETP.GT.U32.AND P6, PT, R14, R8, PT ;  /* 0x000000080e00720c */ /* 0x000fc60003fc4070 */
[--C-:B------:R-:W-:Y:S01]  /*0d70*/  @!P0 IMAD.IADD R11, R11, 0x1, -R14.reuse ;  /* 0x000000010b0b8824 */ /* 0x100fe200078e0a0e */
[----:B------:R-:W-:Y:S01]  /*0d80*/  ISETP.GE.AND P0, PT, R6, RZ, PT ;  /* 0x000000ff0600720c */ /* 0x000fe20003f06270 */
[----:B------:R-:W-:Y:S02]  /*0d90*/  IMAD.MOV R19, RZ, RZ, -R19 ;  /* 0x000000ffff137224 */ /* 0x000fe400078e0a13 */
[----:B------:R-:W-:Y:S01]  /*0da0*/  @!P4 IMAD.IADD R7, R7, 0x1, -R14 ;  /* 0x000000010707c824 */ /* 0x000fe200078e0a0e */
[----:B------:R-:W-:Y:S01]  /*0db0*/  ISETP.GE.AND P4, PT, R5, RZ, PT ;  /* 0x000000ff0500720c */ /* 0x000fe20003f86270 */
[----:B------:R-:W-:Y:S02]  /*0dc0*/  IMAD.MOV.U32 R25, RZ, RZ, R18 ;  /* 0x000000ffff197224 */ /* 0x000fe400078e0012 */
[----:B------:R-:W-:Y:S01]  /*0dd0*/  @!P2 IMAD.IADD R9, R9, 0x1, -R14 ;  /* 0x000000010909a824 */ /* 0x000fe200078e0a0e */
[C---:B------:R-:W-:Y:S01]  /*0de0*/  ISETP.GT.U32.AND P2, PT, R14.reuse, R11, PT ;  /* 0x0000000b0e00720c */ /* 0x040fe20003f44070 */
[----:B------:R-:W-:-:S02]  /*0df0*/  IMAD R5, R14, R19, R10 ;  /* 0x000000130e057224 */ /* 0x000fc400078e020a */
[----:B0-----:R-:W-:Y:S02]  /*0e00*/  IMAD.MOV.U32 R0, RZ, RZ, R4 ;  /* 0x000000ffff007224 */ /* 0x001fe400078e0004 */
[----:B------:R-:W-:Y:S02]  /*0e10*/  IMAD.MOV.U32 R23, RZ, RZ, R17 ;  /* 0x000000ffff177224 */ /* 0x000fe400078e0011 */
[----:B------:R-:W-:Y:S01]  /*0e20*/  @!P6 IMAD.IADD R8, R8, 0x1, -R14 ;  /* 0x000000010808e824 */ /* 0x000fe200078e0a0e */
[C---:B------:R-:W-:Y:S01]  /*0e30*/  ISETP.GT.U32.AND P6, PT, R14.reuse, R7, PT ;  /* 0x000000070e00720c */ /* 0x040fe20003fc4070 */
[----:B------:R-:W-:Y:S01]  /*0e40*/  @!P5 IMAD.MOV R25, RZ, RZ, -R25 ;  /* 0x000000ffff19d224 */ /* 0x000fe200078e0a19 */
[----:B------:R-:W-:Y:S01]  /*0e50*/  ISETP.GT.U32.AND P5, PT, R14, R9, PT ;  /* 0x000000090e00720c */ /* 0x000fe20003fa4070 */
[----:B------:R-:W-:Y:S02]  /*0e60*/  VIADD R10, R26, 0x76 ;  /* 0x000000761a0a7836 */ /* 0x000fe40000000000 */
[----:B------:R-:W-:Y:S01]  /*0e70*/  IMAD.HI.U32 R20, R24, R2, RZ ;  /* 0x0000000218147227 */ /* 0x000fe200078e00ff */
[----:B------:R-:W-:Y:S02]  /*0e80*/  STL [R1+0x48], R25 ;  /* 0x0000481901007387 */ /* 0x000fe40000100800 */
[----:B------:R-:W-:Y:S01]  /*0e90*/  IABS R17, R10 ;  /* 0x0000000a00117213 */ /* 0x000fe20000000000 */
[----:B------:R-:W-:Y:S01]  /*0ea0*/  @!P1 IMAD.MOV R0, RZ, RZ, -R0 ;  /* 0x000000ffff009224 */ /* 0x000fe200078e0a00 */
[C---:B------:R-:W-:Y:S01]  /*0eb0*/  ISETP.GT.U32.AND P1, PT, R14.reuse, R5, PT ;  /* 0x000000050e00720c */ /* 0x040fe20003f24070 */
[----:B------:R-:W-:Y:S01]  /*0ec0*/  @!P3 IMAD.MOV R23, RZ, RZ, -R23 ;  /* 0x000000ffff17b224 */ /* 0x000fe200078e0a17 */
[----:B------:R-:W-:Y:S01]  /*0ed0*/  ISETP.GT.U32.AND P3, PT, R14, R8, PT ;  /* 0x000000080e00720c */ /* 0x000fe20003f64070 */
[----:B------:R-:W-:-:S02]  /*0ee0*/  IMAD.MOV R20, RZ, RZ, -R20 ;  /* 0x000000ffff147224 */ /* 0x000fc400078e0a14 */
[----:B------:R-:W-:Y:S01]  /*0ef0*/  VIADD R6, R26, 0x75 ;  /* 0x000000751a067836 */ /* 0x000fe20000000000 */
[----:B------:R-:W-:Y:S01]  /*0f00*/  STL [R1+0x44], R23 ;  /* 0x0000441701007387 */ /* 0x000fe20000100800 */
[----:B------:R-:W-:Y:S01]  /*0f10*/  @!P2 IMAD.IADD R11, R11, 0x1, -R14 ;  /* 0x000000010b0ba824 */ /* 0x000fe200078e0a0e */
[----:B------:R-:W-:Y:S01]  /*0f20*/  ISETP.GE.AND P2, PT, R16, RZ, PT ;  /* 0x000000ff1000720c */ /* 0x000fe20003f46270 */
[C---:B------:R-:W-:Y:S01]  /*0f30*/  IMAD R2, R14.reuse, R20, R2 ;  /* 0x000000140e027224 */ /* 0x040fe200078e0202 */
[----:B------:R-:W-:Y:S01]  /*0f40*/  IABS R4, R6 ;  /* 0x0000000600047213 */ /* 0x000fe20000000000 */
[----:B------:R-:W-:Y:S01]  /*0f50*/  IMAD.MOV.U32 R16, RZ, RZ, R17 ;  /* 0x000000ffff107224 */ /* 0x000fe200078e0011 */
[----:B------:R0:W-:Y:S01]  /*0f60*/  STL [R1+0x40], R0 ;  /* 0x0000400001007387 */ /* 0x0001e20000100800 */
[--C-:B------:R-:W-:Y:S01]  /*0f70*/  @!P6 IMAD.IADD R7, R7, 0x1, -R14.reuse ;  /* 0x000000010707e824 */ /* 0x100fe200078e0a0e */
[----:B------:R-:W-:Y:S01]  /*0f80*/  ISETP.GT.U32.AND P6, PT, R14, R2, PT ;  /* 0x000000020e00720c */ /* 0x000fe20003fc4070 */
[----:B------:R-:W-:Y:S01]  /*0f90*/  @!P5 IMAD.IADD R9, R9, 0x1, -R14 ;  /* 0x000000010909d824 */ /* 0x000fe200078e0a0e */
[----:B------:R-:W-:Y:S01]  /*0fa0*/  ISETP.GE.AND P5, PT, R12, RZ, PT ;  /* 0x000000ff0c00720c */ /* 0x000fe20003fa6270 */
[----:B------:R-:W-:Y:S01]  /*0fb0*/  IMAD.HI.U32 R12, R24, R16, RZ ;  /* 0x00000010180c7227 */ /* 0x000fe200078e00ff */
[----:B------:R-:W-:-:S02]  /*0fc0*/  @!P3 IADD3 R8, PT, PT, R8, -R14, RZ ;  /* 0x8000000e0808b210 */ /* 0x000fc40007ffe0ff */
[----:B------:R-:W-:Y:S01]  /*0fd0*/  ISETP.GE.AND P3, PT, R13, RZ, PT ;  /* 0x000000ff0d00720c */ /* 0x000fe20003f66270 */
[----:B------:R-:W-:Y:S01]  /*0fe0*/  @!P1 IMAD.IADD R5, R5, 0x1, -R14 ;  /* 0x0000000105059824 */ /* 0x000fe200078e0a0e */
[----:B------:R-:W-:Y:S01]  /*0ff0*/  ISETP.GE.AND P1, PT, R15, RZ, PT ;  /* 0x000000ff0f00720c */ /* 0x000fe20003f26270 */
[----:B------:R-:W-:Y:S02]  /*1000*/  IMAD.MOV.U32 R18, RZ, RZ, R11 ;  /* 0x000000ffff127224 */ /* 0x000fe400078e000b */
[----:B0-----:R-:W-:Y:S02]  /*1010*/  IMAD.MOV.U32 R0, RZ, RZ, R7 ;  /* 0x000000ffff007224 */ /* 0x001fe400078e0007 */
[----:B------:R-:W-:-:S04]  /*1020*/  IMAD.HI.U32 R13, R24, R4, RZ ;  /* 0x00000004180d7227 */ /* 0x000fc800078e00ff */
[----:B------:R-:W-:Y:S02]  /*1030*/  IMAD.MOV R12, RZ, RZ, -R12 ;  /* 0x000000ffff0c7224 */ /* 0x000fe400078e0a0c */
[----:B------:R-:W-:Y:S01]  /*1040*/  @!P0 IMAD.MOV R18, RZ, RZ, -R18 ;  /* 0x000000ffff128224 */ /* 0x000fe200078e0a12 */
[C---:B------:R-:W-:Y:S01]  /*1050*/  ISETP.GT.U32.AND P0, PT, R14.reuse, R5, PT ;  /* 0x000000050e00720c */ /* 0x040fe20003f04070 */
[----:B------:R-:W-:Y:S02]  /*1060*/  @!P4 IMAD.MOV R0, RZ, RZ, -R0 ;  /* 0x000000ffff00c224 */ /* 0x000fe400078e0a00 */
[----:B------:R-:W-:Y:S01]  /*1070*/  IMAD.MOV R11, RZ, RZ, -R13 ;  /* 0x000000ffff0b7224 */ /* 0x000fe200078e0a0d */
[----:B------:R-:W-:Y:S01]  /*1080*/  STL [R1+0x64], R18 ;  /* 0x0000641201007387 */ /* 0x000fe20000100800 */
[C---:B------:R-:W-:Y:S02]  /*1090*/  IMAD R7, R14.reuse, R12, R16 ;  /* 0x0000000c0e077224 */ /* 0x040fe400078e0210 */
[C---:B------:R-:W-:Y:S01]  /*10a0*/  IMAD R4, R14.reuse, R11, R4 ;  /* 0x0000000b0e047224 */ /* 0x040fe200078e0204 */
[----:B------:R0:W-:Y:S01]  /*10b0*/  STL [R1+0x68], R0 ;  /* 0x0000680001007387 */ /* 0x0001e20000100800 */
[----:B------:R-:W-:Y:S01]  /*10c0*/  @!P2 IMAD.MOV R9, RZ, RZ, -R9 ;  /* 0x000000ffff09a224 */ /* 0x000fe200078e0a09 */
[----:B------:R-:W-:Y:S01]  /*10d0*/  ISETP.GT.U32.AND P2, PT, R14, R7, PT ;  /* 0x000000070e00720c */ /* 0x000fe20003f44070 */
[--C-:B------:R-:W-:Y:S01]  /*10e0*/  @!P6 IMAD.IADD R2, R2, 0x1, -R14.reuse ;  /* 0x000000010202e824 */ /* 0x100fe200078e0a0e */
[----:B------:R-:W-:Y:S01]  /*10f0*/  ISETP.GE.AND P6, PT, R10, RZ, PT ;  /* 0x000000ff0a00720c */ /* 0x000fe20003fc6270 */
[----:B------:R-:W-:Y:S01]  /*1100*/  @!P0 IMAD.IADD R5, R5, 0x1, -R14 ;  /* 0x0000000105058824 */ /* 0x000fe200078e0a0e */
[----:B------:R2:W-:Y:S01]  /*1110*/  STL [R1+0x6c], R9 ;  /* 0x00006c0901007387 */ /* 0x0005e20000100800 */
[----:B------:R-:W-:Y:S01]  /*1120*/  ISETP.GE.AND P0, PT, R6, RZ, PT ;  /* 0x000000ff0600720c */ /* 0x000fe20003f06270 */
[----:B------:R-:W-:Y:S01]  /*1130*/  VIADD R11, R26, 0x72 ;  /* 0x000000721a0b7836 */ /* 0x000fe20000000000 */
[----:B------:R-:W-:Y:S01]  /*1140*/  ISETP.GT.U32.AND P4, PT, R14, R2, PT ;  /* 0x000000020e00720c */ /* 0x000fe20003f84070 */
[----:B0-----:R-:W-:-:S02]  /*1150*/  IMAD.MOV.U32 R0, RZ, RZ, R8 ;  /* 0x000000ffff007224 */ /* 0x001fc400078e0008 */
[----:B------:R-:W-:Y:S02]  /*1160*/  VIADD R8, R26, 0x73 ;  /* 0x000000731a087836 */ /* 0x000fe40000000000 */
[----:B------:R-:W-:Y:S01]  /*1170*/  @!P5 IMAD.MOV R0, RZ, RZ, -R0 ;  /* 0x000000ffff00d224 */ /* 0x000fe200078e0a00 */
[----:B------:R-:W-:Y:S01]  /*1180*/  ISETP.GT.U32.AND P5, PT, R14, R4, PT ;  /* 0x000000040e00720c */ /* 0x000fe20003fa4070 */
[----:B--2---:R-:W-:Y:S01]  /*1190*/  VIADD R9, R26, 0x74 ;  /* 0x000000741a097836 */ /* 0x004fe20000000000 */
[----:B------:R-:W-:Y:S01]  /*11a0*/  IABS R6, R8 ;  /* 0x0000000800067213 */ /* 0x000fe20000000000 */
[--C-:B------:R-:W-:Y:S01]  /*11b0*/  @!P2 IMAD.IADD R7, R7, 0x1, -R14.reuse ;  /* 0x000000010707a824 */ /* 0x100fe200078e0a0e */
[----:B------:R0:W-:Y:S01]  /*11c0*/  STL [R1+0x70], R0 ;  /* 0x0000700001007387 */ /* 0x0001e20000100800 */
[----:B------:R-:W-:Y:S01]  /*11d0*/  ISETP.GE.AND P2, PT, R8, RZ, PT ;  /* 0x000000ff0800720c */ /* 0x000fe20003f46270 */
[----:B------:R-:W-:Y:S01]  /*11e0*/  VIADD R10, R26, 0x70 ;  /* 0x000000701a0a7836 */ /* 0x000fe20000000000 */
[----:B------:R-:W-:Y:S01]  /*11f0*/  IABS R12, R9 ;  /* 0x00000009000c7213 */ /* 0x000fe20000000000 */
[----:B------:R-:W-:Y:S01]  /*1200*/  @!P4 IMAD.IADD R2, R2, 0x1, -R14 ;  /* 0x000000010202c824 */ /* 0x000fe200078e0a0e */
[----:B------:R-:W-:Y:S01]  /*1210*/  ISETP.GE.AND P4, PT, R9, RZ, PT ;  /* 0x000000ff0900720c */ /* 0x000fe20003f86270 */
[----:B------:R-:W-:-:S02]  /*1220*/  VIADD R18, R26, 0x6e ;  /* 0x0000006e1a127836 */ /* 0x000fc40000000000 */
[----:B------:R-:W-:Y:S01]  /*1230*/  IMAD.HI.U32 R8, R24, R12, RZ ;  /* 0x0000000c18087227 */ /* 0x000fe200078e00ff */
[----:B0-----:R-:W-:-:S03]  /*1240*/  MOV R0, R5 ;  /* 0x0000000500007202 */ /* 0x001fc60000000f00 */
[----:B------:R-:W-:Y:S01]  /*1250*/  @!P5 IMAD.IADD R4, R4, 0x1, -R14 ;  /* 0x000000010404d824 */ /* 0x000fe200078e0a0e */
[----:B------:R-:W-:Y:S01]  /*1260*/  ISETP.GT.U32.AND P5, PT, R14, R7, PT ;  /* 0x000000070e00720c */ /* 0x000fe20003fa4070 */
[----:B------:R-:W-:-:S04]  /*1270*/  IMAD.HI.U32 R5, R24, R6, RZ ;  /* 0x0000000618057227 */ /* 0x000fc800078e00ff */
[----:B------:R-:W-:Y:S01]  /*1280*/  @!P3 IMAD.MOV R0, RZ, RZ, -R0 ;  /* 0x000000ffff00b224 */ /* 0x000fe200078e0a00 */
[----:B------:R-:W-:Y:S01]  /*1290*/  ISETP.GT.U32.AND P3, PT, R14, R4, PT ;  /* 0x000000040e00720c */ /* 0x000fe20003f64070 */
[----:B------:R-:W-:Y:S02]  /*12a0*/  IMAD.MOV R5, RZ, RZ, -R5 ;  /* 0x000000ffff057224 */ /* 0x000fe400078e0a05 */
[----:B------:R-:W-:Y:S01]  /*12b0*/  VIADD R15, R26, 0x6d ;  /* 0x0000006d1a0f7836 */ /* 0x000fe20000000000 */
[----:B------:R0:W-:Y:S01]  /*12c0*/  STL [R1+0x74], R0 ;  /* 0x0000740001007387 */ /* 0x0001e20000100800 */
[----:B------:R-:W-:Y:S02]  /*12d0*/  IMAD R5, R14, R5, R6 ;  /* 0x000000050e057224 */ /* 0x000fe400078e0206 */
[----:B------:R-:W-:Y:S01]  /*12e0*/  @!P5 IMAD.IADD R7, R7, 0x1, -R14 ;  /* 0x000000010707d824 */ /* 0x000fe200078e0a0e */
[----:B------:R-:W-:-:S03]  /*12f0*/  IABS R13, R15 ;  /* 0x0000000f000d7213 */ /* 0x000fc60000000000 */
[----:B------:R-:W-:Y:S02]  /*1300*/  IMAD.MOV.U32 R9, RZ, RZ, R7 ;  /* 0x000000ffff097224 */ /* 0x000fe400078e0007 */
[----:B------:R-:W-:Y:S02]  /*1310*/  @!P3 IMAD.IADD R4, R4, 0x1, -R14 ;  /* 0x000000010404b824 */ /* 0x000fe400078e0a0e */
[----:B0-----:R-:W-:Y:S02]  /*1320*/  IMAD.MOV.U32 R0, RZ, RZ, R2 ;  /* 0x000000ffff007224 */ /* 0x001fe400078e0002 */
[----:B------:R-:W-:Y:S02]  /*1330*/  IMAD.MOV R2, RZ, RZ, -R8 ;  /* 0x000000ffff027224 */ /* 0x000fe400078e0a08 */
[----:B------:R-:W-:Y:S01]  /*1340*/  @!P6 IMAD.MOV R9, RZ, RZ, -R9 ;  /* 0x000000ffff09e224 */ /* 0x000fe200078e0a09 */
[C---:B------:R-:W-:Y:S01]  /*1350*/  ISETP.GT.U32.AND P6, PT, R14.reuse, R5, PT ;  /* 0x000000050e00720c */ /* 0x040fe20003fc4070 */
[----:B------:R-:W-:-:S02]  /*1360*/  IMAD R12, R14, R2, R12 ;  /* 0x000000020e0c7224 */ /* 0x000fc400078e020c */
[----:B------:R-:W-:Y:S01]  /*1370*/  @!P1 IMAD.MOV R0, RZ, RZ, -R0 ;  /* 0x000000ffff009224 */ /* 0x000fe200078e0a00 */
[----:B------:R-:W-:Y:S01]  /*1380*/  ISETP.GE.AND P1, PT, R11, RZ, PT ;  /* 0x000000ff0b00720c */ /* 0x000fe20003f26270 */
[----:B------:R-:W-:Y:S01]  /*1390*/  VIADD R8, R26, 0x71 ;  /* 0x000000711a087836 */ /* 0x000fe20000000000 */
[----:B------:R-:W-:Y:S01]  /*13a0*/  ISETP.GT.U32.AND P5, PT, R14, R12, PT ;  /* 0x0000000c0e00720c */ /* 0x000fe20003fa4070 */
[----:B------:R-:W-:Y:S01]  /*13b0*/  VIADD R2, R26, 0x6f ;  /* 0x0000006f1a027836 */ /* 0x000fe20000000000 */
[----:B------:R-:W-:Y:S01]  /*13c0*/  IABS R11, R11 ;  /* 0x0000000b000b7213 */ /* 0x000fe20000000000 */
[----:B------:R0:W-:Y:S01]  /*13d0*/  STL [R1+0x78], R0 ;  /* 0x0000780001007387 */ /* 0x0001e20000100800 */
[----:B------:R-:W-:Y:S02]  /*13e0*/  ISETP.GE.AND P3, PT, R8, RZ, PT ;  /* 0x000000ff0800720c */ /* 0x000fe40003f66270 */
[----:B------:R-:W-:Y:S01]  /*13f0*/  IABS R8, R8 ;  /* 0x0000000800087213 */ /* 0x000fe20000000000 */
[----:B------:R-:W-:Y:S01]  /*1400*/  IMAD.HI.U32 R6, R24, R11, RZ ;  /* 0x0000000b18067227 */ /* 0x000fe200078e00ff */
[----:B------:R2:W-:Y:S03]  /*1410*/  STL [R1+0x88], R9 ;  /* 0x0000880901007387 */ /* 0x0005e60000100800 */
[----:B------:R-:W-:-:S02]  /*1420*/  IMAD.MOV R6, RZ, RZ, -R6 ;  /* 0x000000ffff067224 */ /* 0x000fc400078e0a06 */
[----:B------:R-:W-:Y:S01]  /*1430*/  @!P5 IADD3 R12, PT, PT, R12, -R14, RZ ;  /* 0x8000000e0c0cd210 */ /* 0x000fe20007ffe0ff */
[----:B0-----:R-:W-:Y:S02]  /*1440*/  IMAD.MOV.U32 R0, RZ, RZ, R4 ;  /* 0x000000ffff007224 */ /* 0x001fe400078e0004 */
[----:B------:R-:W-:Y:S01]  /*1450*/  @!P6 IMAD.IADD R5, R5, 0x1, -R14 ;  /* 0x000000010505e824 */ /* 0x000fe200078e0a0e */
[----:B------:R-:W-:Y:S01]  /*1460*/  ISETP.GT.U32.AND P5, PT, R14, R12, PT ;  /* 0x0000000c0e00720c */ /* 0x000fe20003fa4070 */
[----:B------:R-:W-:Y:S01]  /*1470*/  @!P0 IMAD.MOV R0, RZ, RZ, -R0 ;  /* 0x000000ffff008224 */ /* 0x000fe200078e0a00 */
[----:B------:R-:W-:Y:S01]  /*1480*/  ISETP.GE.AND P0, PT, R10, RZ, PT ;  /* 0x000000ff0a00720c */ /* 0x000fe20003f06270 */
[----:B------:R-:W-:Y:S01]  /*1490*/  IMAD R11, R14, R6, R11 ;  /* 0x000000060e0b7224 */ /* 0x000fe200078e020b */
[----:B------:R-:W-:Y:S01]  /*14a0*/  IABS R10, R10 ;  /* 0x0000000a000a7213 */ /* 0x000fe20000000000 */
[----:B------:R-:W-:Y:S01]  /*14b0*/  IMAD.HI.U32 R4, R24, R8, RZ ;  /* 0x0000000818047227 */ /* 0x000fe200078e00ff */
[----:B--2---:R-:W-:Y:S01]  /*14c0*/  IABS R9, R2 ;  /* 0x0000000200097213 */ /* 0x004fe20000000000 */
[----:B------:R0:W-:Y:S01]  /*14d0*/  STL [R1+0x1c0], R0 ;  /* 0x0001c00001007387 */ /* 0x0001e20000100800 */
[----:B------:R-:W-:Y:S01]  /*14e0*/  ISETP.GT.U32.AND P6, PT, R14, R5, PT ;  /* 0x000000050e00720c */ /* 0x000fe20003fc4070 */
[----:B------:R-:W-:-:S04]  /*14f0*/  IMAD.HI.U32 R6, R24, R10, RZ ;  /* 0x0000000a18067227 */ /* 0x000fc800078e00ff */
[----:B------:R-:W-:Y:S01]  /*1500*/  @!P5 IMAD.IADD R12, R12, 0x1, -R14 ;  /* 0x000000010c0cd824 */ /* 0x000fe200078e0a0e */
[----:B------:R-:W-:Y:S01]  /*1510*/  ISETP.GT.U32.AND P5, PT, R14, R11, PT ;  /* 0x0000000b0e00720c */ /* 0x000fe20003fa4070 */
[----:B------:R-:W-:-:S04]  /*1520*/  IMAD.HI.U32 R7, R24, R9, RZ ;  /* 0x0000000918077227 */ /* 0x000fc800078e00ff */
[----:B------:R-:W-:Y:S02]  /*1530*/  IMAD.MOV R6, RZ, RZ, -R6 ;  /* 0x000000ffff067224 */ /* 0x000fe400078e0a06 */
[----:B------:R-:W-:Y:S02]  /*1540*/  IMAD.MOV R4, RZ, RZ, -R4 ;  /* 0x000000ffff047224 */ /* 0x000fe400078e0a04 */
[----:B------:R-:W-:Y:S02]  /*1550*/  IMAD.MOV R7, RZ, RZ, -R7 ;  /* 0x000000ffff077224 */ /* 0x000fe400078e0a07 */
[C---:B------:R-:W-:Y:S02]  /*1560*/  IMAD R10, R14.reuse, R6, R10 ;  /* 0x000000060e0a7224 */ /* 0x040fe400078e020a */
[----:B------:R-:W-:Y:S01]  /*1570*/  IMAD R8, R14, R4, R8 ;  /* 0x000000040e087224 */ /* 0x000fe200078e0208 */
[----:B------:R-:W-:Y:S01]  /*1580*/  IABS R4, R18 ;  /* 0x0000001200047213 */ /* 0x000fe20000000000 */
[----:B0-----:R-:W-:-:S02]  /*1590*/  IMAD.MOV.U32 R0, RZ, RZ, R12 ;  /* 0x000000ffff007224 */ /* 0x001fc400078e000c */
[C---:B------:R-:W-:Y:S02]  /*15a0*/  IMAD R9, R14.reuse, R7, R9 ;  /* 0x000000070e097224 */ /* 0x040fe400078e0209 */
[----:B------:R-:W-:Y:S01]  /*15b0*/  @!P6 IMAD.IADD R5, R5, 0x1, -R14 ;  /* 0x000000010505e824 */ /* 0x000fe200078e0a0e */
[C---:B------:R-:W-:Y:S01]  /*15c0*/  ISETP.GT.U32.AND P6, PT, R14.reuse, R10, PT ;  /* 0x0000000a0e00720c */ /* 0x040fe20003fc4070 */
[----:B------:R-:W-:Y:S01]  /*15d0*/  @!P4 IMAD.MOV R0, RZ, RZ, -R0 ;  /* 0x000000ffff00c224 */ /* 0x000fe200078e0a00 */
[C---:B------:R-:W-:Y:S01]  /*15e0*/  ISETP.GT.U32.AND P4, PT, R14.reuse, R8, PT ;  /* 0x000000080e00720c */ /* 0x040fe20003f84070 */
[----:B------:R-:W-:Y:S01]  /*15f0*/  @!P5 IMAD.IADD R11, R11, 0x1, -R14 ;  /* 0x000000010b0bd824 */ /* 0x000fe200078e0a0e */
[----:B------:R-:W-:Y:S01]  /*1600*/  ISETP.GT.U32.AND P5, PT, R14, R9, PT ;  /* 0x000000090e00720c */ /* 0x000fe20003fa4070 */
[----:B------:R-:W-:Y:S01]  /*1610*/  IMAD.HI.U32 R6, R24, R4, RZ ;  /* 0x0000000418067227 */ /* 0x000fe200078e00ff */
[----:B------:R0:W-:Y:S03]  /*1620*/  STL [R1+0x1c4], R0 ;  /* 0x0001c40001007387 */ /* 0x0001e60000100800 */
[----:B------:R-:W-:-:S02]  /*1630*/  IMAD.MOV R6, RZ, RZ, -R6 ;  /* 0x000000ffff067224 */ /* 0x000fc400078e0a06 */
[----:B------:R-:W-:Y:S02]  /*1640*/  VIADD R7, R26, 0x6c ;  /* 0x0000006c1a077836 */ /* 0x000fe40000000000 */
[----:B------:R-:W-:Y:S01]  /*1650*/  @!P6 IADD3 R10, PT, PT, R10, -R14, RZ ;  /* 0x8000000e0a0ae210 */ /* 0x000fe20007ffe0ff */
[----:B------:R-:W-:Y:S02]  /*1660*/  IMAD R4, R14, R6, R4 ;  /* 0x000000060e047224 */ /* 0x000fe400078e0204 */
[--C-:B------:R-:W-:Y:S01]  /*1670*/  @!P4 IMAD.IADD R8, R8, 0x1, -R14.reuse ;  /* 0x000000010808c824 */ /* 0x100fe200078e0a0e */
[C---:B------:R-:W-:Y:S01]  /*1680*/  ISETP.GT.U32.AND P4, PT, R14.reuse, R11, PT ;  /* 0x0000000b0e00720c */ /* 0x040fe20003f84070 */
[----:B------:R-:W-:Y:S01]  /*1690*/  @!P5 IMAD.IADD R9, R9, 0x1, -R14 ;  /* 0x000000010909d824 */ /* 0x000fe200078e0a0e */
[C---:B------:R-:W-:Y:S01]  /*16a0*/  ISETP.GT.U32.AND P5, PT, R14.reuse, R10, PT ;  /* 0x0000000a0e00720c */ /* 0x040fe20003fa4070 */
[----:B0-----:R-:W-:Y:S01]  /*16b0*/  IMAD.MOV.U32 R0, RZ, RZ, R5 ;  /* 0x000000ffff007224 */ /* 0x001fe200078e0005 */
[----:B------:R-:W-:Y:S01]  /*16c0*/  ISETP.GT.U32.AND P6, PT, R14, R8, PT ;  /* 0x000000080e00720c */ /* 0x000fe20003fc4070 */
[----:B------:R-:W-:Y:S01]  /*16d0*/  IMAD.HI.U32 R5, R24, R13, RZ ;  /* 0x0000000d18057227 */ /* 0x000fe200078e00ff */
[----:B------:R-:W-:-:S03]  /*16e0*/  IABS R17, R7 ;  /* 0x0000000700117213 */ /* 0x000fc60000000000 */
[----:B------:R-:W-:Y:S02]  /*16f0*/  IMAD.MOV R5, RZ, RZ, -R5 ;  /* 0x000000ffff057224 */ /* 0x000fe400078e0a05 */
[----:B------:R-:W-:Y:S01]  /*1700*/  @!P2 IMAD.MOV R0, RZ, RZ, -R0 ;  /* 0x000000ffff00a224 */ /* 0x000fe200078e0a00 */
[C---:B------:R-:W-:Y:S01]  /*1710*/  ISETP.GT.U32.AND P2, PT, R14.reuse, R9, PT ;  /* 0x000000090e00720c */ /* 0x040fe20003f44070 */
[C---:B------:R-:W-:Y:S02]  /*1720*/  IMAD R13, R14.reuse, R5, R13 ;  /* 0x000000050e0d7224 */ /* 0x040fe400078e020d */
[--C-:B------:R-:W-:Y:S01]  /*1730*/  @!P4 IMAD.IADD R11, R11, 0x1, -R14.reuse ;  /* 0x000000010b0bc824 */ /* 0x100fe200078e0a0e */
[----:B------:R-:W-:Y:S01]  /*1740*/  ISETP.GT.U32.AND P4, PT, R14, R4, PT ;  /* 0x000000040e00720c */ /* 0x000fe20003f84070 */
[----:B------:R-:W-:Y:S01]  /*1750*/  @!P5 IMAD.IADD R10, R10, 0x1, -R14 ;  /* 0x000000010a0ad824 */ /* 0x000fe200078e0a0e */
[----:B------:R-:W-:Y:S01]  /*1760*/  ISETP.GT.U32.AND P5, PT, R14, R13, PT ;  /* 0x0000000d0e00720c */ /* 0x000fe20003fa4070 */
[C---:B------:R-:W-:Y:S01]  /*1770*/  VIADD R5, R26.reuse, 0x6a ;  /* 0x0000006a1a057836 */ /* 0x040fe20000000000 */
[----:B------:R0:W-:Y:S01]  /*1780*/  STL [R1+0x1ac], R0 ;  /* 0x0001ac0001007387 */ /* 0x0001e20000100800 */
[----:B------:R-:W-:-:S02]  /*1790*/  VIADD R6, R26, 0x6b ;  /* 0x0000006b1a067836 */ /* 0x000fc40000000000 */
[--C-:B------:R-:W-:Y:S01]  /*17a0*/  @!P6 IMAD.IADD R8, R8, 0x1, -R14.reuse ;  /* 0x000000010808e824 */ /* 0x100fe200078e0a0e */
[----:B------:R-:W-:Y:S01]  /*17b0*/  ISETP.GE.AND P6, PT, R2, RZ, PT ;  /* 0x000000ff0200720c */ /* 0x000fe20003fc6270 */
[--C-:B------:R-:W-:Y:S01]  /*17c0*/  @!P2 IMAD.IADD R9, R9, 0x1, -R14.reuse ;  /* 0x000000010909a824 */ /* 0x100fe200078e0a0e */
[----:B------:R-:W-:Y:S01]  /*17d0*/  ISETP.GE.AND P2, PT, R18, RZ, PT ;  /* 0x000000ff1200720c */ /* 0x000fe20003f46270 */
[----:B------:R-:W-:Y:S01]  /*17e0*/  IMAD.HI.U32 R12, R24, R17, RZ ;  /* 0x00000011180c7227 */ /* 0x000fe200078e00ff */
[----:B------:R-:W-:Y:S02]  /*17f0*/  IABS R18, R5 ;  /* 0x0000000500127213 */ /* 0x000fe40000000000 */
[----:B------:R-:W-:Y:S01]  /*1800*/  IABS R16, R6 ;  /* 0x0000000600107213 */ /* 0x000fe20000000000 */
[--C-:B------:R-:W-:Y:S01]  /*1810*/  @!P4 IMAD.IADD R4, R4, 0x1, -R14.reuse ;  /* 0x000000010404c824 */ /* 0x100fe200078e0a0e */
[----:B------:R-:W-:Y:S01]  /*1820*/  ISETP.GE.AND P4, PT, R15, RZ, PT ;  /* 0x000000ff0f00720c */ /* 0x000fe20003f86270 */
[----:B------:R-:W-:Y:S01]  /*1830*/  @!P5 IMAD.IADD R13, R13, 0x1, -R14 ;  /* 0x000000010d0dd824 */ /* 0x000fe200078e0a0e */
[----:B0-----:R-:W-:Y:S01]  /*1840*/  MOV R0, R8 ;  /* 0x0000000800007202 */ /* 0x001fe20000000f00 */
[----:B------:R-:W-:-:S02]  /*1850*/  IMAD.MOV.U32 R15, RZ, RZ, R18 ;  /* 0x000000ffff0f7224 */ /* 0x000fc400078e0012 */
[----:B------:R-:W-:Y:S01]  /*1860*/  IMAD.MOV.U32 R19, RZ, RZ, R11 ;  /* 0x000000ffff137224 */ /* 0x000fe200078e000b */
[----:B------:R-:W-:Y:S01]  /*1870*/  ISETP.GT.U32.AND P5, PT, R14, R13, PT ;  /* 0x0000000d0e00720c */ /* 0x000fe20003fa4070 */
[----:B------:R-:W-:-:S04]  /*1880*/  IMAD.HI.U32 R11, R24, R15, RZ ;  /* 0x0000000f180b7227 */ /* 0x000fc800078e00ff */
[----:B------:R-:W-:Y:S02]  /*1890*/  IMAD.MOV R12, RZ, RZ, -R12 ;  /* 0x000000ffff0c7224 */ /* 0x000fe400078e0a0c */
[----:B------:R-:W-:Y:S02]  /*18a0*/  IMAD.MOV R8, RZ, RZ, -R11 ;  /* 0x000000ffff087224 */ /* 0x000fe400078e0a0b */
[----:B------:R-:W-:Y:S01]  /*18b0*/  @!P1 IMAD.MOV R19, RZ, RZ, -R19 ;  /* 0x000000ffff139224 */ /* 0x000fe200078e0a13 */
[C---:B------:R-:W-:Y:S01]  /*18c0*/  ISETP.GT.U32.AND P1, PT, R14.reuse, R4, PT ;  /* 0x000000040e00720c */ /* 0x040fe20003f24070 */
[----:B------:R-:W-:Y:S02]  /*18d0*/  IMAD R17, R14, R12, R17 ;  /* 0x0000000c0e117224 */ /* 0x000fe400078e0211 */
[----:B------:R-:W-:Y:S01]  /*18e0*/  IMAD.HI.U32 R2, R24, R16, RZ ;  /* 0x0000001018027227 */ /* 0x000fe200078e00ff */
[----:B------:R-:W-:Y:S03]  /*18f0*/  STL [R1+0x8c], R19 ;  /* 0x00008c1301007387 */ /* 0x000fe60000100800 */
[----:B------:R-:W-:-:S02]  /*1900*/  IMAD R15, R14, R8, R15 ;  /* 0x000000080e0f7224 */ /* 0x000fc400078e020f */
[----:B------:R-:W-:Y:S01]  /*1910*/  @!P3 IMAD.MOV R0, RZ, RZ, -R0 ;  /* 0x000000ffff00b224 */ /* 0x000fe200078e0a00 */
[C---:B------:R-:W-:Y:S01]  /*1920*/  ISETP.GT.U32.AND P3, PT, R14.reuse, R17, PT ;  /* 0x000000110e00720c */ /* 0x040fe20003f64070 */
[----:B------:R-:W-:Y:S02]  /*1930*/  IMAD.MOV R2, RZ, RZ, -R2 ;  /* 0x000000ffff027224 */ /* 0x000fe400078e0a02 */
[----:B------:R-:W-:Y:S01]  /*1940*/  @!P5 IMAD.IADD R13, R13, 0x1, -R14 ;  /* 0x000000010d0dd824 */ /* 0x000fe200078e0a0e */
[C---:B------:R-:W-:Y:S01]  /*1950*/  ISETP.GT.U32.AND P5, PT, R14.reuse, R15, PT ;  /* 0x0000000f0e00720c */ /* 0x040fe20003fa4070 */
[----:B------:R0:W-:Y:S01]  /*1960*/  STL [R1+0x90], R0 ;  /* 0x0000900001007387 */ /* 0x0001e20000100800 */
[----:B------:R-:W-:Y:S02]  /*1970*/  IMAD R16, R14, R2, R16 ;  /* 0x000000020e107224 */ /* 0x000fe400078e0210 */
[----:B------:R-:W-:Y:S01]  /*1980*/  @!P1 IMAD.IADD R4, R4, 0x1, -R14 ;  /* 0x0000000104049824 */ /* 0x000fe200078e0a0e */
[----:B------:R-:W-:Y:S01]  /*1990*/  ISETP.GE.AND P1, PT, R6, RZ, PT ;  /* 0x000000ff0600720c */ /* 0x000fe20003f26270 */
[----:B------:R-:W-:-:S02]  /*19a0*/  VIADD R6, R26, 0x68 ;  /* 0x000000681a067836 */ /* 0x000fc40000000000 */
[----:B------:R-:W-:Y:S02]  /*19b0*/  VIADD R2, R26, 0x69 ;  /* 0x000000691a027836 */ /* 0x000fe40000000000 */
[----:B------:R-:W-:Y:S01]  /*19c0*/  @!P3 IMAD.IADD R17, R17, 0x1, -R14 ;  /* 0x000000011111b824 */ /* 0x000fe200078e0a0e */
[----:B------:R-:W-:Y:S01]  /*19d0*/  ISETP.GE.AND P3, PT, R5, RZ, PT ;  /* 0x000000ff0500720c */ /* 0x000fe20003f66270 */
[----:B0-----:R-:W-:Y:S01]  /*19e0*/  IMAD.MOV.U32 R0, RZ, RZ, R9 ;  /* 0x000000ffff007224 */ /* 0x001fe200078e0009 */
[----:B------:R-:W-:Y:S01]  /*19f0*/  IABS R5, R6 ;  /* 0x0000000600057213 */ /* 0x000fe20000000000 */
[----:B------:R-:W-:Y:S01]  /*1a00*/  @!P0 IMAD.MOV R10, RZ, RZ, -R10 ;  /* 0x000000ffff0a8224 */ /* 0x000fe200078e0a0a */
[----:B------:R-:W-:Y:S01]  /*1a10*/  @!P5 IADD3 R15, PT, PT, R15, -R14, RZ ;  /* 0x8000000e0f0fd210 */ /* 0x000fe20007ffe0ff */
[----:B------:R-:W-:Y:S01]  /*1a20*/  @!P6 IMAD.MOV R0, RZ, RZ, -R0 ;  /* 0x000000ffff00e224 */ /* 0x000fe200078e0a00 */
[----:B------:R-:W-:Y:S01]  /*1a30*/  ISETP.GT.U32.AND P6, PT, R14, R16, PT ;  /* 0x000000100e00720c */ /* 0x000fe20003fc4070 */
[----:B------:R-:W-:Y:S01]  /*1a40*/  VIADD R9, R26, 0x67 ;  /* 0x000000671a097836 */ /* 0x000fe20000000000 */
[----:B------:R-:W-:Y:S01]  /*1a50*/  ISETP.GE.AND P0, PT, R7, RZ, PT ;  /* 0x000000ff0700720c */ /* 0x000fe20003f06270 */
[----:B------:R-:W-:Y:S01]  /*1a60*/  IMAD.HI.U32 R7, R24, R5, RZ ;  /* 0x0000000518077227 */ /* 0x000fe200078e00ff */
[----:B------:R-:W-:Y:S01]  /*1a70*/  ISETP.GT.U32.AND P5, PT, R14, R15, PT ;  /* 0x0000000f0e00720c */ /* 0x000fe20003fa4070 */
[----:B------:R-:W-:Y:S01]  /*1a80*/  STL [R1+0x94], R10 ;  /* 0x0000940a01007387 */ /* 0x000fe20000100800 */
[----:B------:R-:W-:Y:S01]  /*1a90*/  IABS R11, R2 ;  /* 0x00000002000b7213 */ /* 0x000fe20000000000 */
[----:B------:R-:W-:Y:S01]  /*1aa0*/  IMAD.MOV R7, RZ, RZ, -R7 ;  /* 0x000000ffff077224 */ /* 0x000fe200078e0a07 */
[----:B------:R-:W-:Y:S01]  /*1ab0*/  IABS R12, R9 ;  /* 0x00000009000c7213 */ /* 0x000fe20000000000 */
[----:B------:R0:W-:Y:S01]  /*1ac0*/  STL [R1+0x98], R0 ;  /* 0x0000980001007387 */ /* 0x0001e20000100800 */
[----:B------:R-:W-:-:S02]  /*1ad0*/  IMAD.MOV.U32 R19, RZ, RZ, R13 ;  /* 0x000000ffff137224 */ /* 0x000fc400078e000d */
[----:B------:R-:W-:-:S04]  /*1ae0*/  IMAD.HI.U32 R8, R24, R11, RZ ;  /* 0x0000000b18087227 */ /* 0x000fc800078e00ff */
[----:B------:R-:W-:Y:S01]  /*1af0*/  @!P6 IMAD.IADD R16, R16, 0x1, -R14 ;  /* 0x000000011010e824 */ /* 0x000fe200078e0a0e */
[C---:B------:R-:W-:Y:S01]  /*1b00*/  ISETP.GT.U32.AND P6, PT, R14.reuse, R17, PT ;  /* 0x000000110e00720c */ /* 0x040fe20003fc4070 */
[C---:B------:R-:W-:Y:S02]  /*1b10*/  IMAD R5, R14.reuse, R7, R5 ;  /* 0x000000070e057224 */ /* 0x040fe400078e0205 */
[----:B------:R-:W-:Y:S02]  /*1b20*/  IMAD.MOV R8, RZ, RZ, -R8 ;  /* 0x000000ffff087224 */ /* 0x000fe400078e0a08 */
[----:B------:R-:W-:Y:S01]  /*1b30*/  @!P5 IMAD.IADD R15, R15, 0x1, -R14 ;  /* 0x000000010f0fd824 */ /* 0x000fe200078e0a0e */
[C---:B------:R-:W-:Y:S01]  /*1b40*/  ISETP.GT.U32.AND P5, PT, R14.reuse, R5, PT ;  /* 0x000000050e00720c */ /* 0x040fe20003fa4070 */
[----:B------:R-:W-:Y:S02]  /*1b50*/  IMAD R11, R14, R8, R11 ;  /* 0x000000080e0b7224 */ /* 0x000fe400078e020b */
[----:B0-----:R-:W-:-:S02]  /*1b60*/  IMAD.MOV.U32 R0, RZ, RZ, R4 ;  /* 0x000000ffff007224 */ /* 0x001fc400078e0004 */
[----:B------:R-:W-:Y:S02]  /*1b70*/  VIADD R7, R26, 0x65 ;  /* 0x000000651a077836 */ /* 0x000fe40000000000 */
[----:B------:R-:W-:Y:S01]  /*1b80*/  @!P6 IMAD.IADD R17, R17, 0x1, -R14 ;  /* 0x000000011111e824 */ /* 0x000fe200078e0a0e */
[C---:B------:R-:W-:Y:S01]  /*1b90*/  ISETP.GT.U32.AND P6, PT, R14.reuse, R11, PT ;  /* 0x0000000b0e00720c */ /* 0x040fe20003fc4070 */
[----:B------:R-:W-:Y:S01]  /*1ba0*/  @!P2 IMAD.MOV R0, RZ, RZ, -R0 ;  /* 0x000000ffff00a224 */ /* 0x000fe200078e0a00 */
[----:B------:R-:W-:Y:S01]  /*1bb0*/  ISETP.GT.U32.AND P2, PT, R14, R16, PT ;  /* 0x000000100e00720c */ /* 0x000fe20003f44070 */
[----:B------:R-:W-:Y:S01]  /*1bc0*/  VIADD R4, R26, 0x66 ;  /* 0x000000661a047836 */ /* 0x000fe20000000000 */
[----:B------:R-:W-:Y:S01]  /*1bd0*/  IABS R10, R7 ;  /* 0x00000007000a7213 */ /* 0x000fe20000000000 */
[----:B------:R-:W-:Y:S01]  /*1be0*/  @!P5 IMAD.IADD R5, R5, 0x1, -R14 ;  /* 0x000000010505d824 */ /* 0x000fe200078e0a0e */
[----:B------:R0:W-:Y:S01]  /*1bf0*/  STL [R1+0xb4], R0 ;  /* 0x0000b40001007387 */ /* 0x0001e20000100800 */
[----:B------:R-:W-:Y:S01]  /*1c00*/  @!P4 IMAD.MOV R19, RZ, RZ, -R19 ;  /* 0x000000ffff13c224 */ /* 0x000fe200078e0a13 */
[----:B------:R-:W-:Y:S01]  /*1c10*/  IABS R8, R4 ;  /* 0x0000000400087213 */ /* 0x000fe20000000000 */
[----:B------:R-:W-:Y:S01]  /*1c20*/  IMAD.HI.U32 R13, R24, R10, RZ ;  /* 0x0000000a180d7227 */ /* 0x000fe200078e00ff */
[----:B------:R-:W-:-:S02]  /*1c30*/  ISETP.GT.U32.AND P4, PT, R14, R5, PT ;  /* 0x000000050e00720c */ /* 0x000fc40003f84070 */
[----:B------:R-:W-:Y:S01]  /*1c40*/  STL [R1+0xb8], R19 ;  /* 0x0000b81301007387 */ /* 0x000fe20000100800 */
[--C-:B------:R-:W-:Y:S01]  /*1c50*/  @!P6 IMAD.IADD R11, R11, 0x1, -R14.reuse ;  /* 0x000000010b0be824 */ /* 0x100fe200078e0a0e */
[----:B------:R-:W-:Y:S01]  /*1c60*/  ISETP.GE.AND P6, PT, R6, RZ, PT ;  /* 0x000000ff0600720c */ /* 0x000fe20003fc6270 */
[----:B------:R-:W-:Y:S01]  /*1c70*/  @!P2 IMAD.IADD R16, R16, 0x1, -R14 ;  /* 0x000000011010a824 */ /* 0x000fe200078e0a0e */
[----:B------:R-:W-:Y:S01]  /*1c80*/  ISETP.GE.AND P2, PT, R2, RZ, PT ;  /* 0x000000ff0200720c */ /* 0x000fe20003f46270 */
[----:B0-----:R-:W-:Y:S01]  /*1c90*/  IMAD.MOV.U32 R0, RZ, RZ, R17 ;  /* 0x000000ffff007224 */ /* 0x001fe200078e0011 */
[----:B------:R-:W-:Y:S01]  /*1ca0*/  ISETP.GT.U32.AND P5, PT, R14, R11, PT ;  /* 0x0000000b0e00720c */ /* 0x000fe20003fa4070 */
[----:B------:R-:W-:Y:S01]  /*1cb0*/  IMAD.HI.U32 R18, R24, R12, RZ ;  /* 0x0000000c18127227 */ /* 0x000fe200078e00ff */
[----:B------:R-:W-:Y:S02]  /*1cc0*/  @!P1 IADD3 R16, PT, PT, -R16, RZ, RZ ;  /* 0x000000ff10109210 */ /* 0x000fe40007ffe1ff */
[----:B------:R-:W-:Y:S01]  /*1cd0*/  ISETP.GE.AND P1, PT, R9, RZ, PT ;  /* 0x000000ff0900720c */ /* 0x000fe20003f26270 */
[----:B------:R-:W-:-:S02]  /*1ce0*/  IMAD.MOV R13, RZ, RZ, -R13 ;  /* 0x000000ffff0d7224 */ /* 0x000fc400078e0a0d */
[----:B------:R-:W-:Y:S02]  /*1cf0*/  @!P0 IMAD.MOV R0, RZ, RZ, -R0 ;  /* 0x000000ffff008224 */ /* 0x000fe400078e0a00 */
[----:B------:R-:W-:-:S03]  /*1d00*/  IMAD.HI.U32 R2, R24, R8, RZ ;  /* 0x0000000818027227 */ /* 0x000fc600078e00ff */
[----:B------:R0:W-:Y:S01]  /*1d10*/  STL [R1+0xbc], R0 ;  /* 0x0000bc0001007387 */ /* 0x0001e20000100800 */
[----:B------:R-:W-:Y:S02]  /*1d20*/  IMAD.MOV R18, RZ, RZ, -R18 ;  /* 0x000000ffff127224 */ /* 0x000fe400078e0a12 */
[C---:B------:R-:W-:Y:S01]  /*1d30*/  IMAD R9, R14.reuse, R13, R10 ;  /* 0x0000000d0e097224 */ /* 0x040fe200078e020a */
[----:B------:R-:W-:Y:S01]  /*1d40*/  STL [R1+0xc0], R16 ;  /* 0x0000c01001007387 */ /* 0x000fe20000100800 */
[----:B------:R-:W-:Y:S02]  /*1d50*/  IMAD.MOV R2, RZ, RZ, -R2 ;  /* 0x000000ffff027224 */ /* 0x000fe400078e0a02 */
[C---:B------:R-:W-:Y:S02]  /*1d60*/  IMAD R12, R14.reuse, R18, R12 ;  /* 0x000000120e0c7224 */ /* 0x040fe400078e020c */
[----:B------:R-:W-:Y:S01]  /*1d70*/  @!P4 IMAD.IADD R5, R5, 0x1, -R14 ;  /* 0x000000010505c824 */ /* 0x000fe200078e0a0e */
[C---:B------:R-:W-:Y:S01]  /*1d80*/  ISETP.GT.U32.AND P4, PT, R14.reuse, R9, PT ;  /* 0x000000090e00720c */ /* 0x040fe20003f84070 */
[----:B0-----:R-:W-:Y:S01]  /*1d90*/  IMAD.MOV.U32 R0, RZ, RZ, R15 ;  /* 0x000000ffff007224 */ /* 0x001fe200078e000f */
[C---:B------:R-:W-:Y:S01]  /*1da0*/  ISETP.GT.U32.AND P0, PT, R14.reuse, R12, PT ;  /* 0x0000000c0e00720c */ /* 0x040fe20003f04070 */
[----:B------:R-:W-:-:S02]  /*1db0*/  IMAD R8, R14, R2, R8 ;  /* 0x000000020e087224 */ /* 0x000fc400078e0208 */
[----:B------:R-:W-:Y:S02]  /*1dc0*/  @!P3 IMAD.MOV R0, RZ, RZ, -R0 ;  /* 0x000000ffff00b224 */ /* 0x000fe400078e0a00 */
[--C-:B------:R-:W-:Y:S01]  /*1dd0*/  @!P5 IMAD.IADD R11, R11, 0x1, -R14.reuse ;  /* 0x000000010b0bd824 */ /* 0x100fe200078e0a0e */
[----:B------:R-:W-:Y:S01]  /*1de0*/  ISETP.GT.U32.AND P3, PT, R14, R8, PT ;  /* 0x000000080e00720c */ /* 0x000fe20003f64070 */
[----:B------:R-:W-:Y:S01]  /*1df0*/  VIADD R6, R26, 0x64 ;  /* 0x000000641a067836 */ /* 0x000fe20000000000 */
[----:B------:R0:W-:Y:S01]  /*1e00*/  STL [R1+0xc4], R0 ;  /* 0x0000c40001007387 */ /* 0x0001e20000100800 */
[----:B------:R-:W-:Y:S01]  /*1e10*/  ISETP.GE.AND P5, PT, R4, RZ, PT ;  /* 0x000000ff0400720c */ /* 0x000fe20003fa6270 */
[----:B------:R-:W-:Y:S02]  /*1e20*/  VIADD R4, R26, 0x63 ;  /* 0x000000631a047836 */ /* 0x000fe40000000000 */
[--C-:B------:R-:W-:Y:S01]  /*1e30*/  @!P4 IMAD.IADD R9, R9, 0x1, -R14.reuse ;  /* 0x000000010909c824 */ /* 0x100fe200078e0a0e */
[----:B------:R-:W-:Y:S01]  /*1e40*/  IABS R2, R6 ;  /* 0x0000000600027213 */ /* 0x000fe20000000000 */
[--C-:B------:R-:W-:Y:S01]  /*1e50*/  @!P0 IMAD.IADD R12, R12, 0x1, -R14.reuse ;  /* 0x000000010c0c8824 */ /* 0x100fe200078e0a0e */
[----:B------:R-:W-:Y:S01]  /*1e60*/  ISETP.GE.AND P0, PT, R7, RZ, PT ;  /* 0x000000ff0700720c */ /* 0x000fe20003f06270 */
[----:B------:R-:W-:Y:S01]  /*1e70*/  VIADD R7, R26, 0x62 ;  /* 0x000000621a077836 */ /* 0x000fe20000000000 */
[----:B------:R-:W-:Y:S01]  /*1e80*/  ISETP.GT.U32.AND P4, PT, R14, R9, PT ;  /* 0x000000090e00720c */ /* 0x000fe20003f84070 */
[----:B0-----:R-:W-:Y:S01]  /*1e90*/  IMAD.MOV.U32 R0, RZ, RZ, R11 ;  /* 0x000000ffff007224 */ /* 0x001fe200078e000b */
[----:B------:R-:W-:Y:S01]  /*1ea0*/  IABS R11, R4 ;  /* 0x00000004000b7213 */ /* 0x000fe20000000000 */
[----:B------:R-:W-:Y:S01]  /*1eb0*/  @!P3 IMAD.IADD R8, R8, 0x1, -R14 ;  /* 0x000000010808b824 */ /* 0x000fe200078e0a0e */
[----:B------:R-:W-:Y:S01]  /*1ec0*/  ISETP.GT.U32.AND P3, PT, R14, R12, PT ;  /* 0x0000000c0e00720c */ /* 0x000fe20003f64070 */
[----:B------:R-:W-:-:S02]  /*1ed0*/  @!P2 IMAD.MOV R0, RZ, RZ, -R0 ;  /* 0x000000ffff00a224 */ /* 0x000fc400078e0a00 */
[----:B------:R-:W-:Y:S01]  /*1ee0*/  IMAD.HI.U32 R10, R24, R2, RZ ;  /* 0x00000002180a7227 */ /* 0x000fe200078e00ff */
[C---:B------:R-:W-:Y:S02]  /*1ef0*/  ISETP.GT.U32.AND P2, PT, R14.reuse, R8, PT ;  /* 0x000000080e00720c */ /* 0x040fe40003f44070 */
[----:B------:R0:W-:Y:S01]  /*1f00*/  STL [R1+0xc8], R0 ;  /* 0x0000c80001007387 */ /* 0x0001e20000100800 */
[----:B------:R-:W-:Y:S02]  /*1f10*/  IMAD.MOV R10, RZ, RZ, -R10 ;  /* 0x000000ffff0a7224 */ /* 0x000fe400078e0a0a */
[----:B------:R-:W-:Y:S02]  /*1f20*/  @!P4 IMAD.IADD R9, R9, 0x1, -R14 ;  /* 0x000000010909c824 */ /* 0x000fe400078e0a0e */
[----:B------:R-:W-:Y:S01]  /*1f30*/  IMAD R2, R14, R10, R2 ;  /* 0x0000000a0e027224 */ /* 0x000fe200078e0202 */
[----:B------:R-:W-:Y:S01]  /*1f40*/  IABS R10, R7 ;  /* 0x00000007000a7213 */ /* 0x000fe20000000000 */
[----:B------:R-:W-:-:S02]  /*1f50*/  @!P3 IMAD.IADD R12, R12, 0x1, -R14 ;  /* 0x000000010c0cb824 */ /* 0x000fc400078e0a0e */
[----:B------:R-:W-:Y:S01]  /*1f60*/  VIADD R18, R26, 0x4f ;  /* 0x0000004f1a127836 */ /* 0x000fe20000000000 */
[----:B------:R-:W-:Y:S01]  /*1f70*/  ISETP.GT.U32.AND P3, PT, R14, R2, PT ;  /* 0x000000020e00720c */ /* 0x000fe20003f64070 */
[----:B0-----:R-:W-:Y:S02]  /*1f80*/  IMAD.MOV.U32 R0, RZ, RZ, R5 ;  /* 0x000000ffff007224 */ /* 0x001fe400078e0005 */
[----:B------:R-:W-:Y:S01]  /*1f90*/  IMAD.HI.U32 R5, R24, R11, RZ ;  /* 0x0000000b18057227 */ /* 0x000fe200078e00ff */
[----:B------:R-:W-:-:S03]  /*1fa0*/  IABS R19, R18 ;  /* 0x0000001200137213 */ /* 0x000fc60000000000 */
[----:B------:R-:W-:Y:S02]  /*1fb0*/  IMAD.MOV R5, RZ, RZ, -R5 ;  /* 0x000000ffff057224 */ /* 0x000fe400078e0a05 */
[----:B------:R-:W-:Y:S01]  /*1fc0*/  @!P2 IMAD.IADD R8, R8, 0x1, -R14 ;  /* 0x000000010808a824 */ /* 0x000fe200078e0a0e */
[----:B------:R-:W-:Y:S01]  /*1fd0*/  ISETP.GE.AND P2, PT, R4, RZ, PT ;  /* 0x000000ff0400720c */ /* 0x000fe20003f46270 */
[----:B------:R-:W-:Y:S01]  /*1fe0*/  IMAD R11, R14, R5, R11 ;  /* 0x000000050e0b7224 */ /* 0x000fe200078e020b */
[----:B------:R-:W-:Y:S01]  /*1ff0*/  IADD3 R4, PT, PT, R26, 0x61, RZ ;  /* 0x000000611a047810 */ /* 0x000fe20007ffe0ff */
[----:B------:R-:W-:Y:S01]  /*2000*/  @!P6 IMAD.MOV R0, RZ, RZ, -R0 ;  /* 0x000000ffff00e224 */ /* 0x000fe200078e0a00 */
[----:B------:R-:W-:Y:S01]  /*2010*/  ISETP.GE.AND P6, PT, R6, RZ, PT ;  /* 0x000000ff0600720c */ /* 0x000fe20003fc6270 */
[----:B------:R-:W-:Y:S01]  /*2020*/  IMAD.HI.U32 R15, R24, R10, RZ ;  /* 0x0000000a180f7227 */ /* 0x000fe200078e00ff */
[----:B------:R-:W-:Y:S02]  /*2030*/  ISETP.GT.U32.AND P4, PT, R14, R11, PT ;  /* 0x0000000b0e00720c */ /* 0x000fe40003f84070 */
[----:B------:R0:W-:Y:S01]  /*2040*/  STL [R1+0xcc], R0 ;  /* 0x0000cc0001007387 */ /* 0x0001e20000100800 */
[----:B------:R-:W-:Y:S01]  /*2050*/  IMAD.MOV R15, RZ, RZ, -R15 ;  /* 0x000000ffff0f7224 */ /* 0x000fe200078e0a0f */
[----:B------:R-:W-:Y:S01]  /*2060*/  IABS R6, R4 ;  /* 0x0000000400067213 */ /* 0x000fe20000000000 */
[----:B------:R-:W-:Y:S01]  /*2070*/  @!P3 IMAD.IADD R2, R2, 0x1, -R14 ;  /* 0x000000010202b824 */ /* 0x000fe200078e0a0e */
[----:B------:R-:W-:Y:S01]  /*2080*/  ISETP.GE.AND P3, PT, R7, RZ, PT ;  /* 0x000000ff0700720c */ /* 0x000fe20003f66270 */
[----:B------:R-:W-:-:S02]  /*2090*/  IMAD R10, R14, R15, R10 ;  /* 0x0000000f0e0a7224 */ /* 0x000fc400078e020a */
[----:B------:R-:W-:Y:S02]  /*20a0*/  VIADD R5, R26, 0x60 ;  /* 0x000000601a057836 */ /* 0x000fe40000000000 */
[----:B------:R-:W-:-:S03]  /*20b0*/  IMAD.HI.U32 R7, R24, R6, RZ ;  /* 0x0000000618077227 */ /* 0x000fc600078e00ff */
[----:B------:R-:W-:Y:S01]  /*20c0*/  IABS R13, R5 ;  /* 0x00000005000d7213 */ /* 0x000fe20000000000 */
[----:B------:R-:W-:Y:S02]  /*20d0*/  @!P4 IMAD.IADD R11, R11, 0x1, -R14 ;  /* 0x000000010b0bc824 */ /* 0x000fe400078e0a0e */
[----:B0-----:R-:W-:Y:S02]  /*20e0*/  IMAD.MOV.U32 R0, RZ, RZ, R12 ;  /* 0x000000ffff007224 */ /* 0x001fe400078e000c */
[----:B------:R-:W-:Y:S01]  /*20f0*/  IMAD.MOV.U32 R12, RZ, RZ, R8 ;  /* 0x000000ffff0c7224 */ /* 0x000fe200078e0008 */
[C---:B------:R-:W-:Y:S01]  /*2100*/  ISETP.GT.U32.AND P4, PT, R14.reuse, R11, PT ;  /* 0x0000000b0e00720c */ /* 0x040fe20003f84070 */
[----:B------:R-:W-:Y:S01]  /*2110*/  @!P1 IMAD.MOV R0, RZ, RZ, -R0 ;  /* 0x000000ffff009224 */ /* 0x000fe200078e0a00 */
[C---:B------:R-:W-:Y:S01]  /*2120*/  ISETP.GT.U32.AND P1, PT, R14.reuse, R2, PT ;  /* 0x000000020e00720c */ /* 0x040fe20003f24070 */
[----:B------:R-:W-:Y:S01]  /*2130*/  @!P5 IMAD.MOV R12, RZ, RZ, -R12 ;  /* 0x000000ffff0cd224 */ /* 0x000fe200078e0a0c */
[----:B------:R-:W-:Y:S01]  /*2140*/  ISETP.GT.U32.AND P5, PT, R14, R10, PT ;  /* 0x0000000a0e00720c */ /* 0x000fe20003fa4070 */
[----:B------:R-:W-:Y:S01]  /*2150*/  IMAD.MOV R7, RZ, RZ, -R7 ;  /* 0x000000ffff077224 */ /* 0x000fe200078e0a07 */
[----:B------:R0:W-:Y:S01]  /*2160*/  STL [R1+0xf8], R0 ;  /* 0x0000f80001007387 */ /* 0x0001e20000100800 */
[----:B------:R-:W-:-:S03]  /*2170*/  IMAD.HI.U32 R8, R24, R13, RZ ;  /* 0x0000000d18087227 */ /* 0x000fc600078e00ff */
[----:B------:R2:W-:Y:S01]  /*2180*/  STL [R1+0xfc], R12 ;  /* 0x0000fc0c01007387 */ /* 0x0005e20000100800 */
[C---:B------:R-:W-:Y:S02]  /*2190*/  IMAD R6, R14.reuse, R7, R6 ;  /* 0x000000070e067224 */ /* 0x040fe400078e0206 */
[----:B------:R-:W-:Y:S01]  /*21a0*/  @!P4 IADD3 R11, PT, PT, R11, -R14, RZ ;  /* 0x8000000e0b0bc210 */ /* 0x000fe20007ffe0ff */
[----:B------:R-:W-:Y:S02]  /*21b0*/  IMAD.MOV R8, RZ, RZ, -R8 ;  /* 0x000000ffff087224 */ /* 0x000fe400078e0a08 */
[----:B------:R-:W-:Y:S01]  /*21c0*/  ISETP.GT.U32.AND P4, PT, R14, R6, PT ;  /* 0x000000060e00720c */ /* 0x000fe20003f84070 */
[--C-:B------:R-:W-:Y:S01]  /*21d0*/  @!P1 IMAD.IADD R2, R2, 0x1, -R14.reuse ;  /* 0x0000000102029824 */ /* 0x100fe200078e0a0e */
[----:B------:R-:W-:Y:S01]  /*21e0*/  ISETP.GE.AND P1, PT, R5, RZ, PT ;  /* 0x000000ff0500720c */ /* 0x000fe20003f26270 */
[----:B------:R-:W-:Y:S02]  /*21f0*/  @!P5 IMAD.IADD R10, R10, 0x1, -R14 ;  /* 0x000000010a0ad824 */ /* 0x000fe400078e0a0e */
[----:B0-----:R-:W-:-:S02]  /*2200*/  IMAD.MOV.U32 R0, RZ, RZ, R9 ;  /* 0x000000ffff007224 */ /* 0x001fc400078e0009 */
[C---:B------:R-:W-:Y:S01]  /*2210*/  IMAD R13, R14.reuse, R8, R13 ;  /* 0x000000080e0d7224 */ /* 0x040fe200078e020d */
[----:B------:R-:W-:Y:S01]  /*2220*/  ISETP.GT.U32.AND P5, PT, R14, R10, PT ;  /* 0x0000000a0e00720c */ /* 0x000fe20003fa4070 */
[----:B--2---:R-:W-:Y:S02]  /*2230*/  IMAD.MOV.U32 R12, RZ, RZ, R2 ;  /* 0x000000ffff0c7224 */ /* 0x004fe400078e0002 */
[----:B------:R-:W-:Y:S01]  /*2240*/  @!P0 IMAD.MOV R0, RZ, RZ, -R0 ;  /* 0x000000ffff008224 */ /* 0x000fe200078e0a00 */
[----:B------:R-:W-:Y:S01]  /*2250*/  ISETP.GE.AND P0, PT, R4, RZ, PT ;  /* 0x000000ff0400720c */ /* 0x000fe20003f06270 */
[----:B------:R-:W-:Y:S01]  /*2260*/  @!P6 IMAD.MOV R12, RZ, RZ, -R12 ;  /* 0x000000ffff0ce224 */ /* 0x000fe200078e0a0c */
[----:B------:R-:W-:Y:S01]  /*2270*/  ISETP.GT.U32.AND P6, PT, R14, R13, PT ;  /* 0x0000000d0e00720c */ /* 0x000fe20003fc4070 */
[----:B------:R-:W-:Y:S01]  /*2280*/  @!P4 IMAD.IADD R6, R6, 0x1, -R14 ;  /* 0x000000010606c824 */ /* 0x000fe200078e0a0e */
[----:B------:R0:W-:Y:S01]  /*2290*/  STL [R1+0x100], R0 ;  /* 0x0001000001007387 */ /* 0x0001e20000100800 */
[----:B------:R-:W-:-:S02]  /*22a0*/  VIADD R9, R26, 0x5f ;  /* 0x0000005f1a097836 */ /* 0x000fc40000000000 */
[----:B------:R-:W-:Y:S01]  /*22b0*/  VIADD R8, R26, 0x5e ;  /* 0x0000005e1a087836 */ /* 0x000fe20000000000 */
[----:B------:R-:W-:Y:S01]  /*22c0*/  ISETP.GT.U32.AND P4, PT, R14, R6, PT ;  /* 0x000000060e00720c */ /* 0x000fe20003f84070 */
[--C-:B------:R-:W-:Y:S01]  /*22d0*/  @!P5 IMAD.IADD R10, R10, 0x1, -R14.reuse ;  /* 0x000000010a0ad824 */ /* 0x100fe200078e0a0e */
[----:B------:R-:W-:Y:S01]  /*22e0*/  IABS R5, R9 ;  /* 0x0000000900057213 */ /* 0x000fe20000000000 */
[----:B------:R-:W-:Y:S01]  /*22f0*/  STL [R1+0x104], R12 ;  /* 0x0001040c01007387 */ /* 0x000fe20000100800 */
[----:B------:R-:W-:Y:S01]  /*2300*/  IABS R7, R8 ;  /* 0x0000000800077213 */ /* 0x000fe20000000000 */
[----:B------:R-:W-:Y:S01]  /*2310*/  VIADD R4, R26, 0x5d ;  /* 0x0000005d1a047836 */ /* 0x000fe20000000000 */
[----:B------:R-:W-:Y:S01]  /*2320*/  ISETP.GE.AND P5, PT, R8, RZ, PT ;  /* 0x000000ff0800720c */ /* 0x000fe20003fa6270 */
[----:B0-----:R-:W-:Y:S02]  /*2330*/  IMAD.MOV.U32 R0, RZ, RZ, R11 ;  /* 0x000000ffff007224 */ /* 0x001fe400078e000b */
[----:B------:R-:W-:Y:S01]  /*2340*/  @!P6 IMAD.IADD R13, R13, 0x1, -R14 ;  /* 0x000000010d0de824 */ /* 0x000fe200078e0a0e */
[----:B------:R-:W-:Y:S01]  /*2350*/  IABS R2, R4 ;  /* 0x0000000400027213 */ /* 0x000fe20000000000 */
[----:B------:R-:W-:Y:S01]  /*2360*/  @!P2 IMAD.MOV R0, RZ, RZ, -R0 ;  /* 0x000000ffff00a224 */ /* 0x000fe200078e0a00 */
[----:B------:R-:W-:Y:S01]  /*2370*/  ISETP.GE.AND P2, PT, R9, RZ, PT ;  /* 0x000000ff0900720c */ /* 0x000fe20003f46270 */
[----:B------:R-:W-:Y:S01]  /*2380*/  IMAD.HI.U32 R11, R24, R5, RZ ;  /* 0x00000005180b7227 */ /* 0x000fe200078e00ff */
[----:B------:R-:W-:-:S02]  /*2390*/  ISETP.GT.U32.AND P6, PT, R14, R13, PT ;  /* 0x0000000d0e00720c */ /* 0x000fc40003fc4070 */
[----:B------:R0:W-:Y:S01]  /*23a0*/  STL [R1+0x110], R0 ;  /* 0x0001100001007387 */ /* 0x0001e20000100800 */
[----:B------:R-:W-:-:S04]  /*23b0*/  IMAD.HI.U32 R8, R24, R7, RZ ;  /* 0x0000000718087227 */ /* 0x000fc800078e00ff */
[----:B------:R-:W-:Y:S02]  /*23c0*/  IMAD.MOV R11, RZ, RZ, -R11 ;  /* 0x000000ffff0b7224 */ /* 0x000fe400078e0a0b */
[----:B------:R-:W-:Y:S02]  /*23d0*/  IMAD.MOV R8, RZ, RZ, -R8 ;  /* 0x000000ffff087224 */ /* 0x000fe400078e0a08 */
[----:B------:R-:W-:Y:S02]  /*23e0*/  @!P4 IMAD.IADD R6, R6, 0x1, -R14 ;  /* 0x000000010606c824 */ /* 0x000fe400078e0a0e */
[----:B0-----:R-:W-:Y:S02]  /*23f0*/  IMAD.MOV.U32 R0, RZ, RZ, R10 ;  /* 0x000000ffff007224 */ /* 0x001fe400078e000a */
[----:B------:R-:W-:Y:S02]  /*2400*/  IMAD R5, R14, R11, R5 ;  /* 0x0000000b0e057224 */ /* 0x000fe400078e0205 */
[----:B------:R-:W-:Y:S01]  /*2410*/  @!P3 IMAD.MOV R0, RZ, RZ, -R0 ;  /* 0x000000ffff00b224 */ /* 0x000fe200078e0a00 */
[----:B------:R-:W-:Y:S01]  /*2420*/  ISETP.GE.AND P3, PT, R4, RZ, PT ;  /* 0x000000ff0400720c */ /* 0x000fe20003f66270 */
[C---:B------:R-:W-:Y:S01]  /*2430*/  IMAD R4, R14.reuse, R8, R7 ;  /* 0x000000080e047224 */ /* 0x040fe200078e0207 */
[----:B------:R-:W-:Y:S01]  /*2440*/  ISETP.GT.U32.AND P4, PT, R14, R5, PT ;  /* 0x000000050e00720c */ /* 0x000fe20003f84070 */
[----:B------:R-:W-:Y:S01]  /*2450*/  IMAD.HI.U32 R9, R24, R2, RZ ;  /* 0x0000000218097227 */ /* 0x000fe200078e00ff */
[----:B------:R0:W-:Y:S03]  /*2460*/  STL [R1+0x114], R0 ;  /* 0x0001140001007387 */ /* 0x0001e60000100800 */
[----:B------:R-:W-:-:S02]  /*2470*/  IMAD.MOV R9, RZ, RZ, -R9 ;  /* 0x000000ffff097224 */ /* 0x000fc400078e0a09 */
[----:B------:R-:W-:Y:S02]  /*2480*/  @!P6 IMAD.IADD R13, R13, 0x1, -R14 ;  /* 0x000000010d0de824 */ /* 0x000fe400078e0a0e */
[----:B------:R-:W-:Y:S01]  /*2490*/  IMAD R2, R14, R9, R2 ;  /* 0x000000090e027224 */ /* 0x000fe200078e0202 */
[C---:B------:R-:W-:Y:S01]  /*24a0*/  IADD3 R9, PT, PT, R26.reuse, 0x5c, RZ ;  /* 0x0000005c1a097810 */ /* 0x040fe20007ffe0ff */
[----:B------:R-:W-:Y:S02]  /*24b0*/  VIADD R8, R26, 0x59 ;  /* 0x000000591a087836 */ /* 0x000fe40000000000 */
[----:B0-----:R-:W-:Y:S01]  /*24c0*/  IMAD.MOV.U32 R0, RZ, RZ, R6 ;  /* 0x000000ffff007224 */ /* 0x001fe200078e0006 */
[----:B------:R-:W-:Y:S01]  /*24d0*/  ISETP.GE.AND P6, PT, R9, RZ, PT ;  /* 0x000000ff0900720c */ /* 0x000fe20003fc6270 */
[----:B------:R-:W-:Y:S01]  /*24e0*/  @!P4 IMAD.IADD R5, R5, 0x1, -R14 ;  /* 0x000000010505c824 */ /* 0x000fe200078e0a0e */
[----:B------:R-:W-:Y:S01]  /*24f0*/  IABS R9, R9 ;  /* 0x0000000900097213 */ /* 0x000fe20000000000 */
[----:B------:R-:W-:Y:S01]  /*2500*/  @!P0 IMAD.MOV R0, RZ, RZ, -R0 ;  /* 0x000000ffff008224 */ /* 0x000fe200078e0a00 */
[----:B------:R-:W-:Y:S01]  /*2510*/  ISETP.GT.U32.AND P0, PT, R14, R4, PT ;  /* 0x000000040e00720c */ /* 0x000fe20003f04070 */
[----:B------:R-:W-:Y:S01]  /*2520*/  VIADD R6, R26, 0x5b ;  /* 0x0000005b1a067836 */ /* 0x000fe20000000000 */
[----:B------:R-:W-:Y:S01]  /*2530*/  ISETP.GT.U32.AND P4, PT, R14, R5, PT ;  /* 0x000000050e00720c */ /* 0x000fe20003f84070 */
[----:B------:R-:W-:Y:S01]  /*2540*/  VIADD R7, R26, 0x5a ;  /* 0x0000005a1a077836 */ /* 0x000fe20000000000 */
[----:B------:R0:W-:Y:S01]  /*2550*/  STL [R1+0x118], R0 ;  /* 0x0001180001007387 */ /* 0x0001e20000100800 */
[----:B------:R-:W-:Y:S01]  /*2560*/  IABS R12, R8 ;  /* 0x00000008000c7213 */ /* 0x000fe20000000000 */
[----:B------:R-:W-:Y:S01]  /*2570*/  IMAD.HI.U32 R23, R24, R19, RZ ;  /* 0x0000001318177227 */ /* 0x000fe200078e00ff */
[----:B------:R-:W-:-:S02]  /*2580*/  IABS R10, R6 ;  /* 0x00000006000a7213 */ /* 0x000fc40000000000 */
[----:B------:R-:W-:Y:S01]  /*2590*/  IABS R11, R7 ;  /* 0x00000007000b7213 */ /* 0x000fe20000000000 */
[----:B------:R-:W-:Y:S02]  /*25a0*/  IMAD.MOV R23, RZ, RZ, -R23 ;  /* 0x000000ffff177224 */ /* 0x000fe400078e0a17 */
[----:B------:R-:W-:-:S04]  /*25b0*/  IMAD.HI.U32 R15, R24, R10, RZ ;  /* 0x0000000a180f7227 */ /* 0x000fc800078e00ff */
[----:B0-----:R-:W-:Y:S02]  /*25c0*/  IMAD.MOV.U32 R0, RZ, RZ, R13 ;  /* 0x000000ffff007224 */ /* 0x001fe400078e000d */
[----:B------:R-:W-:Y:S02]  /*25d0*/  @!P0 IMAD.IADD R4, R4, 0x1, -R14 ;  /* 0x0000000104048824 */ /* 0x000fe400078e0a0e */
[----:B------:R-:W-:Y:S01]  /*25e0*/  @!P1 IMAD.MOV R0, RZ, RZ, -R0 ;  /* 0x000000ffff009224 */ /* 0x000fe200078e0a00 */
[----:B------:R-:W-:Y:S01]  /*25f0*/  ISETP.GT.U32.AND P1, PT, R14, R2, PT ;  /* 0x000000020e00720c */ /* 0x000fe20003f24070 */
[----:B------:R-:W-:Y:S01]  /*2600*/  IMAD.HI.U32 R13, R24, R9, RZ ;  /* 0x00000009180d7227 */ /* 0x000fe200078e00ff */
[----:B------:R-:W-:Y:S02]  /*2610*/  ISETP.GT.U32.AND P0, PT, R14, R4, PT ;  /* 0x000000040e00720c */ /* 0x000fe40003f04070 */
[----:B------:R0:W-:Y:S01]  /*2620*/  STL [R1+0x11c], R0 ;  /* 0x00011c0001007387 */ /* 0x0001e20000100800 */
[----:B------:R-:W-:-:S02]  /*2630*/  IMAD.MOV R13, RZ, RZ, -R13 ;  /* 0x000000ffff0d7224 */ /* 0x000fc400078e0a0d */
[--C-:B------:R-:W-:Y:S01]  /*2640*/  @!P4 IMAD.IADD R5, R5, 0x1, -R14.reuse ;  /* 0x000000010505c824 */ /* 0x100fe200078e0a0e */
[----:B------:R-:W-:Y:S01]  /*2650*/  ISETP.GE.AND P4, PT, R6, RZ, PT ;  /* 0x000000ff0600720c */ /* 0x000fe20003f86270 */
[----:B------:R-:W-:Y:S02]  /*2660*/  IMAD R9, R14, R13, R9 ;  /* 0x0000000d0e097224 */ /* 0x000fe400078e0209 */
[----:B------:R-:W-:Y:S02]  /*2670*/  IMAD.MOV.U32 R17, RZ, RZ, R5 ;  /* 0x000000ffff117224 */ /* 0x000fe400078e0005 */
[--C-:B------:R-:W-:Y:S02]  /*2680*/  @!P1 IMAD.IADD R2, R2, 0x1, -R14.reuse ;  /* 0x0000000102029824 */ /* 0x100fe400078e0a0e */
[----:B------:R-:W-:Y:S01]  /*2690*/  @!P0 IMAD.IADD R4, R4, 0x1, -R14 ;  /* 0x0000000104048824 */ /* 0x000fe200078e0a0e */
[----:B------:R-:W-:Y:S01]  /*26a0*/  ISETP.GT.U32.AND P0, PT, R14, R9, PT ;  /* 0x000000090e00720c */ /* 0x000fe20003f04070 */
[----:B------:R-:W-:Y:S01]  /*26b0*/  IMAD.HI.U32 R6, R24, R12, RZ ;  /* 0x0000000c18067227 */ /* 0x000fe200078e00ff */
[----:B------:R-:W-:-:S03]  /*26c0*/  ISETP.GT.U32.AND P1, PT, R14, R2, PT ;  /* 0x000000020e00720c */ /* 0x000fc60003f24070 */
[----:B0-----:R-:W-:Y:S01]  /*26d0*/  IMAD.MOV.U32 R0, RZ, RZ, R4 ;  /* 0x000000ffff007224 */ /* 0x001fe200078e0004 */
[----:B------:R-:W-:Y:S01]  /*26e0*/  IADD3 R6, PT, PT, -R6, RZ, RZ ;  /* 0x000000ff06067210 */ /* 0x000fe20007ffe1ff */
[----:B------:R-:W-:Y:S02]  /*26f0*/  @!P2 IMAD.MOV R17, RZ, RZ, -R17 ;  /* 0x000000ffff11a224 */ /* 0x000fe400078e0a11 */
[----:B------:R-:W-:Y:S01]  /*2700*/  @!P5 IMAD.MOV R0, RZ, RZ, -R0 ;  /* 0x000000ffff00d224 */ /* 0x000fe200078e0a00 */
[----:B------:R-:W-:Y:S01]  /*2710*/  ISETP.GE.AND P5, PT, R7, RZ, PT ;  /* 0x000000ff0700720c */ /* 0x000fe20003fa6270 */
[----:B------:R-:W-:Y:S01]  /*2720*/  IMAD.MOV R15, RZ, RZ, -R15 ;  /* 0x000000ffff0f7224 */ /* 0x000fe200078e0a0f */
[----:B------:R-:W-:Y:S01]  /*2730*/  STL [R1+0x128], R17 ;  /* 0x0001281101007387 */ /* 0x000fe20000100800 */
[----:B------:R-:W-:Y:S02]  /*2740*/  IMAD R4, R14, R6, R12 ;  /* 0x000000060e047224 */ /* 0x000fe400078e020c */
[--C-:B------:R-:W-:Y:S01]  /*2750*/  @!P1 IMAD.IADD R2, R2, 0x1, -R14.reuse ;  /* 0x0000000102029824 */ /* 0x100fe200078e0a0e */
[----:B------:R0:W-:Y:S01]  /*2760*/  STL [R1+0x134], R0 ;  /* 0x0001340001007387 */ /* 0x0001e20000100800 */
[----:B------:R-:W-:-:S02]  /*2770*/  @!P0 IMAD.IADD R9, R9, 0x1, -R14 ;  /* 0x0000000109098824 */ /* 0x000fc400078e0a0e */
[----:B------:R-:W-:Y:S02]  /*2780*/  IMAD R10, R14, R15, R10 ;  /* 0x0000000f0e0a7224 */ /* 0x000fe400078e020a */
[----:B------:R-:W-:Y:S01]  /*2790*/  IMAD.HI.U32 R16, R24, R11, RZ ;  /* 0x0000000b18107227 */ /* 0x000fe200078e00ff */
[C---:B------:R-:W-:Y:S02]  /*27a0*/  ISETP.GT.U32.AND P0, PT, R14.reuse, R9, PT ;  /* 0x000000090e00720c */ /* 0x040fe40003f04070 */
[C---:B------:R-:W-:Y:S01]  /*27b0*/  ISETP.GT.U32.AND P2, PT, R14.reuse, R10, PT ;  /* 0x0000000a0e00720c */ /* 0x040fe20003f44070 */
[----:B------:R-:W-:Y:S02]  /*27c0*/  IMAD.MOV R16, RZ, RZ, -R16 ;  /* 0x000000ffff107224 */ /* 0x000fe400078e0a10 */
[----:B0-----:R-:W-:Y:S02]  /*27d0*/  IMAD.MOV.U32 R0, RZ, RZ, R2 ;  /* 0x000000ffff007224 */ /* 0x001fe400078e0002 */
[----:B------:R-:W-:-:S02]  /*27e0*/  IMAD R11, R14, R16, R11 ;  /* 0x000000100e0b7224 */ /* 0x000fc400078e020b */
[----:B------:R-:W-:Y:S01]  /*27f0*/  @!P3 IMAD.MOV R0, RZ, RZ, -R0 ;  /* 0x000000ffff00b224 */ /* 0x000fe200078e0a00 */
[----:B------:R-:W-:Y:S01]  /*2800*/  ISETP.GT.U32.AND P3, PT, R14, R4, PT ;  /* 0x000000040e00720c */ /* 0x000fe20003f64070 */
[----:B------:R-:W-:Y:S01]  /*2810*/  VIADD R6, R26, 0x57 ;  /* 0x000000571a067836 */ /* 0x000fe20000000000 */
[----:B------:R-:W-:Y:S01]  /*2820*/  ISETP.GT.U32.AND P1, PT, R14, R11, PT ;  /* 0x0000000b0e00720c */ /* 0x000fe20003f24070 */
[C---:B------:R-:W-:Y:S01]  /*2830*/  VIADD R5, R26.reuse, 0x58 ;  /* 0x000000581a057836 */ /* 0x040fe20000000000 */
[----:B------:R0:W-:Y:S01]  /*2840*/  STL [R1+0x138], R0 ;  /* 0x0001380001007387 */ /* 0x0001e20000100800 */
[----:B------:R-:W-:Y:S01]  /*2850*/  VIADD R7, R26, 0x56 ;  /* 0x000000561a077836 */ /* 0x000fe20000000000 */
[----:B------:R-:W-:Y:S01]  /*2860*/  IABS R13, R6 ;  /* 0x00000006000d7213 */ /* 0x000fe20000000000 */
[--C-:B------:R-:W-:Y:S01]  /*2870*/  @!P0 IMAD.IADD R9, R9, 0x1, -R14.reuse ;  /* 0x0000000109098824 */ /* 0x100fe200078e0a0e */
[----:B------:R-:W-:Y:S01]  /*2880*/  IABS R12, R5 ;  /* 0x00000005000c7213 */ /* 0x000fe20000000000 */
[--C-:B------:R-:W-:Y:S01]  /*2890*/  @!P2 IMAD.IADD R10, R10, 0x1, -R14.reuse ;  /* 0x000000010a0aa824 */ /* 0x100fe200078e0a0e */
[----:B------:R-:W-:Y:S01]  /*28a0*/  IABS R2, R7 ;  /* 0x0000000700027213 */ /* 0x000fe20000000000 */
[----:B------:R-:W-:Y:S01]  /*28b0*/  IMAD R19, R14, R23, R19 ;  /* 0x000000170e137224 */ /* 0x000fe200078e0213 */
[----:B------:R-:W-:Y:S01]  /*28c0*/  ISETP.GE.AND P0, PT, R8, RZ, PT ;  /* 0x000000ff0800720c */ /* 0x000fe20003f06270 */
[----:B------:R-:W-:Y:S01]  /*28d0*/  @!P3 IMAD.IADD R4, R4, 0x1, -R14 ;  /* 0x000000010404b824 */ /* 0x000fe200078e0a0e */
[----:B------:R-:W-:Y:S01]  /*28e0*/  MOV R16, R9 ;  /* 0x0000000900107202 */ /* 0x000fe20000000f00 */
[----:B------:R-:W-:Y:S01]  /*28f0*/  IMAD.HI.U32 R8, R24, R13, RZ ;  /* 0x0000000d18087227 */ /* 0x000fe200078e00ff */
[----:B------:R-:W-:-:S02]  /*2900*/  ISETP.GT.U32.AND P2, PT, R14, R10, PT ;  /* 0x0000000a0e00720c */ /* 0x000fc40003f44070 */
[----:B------:R-:W-:Y:S01]  /*2910*/  ISETP.GT.U32.AND P3, PT, R14, R4, PT ;  /* 0x000000040e00720c */ /* 0x000fe20003f64070 */
[----:B------:R-:W-:-:S04]  /*2920*/  IMAD.HI.U32 R15, R24, R12, RZ ;  /* 0x0000000c180f7227 */ /* 0x000fc800078e00ff */
[----:B------:R-:W-:-:S04]  /*2930*/  IMAD.HI.U32 R9, R24, R2, RZ ;  /* 0x0000000218097227 */ /* 0x000fc800078e00ff */
[----:B------:R-:W-:Y:S02]  /*2940*/  IMAD.MOV R8, RZ, RZ, -R8 ;  /* 0x000000ffff087224 */ /* 0x000fe400078e0a08 */
[----:B------:R-:W-:Y:S01]  /*2950*/  @!P6 IMAD.MOV R16, RZ, RZ, -R16 ;  /* 0x000000ffff10e224 */ /* 0x000fe200078e0a10 */
[----:B------:R-:W-:Y:S01]  /*2960*/  ISETP.GE.AND P6, PT, R5, RZ, PT ;  /* 0x000000ff0500720c */ /* 0x000fe20003fc6270 */
[----:B------:R-:W-:Y:S02]  /*2970*/  @!P1 IMAD.IADD R11, R11, 0x1, -R14 ;  /* 0x000000010b0b9824 */ /* 0x000fe400078e0a0e */
[----:B------:R-:W-:Y:S01]  /*2980*/  IMAD.MOV R15, RZ, RZ, -R15 ;  /* 0x000000ffff0f7224 */ /* 0x000fe200078e0a0f */
[----:B------:R-:W-:Y:S01]  /*2990*/  STL [R1+0x13c], R16 ;  /* 0x00013c1001007387 */ /* 0x000fe20000100800 */
[----:B------:R-:W-:Y:S01]  /*29a0*/  IMAD.MOV R5, RZ, RZ, -R9 ;  /* 0x000000ffff057224 */ /* 0x000fe200078e0a09 */
[C---:B------:R-:W-:Y:S01]  /*29b0*/  ISETP.GT.U32.AND P1, PT, R14.reuse, R11, PT ;  /* 0x0000000b0e00720c */ /* 0x040fe20003f24070 */
[----:B------:R-:W-:-:S02]  /*29c0*/  IMAD R9, R14, R8, R13 ;  /* 0x000000080e097224 */ /* 0x000fc400078e020d */
[----:B------:R-:W-:Y:S02]  /*29d0*/  IMAD R12, R14, R15, R12 ;  /* 0x0000000f0e0c7224 */ /* 0x000fe400078e020c */
[--C-:B------:R-:W-:Y:S01]  /*29e0*/  @!P3 IMAD.IADD R4, R4, 0x1, -R14.reuse ;  /* 0x000000010404b824 */ /* 0x100fe200078e0a0e */
[----:B------:R-:W-:Y:S01]  /*29f0*/  ISETP.GT.U32.AND P3, PT, R14, R9, PT ;  /* 0x000000090e00720c */ /* 0x000fe20003f64070 */
[----:B------:R-:W-:Y:S01]  /*2a00*/  @!P2 IMAD.IADD R10, R10, 0x1, -R14 ;  /* 0x000000010a0aa824 */ /* 0x000fe200078e0a0e */
[C---:B------:R-:W-:Y:S01]  /*2a10*/  ISETP.GT.U32.AND P2, PT, R14.reuse, R12, PT ;  /* 0x0000000c0e00720c */ /* 0x040fe20003f44070 */
[----:B------:R-:W-:Y:S02]  /*2a20*/  IMAD R5, R14, R5, R2 ;  /* 0x000000050e057224 */ /* 0x000fe400078e0202 */
[----:B------:R-:W-:Y:S02]  /*2a30*/  VIADD R2, R26, 0x55 ;  /* 0x000000551a027836 */ /* 0x000fe40000000000 */
[----:B------:R-:W-:Y:S01]  /*2a40*/  @!P1 IMAD.IADD R11, R11, 0x1, -R14 ;  /* 0x000000010b0b9824 */ /* 0x000fe200078e0a0e */
[----:B------:R-:W-:Y:S01]  /*2a50*/  ISETP.GE.AND P1, PT, R7, RZ, PT ;  /* 0x000000ff0700720c */ /* 0x000fe20003f26270 */
[----:B0-----:R-:W-:Y:S01]  /*2a60*/  IMAD.MOV.U32 R0, RZ, RZ, R10 ;  /* 0x000000ffff007224 */ /* 0x001fe200078e000a */
[----:B------:R-:W-:Y:S01]  /*2a70*/  IABS R13, R2 ;  /* 0x00000002000d7213 */ /* 0x000fe20000000000 */
[----:B------:R-:W-:-:S02]  /*2a80*/  IMAD.MOV.U32 R10, RZ, RZ, R11 ;  /* 0x000000ffff0a7224 */ /* 0x000fc400078e000b */
[----:B------:R-:W-:Y:S01]  /*2a90*/  @!P3 IADD3 R9, PT, PT, R9, -R14, RZ ;  /* 0x8000000e0909b210 */ /* 0x000fe20007ffe0ff */
[----:B------:R-:W-:Y:S01]  /*2aa0*/  @!P4 IMAD.MOV R0, RZ, RZ, -R0 ;  /* 0x000000ffff00c224 */ /* 0x000fe200078e0a00 */
[----:B------:R-:W-:Y:S01]  /*2ab0*/  ISETP.GE.AND P4, PT, R6, RZ, PT ;  /* 0x000000ff0600720c */ /* 0x000fe20003f86270 */
[----:B------:R-:W-:Y:S01]  /*2ac0*/  @!P2 IMAD.IADD R12, R12, 0x1, -R14 ;  /* 0x000000010c0ca824 */ /* 0x000fe200078e0a0e */
[----:B------:R-:W-:Y:S01]  /*2ad0*/  ISETP.GT.U32.AND P3, PT, R14, R9, PT ;  /* 0x000000090e00720c */ /* 0x000fe20003f64070 */
[----:B------:R-:W-:Y:S01]  /*2ae0*/  IMAD.HI.U32 R8, R24, R13, RZ ;  /* 0x0000000d18087227 */ /* 0x000fe200078e00ff */
[----:B------:R0:W-:Y:S02]  /*2af0*/  STL [R1+0x140], R0 ;  /* 0x0001400001007387 */ /* 0x0001e40000100800 */
[----:B------:R-:W-:Y:S01]  /*2b00*/  ISETP.GT.U32.AND P2, PT, R14, R12, PT ;  /* 0x0000000c0e00720c */ /* 0x000fe20003f44070 */
[----:B------:R-:W-:Y:S01]  /*2b10*/  @!P5 IMAD.MOV R10, RZ, RZ, -R10 ;  /* 0x000000ffff0ad224 */ /* 0x000fe200078e0a0a */
[----:B------:R-:W-:Y:S01]  /*2b20*/  ISETP.GE.AND P5, PT, R2, RZ, PT ;  /* 0x000000ff0200720c */ /* 0x000fe20003fa6270 */
[----:B------:R-:W-:-:S02]  /*2b30*/  VIADD R6, R26, 0x54 ;  /* 0x000000541a067836 */ /* 0x000fc40000000000 */
[----:B------:R-:W-:Y:S01]  /*2b40*/  IMAD.MOV R8, RZ, RZ, -R8 ;  /* 0x000000ffff087224 */ /* 0x000fe200078e0a08 */
[----:B------:R2:W-:Y:S01]  /*2b50*/  STL [R1+0x154], R10 ;  /* 0x0001540a01007387 */ /* 0x0005e20000100800 */
[----:B------:R-:W-:Y:S02]  /*2b60*/  VIADD R2, R26, 0x53 ;  /* 0x000000531a027836 */ /* 0x000fe40000000000 */
[C---:B------:R-:W-:Y:S02]  /*2b70*/  IMAD R13, R14.reuse, R8, R13 ;  /* 0x000000080e0d7224 */ /* 0x040fe400078e020d */
[----:B0-----:R-:W-:Y:S02]  /*2b80*/  IMAD.MOV.U32 R0, RZ, RZ, R4 ;  /* 0x000000ffff007224 */ /* 0x001fe400078e0004 */
[--C-:B------:R-:W-:Y:S01]  /*2b90*/  @!P3 IMAD.IADD R9, R9, 0x1, -R14.reuse ;  /* 0x000000010909b824 */ /* 0x100fe200078e0a0e */
[----:B------:R-:W-:Y:S01]  /*2ba0*/  ISETP.GT.U32.AND P3, PT, R14, R13, PT ;  /* 0x0000000d0e00720c */ /* 0x000fe20003f64070 */
[----:B------:R-:W-:Y:S01]  /*2bb0*/  @!P2 IMAD.IADD R12, R12, 0x1, -R14 ;  /* 0x000000010c0ca824 */ /* 0x000fe200078e0a0e */
[----:B--2---:R-:W-:Y:S01]  /*2bc0*/  IABS R10, R6 ;  /* 0x00000006000a7213 */ /* 0x004fe20000000000 */
[----:B------:R-:W-:Y:S01]  /*2bd0*/  @!P0 IMAD.MOV R0, RZ, RZ, -R0 ;  /* 0x000000ffff008224 */ /* 0x000fe200078e0a00 */
[----:B------:R-:W-:Y:S01]  /*2be0*/  ISETP.GE.AND P0, PT, R6, RZ, PT ;  /* 0x000000ff0600720c */ /* 0x000fe20003f06270 */
[----:B------:R-:W-:Y:S01]  /*2bf0*/  IMAD.MOV.U32 R15, RZ, RZ, R12 ;  /* 0x000000ffff0f7224 */ /* 0x000fe200078e000c */
[----:B------:R-:W-:Y:S01]  /*2c00*/  IABS R6, R2 ;  /* 0x0000000200067213 */ /* 0x000fe20000000000 */
[----:B------:R-:W-:Y:S01]  /*2c10*/  IMAD.HI.U32 R4, R24, R10, RZ ;  /* 0x0000000a18047227 */ /* 0x000fe200078e00ff */
[----:B------:R-:W-:Y:S01]  /*2c20*/  ISETP.GT.U32.AND P2, PT, R14, R5, PT ;  /* 0x000000050e00720c */ /* 0x000fe20003f44070 */
[----:B------:R0:W-:Y:S01]  /*2c30*/  STL [R1+0x158], R0 ;  /* 0x0001580001007387 */ /* 0x0001e20000100800 */
[----:B------:R-:W-:Y:S01]  /*2c40*/  IADD3 R12, PT, PT, R26, 0x4e, RZ ;  /* 0x0000004e1a0c7810 */ /* 0x000fe20007ffe0ff */
[----:B------:R-:W-:-:S02]  /*2c50*/  IMAD.MOV R4, RZ, RZ, -R4 ;  /* 0x000000ffff047224 */ /* 0x000fc400078e0a04 */
[----:B------:R-:W-:Y:S01]  /*2c60*/  @!P6 IMAD.MOV R15, RZ, RZ, -R15 ;  /* 0x000000ffff0fe224 */ /* 0x000fe200078e0a0f */
[----:B------:R-:W-:Y:S01]  /*2c70*/  IABS R16, R12 ;  /* 0x0000000c00107213 */ /* 0x000fe20000000000 */
[----:B------:R-:W-:Y:S02]  /*2c80*/  IMAD R10, R14, R4, R10 ;  /* 0x000000040e0a7224 */ /* 0x000fe400078e020a */
[----:B------:R-:W-:Y:S01]  /*2c90*/  @!P3 IMAD.IADD R13, R13, 0x1, -R14 ;  /* 0x000000010d0db824 */ /* 0x000fe200078e0a0e */
[----:B------:R-:W-:Y:S01]  /*2ca0*/  STL [R1+0x160], R15 ;  /* 0x0001600f01007387 */ /* 0x000fe20000100800 */
[----:B------:R-:W-:Y:S01]  /*2cb0*/  IMAD.HI.U32 R8, R24, R6, RZ ;  /* 0x0000000618087227 */ /* 0x000fe200078e00ff */
[C---:B------:R-:W-:Y:S02]  /*2cc0*/  ISETP.GT.U32.AND P6, PT, R14.reuse, R10, PT ;  /* 0x0000000a0e00720c */ /* 0x040fe40003fc4070 */
[----:B------:R-:W-:Y:S01]  /*2cd0*/  ISETP.GT.U32.AND P3, PT, R14, R13, PT ;  /* 0x0000000d0e00720c */ /* 0x000fe20003f64070 */
[----:B------:R-:W-:-:S02]  /*2ce0*/  VIADD R7, R26, 0x52 ;  /* 0x000000521a077836 */ /* 0x000fc40000000000 */
[----:B0-----:R-:W-:Y:S02]  /*2cf0*/  IMAD.MOV.U32 R0, RZ, RZ, R9 ;  /* 0x000000ffff007224 */ /* 0x001fe400078e0009 */
[----:B------:R-:W-:Y:S01]  /*2d00*/  IMAD.MOV R8, RZ, RZ, -R8 ;  /* 0x000000ffff087224 */ /* 0x000fe200078e0a08 */
[----:B------:R-:W-:Y:S01]  /*2d10*/  IABS R11, R7 ;  /* 0x00000007000b7213 */ /* 0x000fe20000000000 */
[----:B------:R-:W-:Y:S01]  /*2d20*/  @!P4 IMAD.MOV R0, RZ, RZ, -R0 ;  /* 0x000000ffff00c224 */ /* 0x000fe200078e0a00 */
[----:B------:R-:W-:Y:S01]  /*2d30*/  ISETP.GE.AND P4, PT, R2, RZ, PT ;  /* 0x000000ff0200720c */ /* 0x000fe20003f86270 */
[----:B------:R-:W-:Y:S02]  /*2d40*/  IMAD R2, R14, R8, R6 ;  /* 0x000000080e027224 */ /* 0x000fe400078e0206 */
[----:B------:R-:W-:Y:S01]  /*2d50*/  VIADD R8, R26, 0x51 ;  /* 0x000000511a087836 */ /* 0x000fe20000000000 */
[----:B------:R0:W-:Y:S01]  /*2d60*/  STL [R1+0x164], R0 ;  /* 0x0001640001007387 */ /* 0x0001e20000100800 */
[----:B------:R-:W-:-:S02]  /*2d70*/  @!P2 IMAD.IADD R5, R5, 0x1, -R14 ;  /* 0x000000010505a824 */ /* 0x000fc400078e0a0e */
[----:B------:R-:W-:Y:S01]  /*2d80*/  @!P6 IMAD.IADD R10, R10, 0x1, -R14 ;  /* 0x000000010a0ae824 */ /* 0x000fe200078e0a0e */
[----:B------:R-:W-:Y:S01]  /*2d90*/  IABS R9, R8 ;  /* 0x0000000800097213 */ /* 0x000fe20000000000 */
[----:B------:R-:W-:Y:S01]  /*2da0*/  IMAD.HI.U32 R4, R24, R11, RZ ;  /* 0x0000000b18047227 */ /* 0x000fe200078e00ff */
[C---:B------:R-:W-:Y:S02]  /*2db0*/  ISETP.GT.U32.AND P2, PT, R14.reuse, R5, PT ;  /* 0x000000050e00720c */ /* 0x040fe40003f44070 */
[C---:B------:R-:W-:Y:S01]  /*2dc0*/  ISETP.GT.U32.AND P6, PT, R14.reuse, R10, PT ;  /* 0x0000000a0e00720c */ /* 0x040fe20003fc4070 */
[----:B------:R-:W-:Y:S02]  /*2dd0*/  IMAD.MOV R4, RZ, RZ, -R4 ;  /* 0x000000ffff047224 */ /* 0x000fe400078e0a04 */
[----:B------:R-:W-:Y:S01]  /*2de0*/  @!P3 IMAD.IADD R13, R13, 0x1, -R14 ;  /* 0x000000010d0db824 */ /* 0x000fe200078e0a0e */
[----:B------:R-:W-:Y:S01]  /*2df0*/  ISETP.GT.U32.AND P3, PT, R14, R2, PT ;  /* 0x000000020e00720c */ /* 0x000fe20003f64070 */
[----:B------:R-:W-:-:S04]  /*2e00*/  IMAD.HI.U32 R6, R24, R9, RZ ;  /* 0x0000000918067227 */ /* 0x000fc800078e00ff */
[----:B------:R-:W-:Y:S02]  /*2e10*/  IMAD R11, R14, R4, R11 ;  /* 0x000000040e0b7224 */ /* 0x000fe400078e020b */
[----:B------:R-:W-:Y:S02]  /*2e20*/  VIADD R4, R26, 0x50 ;  /* 0x000000501a047836 */ /* 0x000fe40000000000 */
[----:B------:R-:W-:Y:S02]  /*2e30*/  IMAD.MOV R6, RZ, RZ, -R6 ;  /* 0x000000ffff067224 */ /* 0x000fe400078e0a06 */
[--C-:B------:R-:W-:Y:S01]  /*2e40*/  @!P2 IMAD.IADD R5, R5, 0x1, -R14.reuse ;  /* 0x000000010505a824 */ /* 0x100fe200078e0a0e */
[----:B------:R-:W-:Y:S01]  /*2e50*/  IABS R22, R4 ;  /* 0x0000000400167213 */ /* 0x000fe20000000000 */
[----:B------:R-:W-:Y:S01]  /*2e60*/  IMAD R9, R14, R6, R9 ;  /* 0x000000060e097224 */ /* 0x000fe200078e0209 */
[----:B------:R-:W-:Y:S01]  /*2e70*/  ISETP.GE.AND P2, PT, R7, RZ, PT ;  /* 0x000000ff0700720c */ /* 0x000fe20003f46270 */
[----:B------:R-:W-:Y:S01]  /*2e80*/  @!P6 IMAD.IADD R10, R10, 0x1, -R14 ;  /* 0x000000010a0ae824 */ /* 0x000fe200078e0a0e */
[----:B------:R-:W-:Y:S01]  /*2e90*/  ISETP.GT.U32.AND P6, PT, R14, R11, PT ;  /* 0x0000000b0e00720c */ /* 0x000fe20003fc4070 */
[----:B------:R-:W-:-:S04]  /*2ea0*/  IMAD.HI.U32 R20, R24, R22, RZ ;  /* 0x0000001618147227 */ /* 0x000fc800078e00ff */
[----:B------:R-:W-:Y:S01]  /*2eb0*/  @!P3 IMAD.IADD R2, R2, 0x1, -R14 ;  /* 0x000000010202b824 */ /* 0x000fe200078e0a0e */
[C---:B------:R-:W-:Y:S01]  /*2ec0*/  ISETP.GT.U32.AND P3, PT, R14.reuse, R9, PT ;  /* 0x000000090e00720c */ /* 0x040fe20003f64070 */
[----:B0-----:R-:W-:Y:S02]  /*2ed0*/  IMAD.MOV.U32 R0, RZ, RZ, R5 ;  /* 0x000000ffff007224 */ /* 0x001fe400078e0005 */
[----:B------:R-:W-:Y:S02]  /*2ee0*/  IMAD.MOV R20, RZ, RZ, -R20 ;  /* 0x000000ffff147224 */ /* 0x000fe400078e0a14 */
[----:B------:R-:W-:Y:S02]  /*2ef0*/  @!P1 IMAD.MOV R0, RZ, RZ, -R0 ;  /* 0x000000ffff009224 */ /* 0x000fe400078e0a00 */
[----:B------:R-:W-:Y:S02]  /*2f00*/  IMAD R20, R14, R20, R22 ;  /* 0x000000140e147224 */ /* 0x000fe400078e0216 */
[----:B------:R-:W-:Y:S01]  /*2f10*/  VIADD R7, R26, 0x4d ;  /* 0x0000004d1a077836 */ /* 0x000fe20000000000 */
[----:B------:R0:W-:Y:S01]  /*2f20*/  STL [R1+0x16c], R0 ;  /* 0x00016c0001007387 */ /* 0x0001e20000100800 */
[--C-:B------:R-:W-:Y:S01]  /*2f30*/  @!P6 IMAD.IADD R11, R11, 0x1, -R14.reuse ;  /* 0x000000010b0be824 */ /* 0x100fe200078e0a0e */
[C---:B------:R-:W-:Y:S01]  /*2f40*/  ISETP.GT.U32.AND P6, PT, R14.reuse, R20, PT ;  /* 0x000000140e00720c */ /* 0x040fe20003fc4070 */
[----:B------:R-:W-:Y:S01]  /*2f50*/  @!P3 IMAD.IADD R9, R9, 0x1, -R14 ;  /* 0x000000010909b824 */ /* 0x000fe200078e0a0e */
[----:B------:R-:W-:Y:S01]  /*2f60*/  ISETP.GT.U32.AND P3, PT, R14, R2, PT ;  /* 0x000000020e00720c */ /* 0x000fe20003f64070 */
[----:B------:R-:W-:Y:S01]  /*2f70*/  IMAD.HI.U32 R17, R24, R16, RZ ;  /* 0x0000001018117227 */ /* 0x000fe200078e00ff */
[----:B------:R-:W-:-:S02]  /*2f80*/  IABS R15, R7 ;  /* 0x00000007000f7213 */ /* 0x000fc40000000000 */
[----:B------:R-:W-:Y:S01]  /*2f90*/  ISETP.GT.U32.AND P1, PT, R14, R11, PT ;  /* 0x0000000b0e00720c */ /* 0x000fe20003f24070 */
[----:B------:R-:W-:Y:S01]  /*2fa0*/  IMAD.MOV R17, RZ, RZ, -R17 ;  /* 0x000000ffff117224 */ /* 0x000fe200078e0a11 */
[----:B0-----:R-:W-:Y:S01]  /*2fb0*/  MOV R0, R13 ;  /* 0x0000000d00007202 */ /* 0x001fe20000000f00 */
[----:B------:R-:W-:-:S04]  /*2fc0*/  IMAD.HI.U32 R6, R24, R15, RZ ;  /* 0x0000000f18067227 */ /* 0x000fc800078e00ff */
[----:B------:R-:W-:Y:S01]  /*2fd0*/  @!P5 IMAD.MOV R0, RZ, RZ, -R0 ;  /* 0x000000ffff00d224 */ /* 0x000fe200078e0a00 */
[C---:B------:R-:W-:Y:S01]  /*2fe0*/  ISETP.GT.U32.AND P5, PT, R14.reuse, R9, PT ;  /* 0x000000090e00720c */ /* 0x040fe20003fa4070 */
[----:B------:R-:W-:Y:S02]  /*2ff0*/  IMAD R16, R14, R17, R16 ;  /* 0x000000110e107224 */ /* 0x000fe400078e0210 */
[----:B------:R-:W-:Y:S01]  /*3000*/  IMAD.MOV R6, RZ, RZ, -R6 ;  /* 0x000000ffff067224 */ /* 0x000fe200078e0a06 */
[----:B------:R0:W-:Y:S01]  /*3010*/  STL [R1+0x170], R0 ;  /* 0x0001700001007387 */ /* 0x0001e20000100800 */
[--C-:B------:R-:W-:Y:S02]  /*3020*/  @!P6 IMAD.IADD R20, R20, 0x1, -R14.reuse ;  /* 0x000000011414e824 */ /* 0x100fe400078e0a0e */
[----:B------:R-:W-:Y:S01]  /*3030*/  @!P3 IMAD.IADD R2, R2, 0x1, -R14 ;  /* 0x000000010202b824 */ /* 0x000fe200078e0a0e */
[C---:B------:R-:W-:Y:S01]  /*3040*/  ISETP.GT.U32.AND P3, PT, R14.reuse, R16, PT ;  /* 0x000000100e00720c */ /* 0x040fe20003f64070 */
[C---:B------:R-:W-:Y:S01]  /*3050*/  IMAD R6, R14.reuse, R6, R15 ;  /* 0x000000060e067224 */ /* 0x040fe200078e020f */
[----:B------:R-:W-:Y:S01]  /*3060*/  ISETP.GT.U32.AND P6, PT, R14, R20, PT ;  /* 0x000000140e00720c */ /* 0x000fe20003fc4070 */
[----:B------:R-:W-:-:S02]  /*3070*/  VIADD R17, R26, 0x4c ;  /* 0x0000004c1a117836 */ /* 0x000fc40000000000 */
[----:B------:R-:W-:Y:S01]  /*3080*/  @!P5 IMAD.IADD R9, R9, 0x1, -R14 ;  /* 0x000000010909d824 */ /* 0x000fe200078e0a0e */
[----:B------:R-:W-:Y:S01]  /*3090*/  ISETP.GT.U32.AND P5, PT, R14, R6, PT ;  /* 0x000000060e00720c */ /* 0x000fe20003fa4070 */
[----:B0-----:R-:W-:Y:S01]  /*30a0*/  IMAD.MOV.U32 R0, RZ, RZ, R10 ;  /* 0x000000ffff007224 */ /* 0x001fe200078e000a */
[----:B------:R-:W-:Y:S01]  /*30b0*/  IABS R15, R17 ;  /* 0x00000011000f7213 */ /* 0x000fe20000000000 */
[----:B------:R-:W-:Y:S01]  /*30c0*/  @!P1 IMAD.IADD R11, R11, 0x1, -R14 ;  /* 0x000000010b0b9824 */ /* 0x000fe200078e0a0e */
[----:B------:R-:W-:Y:S01]  /*30d0*/  ISETP.GE.AND P1, PT, R8, RZ, PT ;  /* 0x000000ff0800720c */ /* 0x000fe20003f26270 */
[----:B------:R-:W-:Y:S01]  /*30e0*/  @!P0 IMAD.MOV R0, RZ, RZ, -R0 ;  /* 0x000000ffff008224 */ /* 0x000fe200078e0a00 */
[----:B------:R-:W-:Y:S01]  /*30f0*/  ISETP.GT.U32.AND P0, PT, R14, R19, PT ;  /* 0x000000130e00720c */ /* 0x000fe20003f04070 */
[----:B------:R-:W-:Y:S02]  /*3100*/  IMAD.MOV.U32 R22, RZ, RZ, R2 ;  /* 0x000000ffff167224 */ /* 0x000fe400078e0002 */
[--C-:B------:R-:W-:Y:S01]  /*3110*/  @!P3 IMAD.IADD R16, R16, 0x1, -R14.reuse ;  /* 0x000000011010b824 */ /* 0x100fe200078e0a0e */
[----:B------:R0:W-:Y:S01]  /*3120*/  STL [R1+0x174], R0 ;  /* 0x0001740001007387 */ /* 0x0001e20000100800 */
[----:B------:R-:W-:Y:S01]  /*3130*/  VIADD R5, R26, 0x4b ;  /* 0x0000004b1a057836 */ /* 0x000fe20000000000 */
[----:B------:R-:W-:Y:S01]  /*3140*/  @!P4 IADD3 R22, PT, PT, -R22, RZ, RZ ;  /* 0x000000ff1616c210 */ /* 0x000fe20007ffe1ff */
[--C-:B------:R-:W-:Y:S01]  /*3150*/  @!P6 IMAD.IADD R20, R20, 0x1, -R14.reuse ;  /* 0x000000011414e824 */ /* 0x100fe200078e0a0e */
[----:B------:R-:W-:Y:S01]  /*3160*/  ISETP.GE.AND P6, PT, R4, RZ, PT ;  /* 0x000000ff0400720c */ /* 0x000fe20003fc6270 */
[----:B------:R-:W-:Y:S01]  /*3170*/  @!P5 IMAD.IADD R6, R6, 0x1, -R14 ;  /* 0x000000010606d824 */ /* 0x000fe200078e0a0e */
[----:B------:R-:W-:Y:S01]  /*3180*/  IABS R13, R5 ;  /* 0x00000005000d7213 */ /* 0x000fe20000000000 */
[----:B------:R-:W-:Y:S01]  /*3190*/  IMAD.HI.U32 R8, R24, R15, RZ ;  /* 0x0000000f18087227 */ /* 0x000fe200078e00ff */
[----:B------:R-:W-:Y:S01]  /*31a0*/  STL [R1+0x17c], R22 ;  /* 0x00017c1601007387 */ /* 0x000fe20000100800 */
[----:B------:R-:W-:-:S02]  /*31b0*/  ISETP.GE.AND P3, PT, R12, RZ, PT ;  /* 0x000000ff0c00720c */ /* 0x000fc40003f66270 */
[----:B------:R-:W-:Y:S01]  /*31c0*/  @!P0 IMAD.IADD R19, R19, 0x1, -R14 ;  /* 0x0000000113138824 */ /* 0x000fe200078e0a0e */
[----:B------:R-:W-:Y:S01]  /*31d0*/  ISETP.GT.U32.AND P5, PT, R14, R6, PT ;  /* 0x000000060e00720c */ /* 0x000fe20003fa4070 */
[----:B0-----:R-:W-:Y:S01]  /*31e0*/  IMAD.MOV.U32 R0, RZ, RZ, R11 ;  /* 0x000000ffff007224 */ /* 0x001fe200078e000b */
[----:B------:R-:W-:Y:S01]  /*31f0*/  ISETP.GE.AND P0, PT, R18, RZ, PT ;  /* 0x000000ff1200720c */ /* 0x000fe20003f06270 */
[----:B------:R-:W-:Y:S01]  /*3200*/  IMAD.MOV R8, RZ, RZ, -R8 ;  /* 0x000000ffff087224 */ /* 0x000fe200078e0a08 */
[C---:B------:R-:W-:Y:S01]  /*3210*/  ISETP.GT.U32.AND P4, PT, R14.reuse, R19, PT ;  /* 0x000000130e00720c */ /* 0x040fe20003f84070 */
[----:B------:R-:W-:Y:S01]  /*3220*/  @!P2 IMAD.MOV R0, RZ, RZ, -R0 ;  /* 0x000000ffff00a224 */ /* 0x000fe200078e0a00 */
[----:B------:R-:W-:Y:S01]  /*3230*/  ISETP.GT.U32.AND P2, PT, R14, R16, PT ;  /* 0x000000100e00720c */ /* 0x000fe20003f44070 */
[----:B------:R-:W-:-:S03]  /*3240*/  IMAD.HI.U32 R10, R24, R13, RZ ;  /* 0x0000000d180a7227 */ /* 0x000fc600078e00ff */
[----:B------:R0:W-:Y:S01]  /*3250*/  STL [R1+0x184], R0 ;  /* 0x0001840001007387 */ /* 0x0001e20000100800 */
[----:B------:R-:W-:Y:S02]  /*3260*/  IMAD R8, R14, R8, R15 ;  /* 0x000000080e087224 */ /* 0x000fe400078e020f */
[----:B------:R-:W-:Y:S02]  /*3270*/  IMAD.MOV R10, RZ, RZ, -R10 ;  /* 0x000000ffff0a7224 */ /* 0x000fe400078e0a0a */
[----:B------:R-:W-:Y:S02]  /*3280*/  VIADD R2, R26, 0x4a ;  /* 0x0000004a1a027836 */ /* 0x000fe40000000000 */
[----:B------:R-:W-:Y:S01]  /*3290*/  @!P1 IMAD.MOV R9, RZ, RZ, -R9 ;  /* 0x000000ffff099224 */ /* 0x000fe200078e0a09 */
[----:B------:R-:W-:Y:S01]  /*32a0*/  ISETP.GT.U32.AND P1, PT, R14, R8, PT ;  /* 0x000000080e00720c */ /* 0x000fe20003f24070 */
[----:B------:R-:W-:Y:S01]  /*32b0*/  @!P4 IMAD.IADD R19, R19, 0x1, -R14 ;  /* 0x000000011313c824 */ /* 0x000fe200078e0a0e */
[----:B------:R-:W-:Y:S01]  /*32c0*/  IABS R12, R2 ;  /* 0x00000002000c7213 */ /* 0x000fe20000000000 */
[----:B0-----:R-:W-:Y:S01]  /*32d0*/  IMAD.MOV.U32 R0, RZ, RZ, R20 ;  /* 0x000000ffff007224 */ /* 0x001fe200078e0014 */
[----:B------:R0:W-:Y:S01]  /*32e0*/  STL [R1+0x190], R9 ;  /* 0x0001900901007387 */ /* 0x0001e20000100800 */
[----:B------:R-:W-:Y:S01]  /*32f0*/  @!P2 IMAD.IADD R16, R16, 0x1, -R14 ;  /* 0x000000011010a824 */ /* 0x000fe200078e0a0e */
[----:B------:R-:W-:Y:S01]  /*3300*/  ISETP.GE.AND P2, PT, R17, RZ, PT ;  /* 0x000000ff1100720c */ /* 0x000fe20003f46270 */
[----:B------:R-:W-:Y:S01]  /*3310*/  @!P6 IMAD.MOV R0, RZ, RZ, -R0 ;  /* 0x000000ffff00e224 */ /* 0x000fe200078e0a00 */
[----:B------:R-:W-:Y:S01]  /*3320*/  ISETP.GE.AND P6, PT, R7, RZ, PT ;  /* 0x000000ff0700720c */ /* 0x000fe20003fc6270 */
[----:B------:R-:W-:-:S02]  /*3330*/  IMAD R10, R14, R10, R13 ;  /* 0x0000000a0e0a7224 */ /* 0x000fc400078e020d */
[----:B------:R-:W-:Y:S01]  /*3340*/  @!P5 IMAD.IADD R6, R6, 0x1, -R14 ;  /* 0x000000010606d824 */ /* 0x000fe200078e0a0e */
[----:B------:R2:W-:Y:S01]  /*3350*/  STL [R1+0x198], R0 ;  /* 0x0001980001007387 */ /* 0x0005e20000100800 */
[----:B------:R-:W-:Y:S01]  /*3360*/  ISETP.GE.AND P5, PT, R5, RZ, PT ;  /* 0x000000ff0500720c */ /* 0x000fe20003fa6270 */
[----:B0-----:R-:W-:Y:S01]  /*3370*/  IMAD.MOV.U32 R9, RZ, RZ, R19 ;  /* 0x000000ffff097224 */ /* 0x001fe200078e0013 */
[----:B------:R-:W-:Y:S01]  /*3380*/  ISETP.GT.U32.AND P4, PT, R14, R10, PT ;  /* 0x0000000a0e00720c */ /* 0x000fe20003f84070 */
[----:B------:R-:W-:-:S04]  /*3390*/  IMAD.HI.U32 R5, R24, R12, RZ ;  /* 0x0000000c18057227 */ /* 0x000fc800078e00ff */
[----:B------:R-:W-:Y:S02]  /*33a0*/  @!P0 IMAD.MOV R9, RZ, RZ, -R9 ;  /* 0x000000ffff098224 */ /* 0x000fe400078e0a09 */
[----:B--2---:R-:W-:Y:S02]  /*33b0*/  IMAD.MOV.U32 R0, RZ, RZ, R16 ;  /* 0x000000ffff007224 */ /* 0x004fe400078e0010 */
[----:B------:R-:W-:Y:S01]  /*33c0*/  IMAD.MOV R5, RZ, RZ, -R5 ;  /* 0x000000ffff057224 */ /* 0x000fe200078e0a05 */
[----:B------:R-:W-:Y:S01]  /*33d0*/  STL [R1+0x1a0], R9 ;  /* 0x0001a00901007387 */ /* 0x000fe20000100800 */
[----:B------:R-:W-:Y:S02]  /*33e0*/  @!P3 IMAD.MOV R0, RZ, RZ, -R0 ;  /* 0x000000ffff00b224 */ /* 0x000fe400078e0a00 */
[----:B------:R-:W-:Y:S01]  /*33f0*/  @!P1 IMAD.IADD R8, R8, 0x1, -R14 ;  /* 0x0000000108089824 */ /* 0x000fe200078e0a0e */
[----:B------:R-:W-:Y:S01]  /*3400*/  ISETP.GE.AND P1, PT, R2, RZ, PT ;  /* 0x000000ff0200720c */ /* 0x000fe20003f26270 */
[----:B------:R-:W-:Y:S01]  /*3410*/  VIADD R4, R26, 0x49 ;  /* 0x000000491a047836 */ /* 0x000fe20000000000 */
[----:B------:R0:W-:Y:S01]  /*3420*/  STL [R1+0x1a4], R0 ;  /* 0x0001a40001007387 */ /* 0x0001e20000100800 */
[C---:B------:R-:W-:Y:S01]  /*3430*/  IMAD R12, R14.reuse, R5, R12 ;  /* 0x000000050e0c7224 */ /* 0x040fe200078e020c */
[----:B------:R-:W-:Y:S01]  /*3440*/  ISETP.GT.U32.AND P0, PT, R14, R8, PT ;  /* 0x000000080e00720c */ /* 0x000fe20003f04070 */
[----:B------:R-:W-:Y:S01]  /*3450*/  @!P4 IMAD.IADD R10, R10, 0x1, -R14 ;  /* 0x000000010a0ac824 */ /* 0x000fe200078e0a0e */
[----:B------:R-:W-:Y:S01]  /*3460*/  IABS R7, R4 ;  /* 0x0000000400077213 */ /* 0x000fe20000000000 */
[----:B------:R-:W-:Y:S01]  /*3470*/  VIADD R13, R26, 0x48 ;  /* 0x000000481a0d7836 */ /* 0x000fe20000000000 */
[----:B------:R-:W-:Y:S01]  /*3480*/  ISETP.GE.AND P4, PT, R4, RZ, PT ;  /* 0x000000ff0400720c */ /* 0x000fe20003f86270 */
[----:B------:R-:W-:Y:S01]  /*3490*/  VIADD R4, R26, 0x46 ;  /* 0x000000461a047836 */ /* 0x000fe20000000000 */
[----:B------:R-:W-:Y:S01]  /*34a0*/  ISETP.GT.U32.AND P3, PT, R14, R10, PT ;  /* 0x0000000a0e00720c */ /* 0x000fe20003f64070 */
[----:B------:R-:W-:Y:S01]  /*34b0*/  IMAD.HI.U32 R2, R24, R7, RZ ;  /* 0x0000000718027227 */ /* 0x000fe200078e00ff */
[----:B0-----:R-:W-:-:S02]  /*34c0*/  MOV R0, R6 ;  /* 0x0000000600007202 */ /* 0x001fc40000000f00 */
[----:B------:R-:W-:Y:S01]  /*34d0*/  IABS R5, R4 ;  /* 0x0000000400057213 */ /* 0x000fe20000000000 */
[----:B------:R-:W-:Y:S02]  /*34e0*/  IMAD.MOV R2, RZ, RZ, -R2 ;  /* 0x000000ffff027224 */ /* 0x000fe400078e0a02 */
[----:B------:R-:W-:Y:S01]  /*34f0*/  @!P6 IMAD.MOV R0, RZ, RZ, -R0 ;  /* 0x000000ffff00e224 */ /* 0x000fe200078e0a00 */
[----:B------:R-:W-:Y:S01]  /*3500*/  ISETP.GT.U32.AND P6, PT, R14, R12, PT ;  /* 0x0000000c0e00720c */ /* 0x000fe20003fc4070 */
[--C-:B------:R-:W-:Y:S01]  /*3510*/  @!P0 IMAD.IADD R8, R8, 0x1, -R14.reuse ;  /* 0x0000000108088824 */ /* 0x100fe200078e0a0e */
[----:B------:R-:W-:Y:S01]  /*3520*/  ISETP.GE.AND P0, PT, R13, RZ, PT ;  /* 0x000000ff0d00720c */ /* 0x000fe20003f06270 */
[----:B------:R-:W-:Y:S01]  /*3530*/  IMAD R16, R14, R2, R7 ;  /* 0x000000020e107224 */ /* 0x000fe200078e0207 */
[----:B------:R-:W-:Y:S01]  /*3540*/  IABS R13, R13 ;  /* 0x0000000d000d7213 */ /* 0x000fe20000000000 */
[----:B------:R0:W-:Y:S01]  /*3550*/  STL [R1+0x1a8], R0 ;  /* 0x0001a80001007387 */ /* 0x0001e20000100800 */
[----:B------:R-:W-:-:S02]  /*3560*/  @!P3 IMAD.IADD R10, R10, 0x1, -R14 ;  /* 0x000000010a0ab824 */ /* 0x000fc400078e0a0e */
[----:B------:R-:W-:Y:S01]  /*3570*/  ISETP.GT.U32.AND P3, PT, R14, R16, PT ;  /* 0x000000100e00720c */ /* 0x000fe20003f64070 */
[C---:B------:R-:W-:Y:S02]  /*3580*/  VIADD R6, R26.reuse, 0x47 ;  /* 0x000000471a067836 */ /* 0x040fe40000000000 */
[----:B------:R-:W-:Y:S02]  /*3590*/  VIADD R11, R26, 0x44 ;  /* 0x000000441a0b7836 */ /* 0x000fe40000000000 */
[----:B------:R-:W-:Y:S01]  /*35a0*/  @!P6 IMAD.IADD R12, R12, 0x1, -R14 ;  /* 0x000000010c0ce824 */ /* 0x000fe200078e0a0e */
[----:B------:R-:W-:Y:S01]  /*35b0*/  IABS R2, R6 ;  /* 0x0000000600027213 */ /* 0x000fe20000000000 */
[----:B0-----:R-:W-:Y:S01]  /*35c0*/  IMAD.MOV.U32 R0, RZ, RZ, R8 ;  /* 0x000000ffff007224 */ /* 0x001fe200078e0008 */
[----:B------:R-:W-:Y:S01]  /*35d0*/  IABS R15, R11 ;  /* 0x0000000b000f7213 */ /* 0x000fe20000000000 */
[----:B------:R-:W-:Y:S01]  /*35e0*/  IMAD.HI.U32 R8, R24, R13, RZ ;  /* 0x0000000d18087227 */ /* 0x000fe200078e00ff */
[----:B------:R-:W-:-:S03]  /*35f0*/  ISETP.GT.U32.AND P6, PT, R14, R12, PT ;  /* 0x0000000c0e00720c */ /* 0x000fc60003fc4070 */
[----:B------:R-:W-:Y:S02]  /*3600*/  IMAD.MOV R8, RZ, RZ, -R8 ;  /* 0x000000ffff087224 */ /* 0x000fe400078e0a08 */
[----:B------:R-:W-:Y:S01]  /*3610*/  @!P2 IMAD.MOV R0, RZ, RZ, -R0 ;  /* 0x000000ffff00a224 */ /* 0x000fe200078e0a00 */
[----:B------:R-:W-:Y:S01]  /*3620*/  ISETP.GE.AND P2, PT, R6, RZ, PT ;  /* 0x000000ff0600720c */ /* 0x000fe20003f46270 */
[----:B------:R-:W-:Y:S02]  /*3630*/  IMAD R13, R14, R8, R13 ;  /* 0x000000080e0d7224 */ /* 0x000fe400078e020d */
[----:B------:R-:W-:Y:S01]  /*3640*/  @!P3 IMAD.IADD R16, R16, 0x1, -R14 ;  /* 0x000000011010b824 */ /* 0x000fe200078e0a0e */
[----:B------:R0:W-:Y:S01]  /*3650*/  STL [R1+0x18c], R0 ;  /* 0x00018c0001007387 */ /* 0x0001e20000100800 */
[----:B------:R-:W-:Y:S02]  /*3660*/  IMAD.HI.U32 R7, R24, R2, RZ ;  /* 0x0000000218077227 */ /* 0x000fe400078e00ff */
[----:B------:R-:W-:-:S02]  /*3670*/  @!P6 IADD3 R12, PT, PT, R12, -R14, RZ ;  /* 0x8000000e0c0ce210 */ /* 0x000fc40007ffe0ff */
[----:B------:R-:W-:Y:S01]  /*3680*/  ISETP.GT.U32.AND P6, PT, R14, R13, PT ;  /* 0x0000000d0e00720c */ /* 0x000fe20003fc4070 */
[----:B------:R-:W-:Y:S01]  /*3690*/  IMAD.HI.U32 R6, R24, R5, RZ ;  /* 0x0000000518067227 */ /* 0x000fe200078e00ff */
[----:B------:R-:W-:-:S03]  /*36a0*/  ISETP.GT.U32.AND P3, PT, R14, R16, PT ;  /* 0x000000100e00720c */ /* 0x000fc60003f64070 */
[----:B0-----:R-:W-:Y:S02]  /*36b0*/  IMAD.MOV.U32 R0, RZ, RZ, R10 ;  /* 0x000000ffff007224 */ /* 0x001fe400078e000a */
[----:B------:R-:W-:Y:S02]  /*36c0*/  IMAD.MOV R7, RZ, RZ, -R7 ;  /* 0x000000ffff077224 */ /* 0x000fe400078e0a07 */
[----:B------:R-:W-:Y:S01]  /*36d0*/  @!P5 IMAD.MOV R0, RZ, RZ, -R0 ;  /* 0x000000ffff00d224 */ /* 0x000fe200078e0a00 */
[----:B------:R-:W-:Y:S01]  /*36e0*/  ISETP.GE.AND P5, PT, R4, RZ, PT ;  /* 0x000000ff0400720c */ /* 0x000fe20003fa6270 */
[----:B------:R-:W-:Y:S02]  /*36f0*/  VIADD R4, R26, 0x45 ;  /* 0x000000451a047836 */ /* 0x000fe40000000000 */
[----:B------:R-:W-:Y:S01]  /*3700*/  IMAD.MOV R6, RZ, RZ, -R6 ;  /* 0x000000ffff067224 */ /* 0x000fe200078e0a06 */
[----:B------:R0:W-:Y:S01]  /*3710*/  STL [R1+0x1bc], R0 ;  /* 0x0001bc0001007387 */ /* 0x0001e20000100800 */
[----:B------:R-:W-:Y:S01]  /*3720*/  IMAD R2, R14, R7, R2 ;  /* 0x000000070e027224 */ /* 0x000fe200078e0202 */
[----:B------:R-:W-:Y:S01]  /*3730*/  IABS R7, R4 ;  /* 0x0000000400077213 */ /* 0x000fe20000000000 */
[----:B------:R-:W-:-:S02]  /*3740*/  @!P6 IMAD.IADD R13, R13, 0x1, -R14 ;  /* 0x000000010d0de824 */ /* 0x000fc400078e0a0e */
[----:B------:R-:W-:Y:S02]  /*3750*/  IMAD R10, R14, R6, R5 ;  /* 0x000000060e0a7224 */ /* 0x000fe400078e0205 */
[----:B------:R-:W-:Y:S01]  /*3760*/  @!P3 IMAD.IADD R16, R16, 0x1, -R14 ;  /* 0x000000011010b824 */ /* 0x000fe200078e0a0e */
[----:B------:R-:W-:Y:S01]  /*3770*/  ISETP.GT.U32.AND P3, PT, R14, R2, PT ;  /* 0x000000020e00720c */ /* 0x000fe20003f64070 */
[----:B------:R-:W-:Y:S01]  /*3780*/  VIADD R8, R26, 0x43 ;  /* 0x000000431a087836 */ /* 0x000fe20000000000 */
[----:B------:R-:W-:Y:S01]  /*3790*/  ISETP.GT.U32.AND P6, PT, R14, R10, PT ;  /* 0x0000000a0e00720c */ /* 0x000fe20003fc4070 */
[----:B0-----:R-:W-:Y:S02]  /*37a0*/  IMAD.MOV.U32 R0, RZ, RZ, R12 ;  /* 0x000000ffff007224 */ /* 0x001fe400078e000c */
[----:B------:R-:W-:Y:S01]  /*37b0*/  IMAD.HI.U32 R12, R24, R7, RZ ;  /* 0x00000007180c7227 */ /* 0x000fe200078e00ff */
[----:B------:R-:W-:-:S03]  /*37c0*/  IABS R9, R8 ;  /* 0x0000000800097213 */ /* 0x000fc60000000000 */
[----:B------:R-:W-:Y:S01]  /*37d0*/  @!P1 IMAD.MOV R0, RZ, RZ, -R0 ;  /* 0x000000ffff009224 */ /* 0x000fe200078e0a00 */
[----:B------:R-:W-:Y:S01]  /*37e0*/  ISETP.GT.U32.AND P1, PT, R14, R13, PT ;  /* 0x0000000d0e00720c */ /* 0x000fe20003f24070 */
[----:B------:R-:W-:Y:S02]  /*37f0*/  IMAD.MOV R12, RZ, RZ, -R12 ;  /* 0x000000ffff0c7224 */ /* 0x000fe400078e0a0c */
[--C-:B------:R-:W-:Y:S01]  /*3800*/  @!P3 IMAD.IADD R2, R2, 0x1, -R14.reuse ;  /* 0x000000010202b824 */ /* 0x100fe200078e0a0e */
[----:B------:R0:W-:Y:S01]  /*3810*/  STL [R1+0x1b4], R0 ;  /* 0x0001b40001007387 */ /* 0x0001e20000100800 */
[----:B------:R-:W-:Y:S02]  /*3820*/  VIADD R5, R26, 0x42 ;  /* 0x000000421a057836 */ /* 0x000fe40000000000 */
[----:B------:R-:W-:Y:S01]  /*3830*/  @!P6 IMAD.IADD R10, R10, 0x1, -R14 ;  /* 0x000000010a0ae824 */ /* 0x000fe200078e0a0e */
[----:B------:R-:W-:Y:S02]  /*3840*/  ISETP.GT.U32.AND P3, PT, R14, R2, PT ;  /* 0x000000020e00720c */ /* 0x000fe40003f64070 */
[----:B------:R-:W-:-:S02]  /*3850*/  IABS R6, R5 ;  /* 0x0000000500067213 */ /* 0x000fc40000000000 */
[----:B------:R-:W-:Y:S01]  /*3860*/  ISETP.GT.U32.AND P6, PT, R14, R10, PT ;  /* 0x0000000a0e00720c */ /* 0x000fe20003fc4070 */
[----:B------:R-:W-:Y:S02]  /*3870*/  @!P1 IMAD.IADD R13, R13, 0x1, -R14 ;  /* 0x000000010d0d9824 */ /* 0x000fe400078e0a0e */
[----:B0-----:R-:W-:Y:S02]  /*3880*/  IMAD.MOV.U32 R0, RZ, RZ, R16 ;  /* 0x000000ffff007224 */ /* 0x001fe400078e0010 */
[----:B------:R-:W-:-:S04]  /*3890*/  IMAD.HI.U32 R16, R24, R15, RZ ;  /* 0x0000000f18107227 */ /* 0x000fc800078e00ff */
[----:B------:R-:W-:Y:S01]  /*38a0*/  @!P4 IMAD.MOV R0, RZ, RZ, -R0 ;  /* 0x000000ffff00c224 */ /* 0x000fe200078e0a00 */
[----:B------:R-:W-:Y:S01]  /*38b0*/  ISETP.GE.AND P4, PT, R4, RZ, PT ;  /* 0x000000ff0400720c */ /* 0x000fe20003f86270 */
[----:B------:R-:W-:Y:S02]  /*38c0*/  IMAD R4, R14, R12, R7 ;  /* 0x0000000c0e047224 */ /* 0x000fe400078e0207 */
[----:B------:R-:W-:Y:S01]  /*38d0*/  IMAD.HI.U32 R7, R24, R9, RZ ;  /* 0x0000000918077227 */ /* 0x000fe200078e00ff */
[----:B------:R0:W-:Y:S02]  /*38e0*/  STL [R1+0x1b8], R0 ;  /* 0x0001b80001007387 */ /* 0x0001e40000100800 */
[----:B------:R-:W-:Y:S01]  /*38f0*/  ISETP.GT.U32.AND P1, PT, R14, R4, PT ;  /* 0x000000040e00720c */ /* 0x000fe20003f24070 */
[----:B------:R-:W-:-:S04]  /*3900*/  IMAD.HI.U32 R12, R24, R6, RZ ;  /* 0x00000006180c7227 */ /* 0x000fc800078e00ff */
[----:B------:R-:W-:Y:S01]  /*3910*/  IMAD.MOV R7, RZ, RZ, -R7 ;  /* 0x000000ffff077224 */ /* 0x000fe200078e0a07 */
[----:B------:R-:W-:Y:S01]  /*3920*/  IADD3 R12, PT, PT, -R12, RZ, RZ ;  /* 0x000000ff0c0c7210 */ /* 0x000fe20007ffe1ff */
[----:B------:R-:W-:Y:S02]  /*3930*/  IMAD.MOV R16, RZ, RZ, -R16 ;  /* 0x000000ffff107224 */ /* 0x000fe400078e0a10 */
[----:B0-----:R-:W-:Y:S02]  /*3940*/  IMAD.MOV.U32 R0, RZ, RZ, R13 ;  /* 0x000000ffff007224 */ /* 0x001fe400078e000d */
[----:B------:R-:W-:Y:S02]  /*3950*/  IMAD R9, R14, R7, R9 ;  /* 0x000000070e097224 */ /* 0x000fe400078e0209 */
[----:B------:R-:W-:Y:S02]  /*3960*/  @!P1 IMAD.IADD R4, R4, 0x1, -R14 ;  /* 0x0000000104049824 */ /* 0x000fe400078e0a0e */
[----:B------:R-:W-:-:S02]  /*3970*/  VIADD R7, R26, 0x41 ;  /* 0x000000411a077836 */ /* 0x000fc40000000000 */
[----:B------:R-:W-:Y:S01]  /*3980*/  @!P3 IMAD.IADD R2, R2, 0x1, -R14 ;  /* 0x000000010202b824 */ /* 0x000fe200078e0a0e */
[C---:B------:R-:W-:Y:S01]  /*3990*/  ISETP.GT.U32.AND P1, PT, R14.reuse, R4, PT ;  /* 0x000000040e00720c */ /* 0x040fe20003f24070 */
[----:B------:R-:W-:Y:S01]  /*39a0*/  @!P0 IMAD.MOV R0, RZ, RZ, -R0 ;  /* 0x000000ffff008224 */ /* 0x000fe200078e0a00 */
[----:B------:R-:W-:Y:S01]  /*39b0*/  ISETP.GE.AND P3, PT, R11, RZ, PT ;  /* 0x000000ff0b00720c */ /* 0x000fe20003f66270 */
[----:B------:R-:W-:Y:S02]  /*39c0*/  IMAD R11, R14, R16, R15 ;  /* 0x000000100e0b7224 */ /* 0x000fe400078e020f */
[----:B------:R-:W-:Y:S01]  /*39d0*/  @!P6 IMAD.IADD R10, R10, 0x1, -R14 ;  /* 0x000000010a0ae824 */ /* 0x000fe200078e0a0e */
[C---:B------:R-:W-:Y:S01]  /*39e0*/  ISETP.GT.U32.AND P6, PT, R14.reuse, R9, PT ;  /* 0x000000090e00720c */ /* 0x040fe20003fc4070 */
[C---:B------:R-:W-:Y:S01]  /*39f0*/  IMAD R6, R14.reuse, R12, R6 ;  /* 0x0000000c0e067224 */ /* 0x040fe200078e0206 */
[----:B------:R-:W-:Y:S01]  /*3a00*/  IABS R12, R7 ;  /* 0x00000007000c7213 */ /* 0x000fe20000000000 */
[----:B------:R0:W-:Y:S01]  /*3a10*/  STL [R1+0x1b0], R0 ;  /* 0x0001b00001007387 */ /* 0x0001e20000100800 */
[----:B------:R-:W-:Y:S01]  /*3a20*/  IMAD.MOV.U32 R13, RZ, RZ, R2 ;  /* 0x000000ffff0d7224 */ /* 0x000fe200078e0002 */
[----:B------:R-:W-:-:S02]  /*3a30*/  ISETP.GT.U32.AND P0, PT, R14, R11, PT ;  /* 0x0000000b0e00720c */ /* 0x000fc40003f04070 */
[----:B------:R-:W-:Y:S02]  /*3a40*/  IMAD.MOV.U32 R2, RZ, RZ, R12 ;  /* 0x000000ffff027224 */ /* 0x000fe400078e000c */
[----:B------:R-:W-:Y:S01]  /*3a50*/  @!P2 IMAD.MOV R13, RZ, RZ, -R13 ;  /* 0x000000ffff0da224 */ /* 0x000fe200078e0a0d */
[----:B------:R-:W-:Y:S01]  /*3a60*/  ISETP.GE.AND P2, PT, R8, RZ, PT ;  /* 0x000000ff0800720c */ /* 0x000fe20003f46270 */
[----:B------:R-:W-:Y:S02]  /*3a70*/  VIADD R8, R26, 0x40 ;  /* 0x000000401a087836 */ /* 0x000fe40000000000 */
[----:B0-----:R-:W-:Y:S01]  /*3a80*/  IMAD.MOV.U32 R0, RZ, RZ, R10 ;  /* 0x000000ffff007224 */ /* 0x001fe200078e000a */
[----:B------:R-:W-:Y:S01]  /*3a90*/  STL [R1+0x19c], R13 ;  /* 0x00019c0d01007387 */ /* 0x000fe20000100800 */
[----:B------:R-:W-:Y:S01]  /*3aa0*/  @!P1 IMAD.IADD R4, R4, 0x1, -R14 ;  /* 0x0000000104049824 */ /* 0x000fe200078e0a0e */
[----:B------:R-:W-:Y:S01]  /*3ab0*/  IABS R16, R8 ;  /* 0x0000000800107213 */ /* 0x000fe20000000000 */
[----:B------:R-:W-:Y:S01]  /*3ac0*/  @!P5 IMAD.MOV R0, RZ, RZ, -R0 ;  /* 0x000000ffff00d224 */ /* 0x000fe200078e0a00 */
[----:B------:R-:W-:Y:S01]  /*3ad0*/  ISETP.GT.U32.AND P5, PT, R14, R6, PT ;  /* 0x000000060e00720c */ /* 0x000fe20003fa4070 */
[----:B------:R-:W-:Y:S01]  /*3ae0*/  IMAD.HI.U32 R10, R24, R2, RZ ;  /* 0x00000002180a7227 */ /* 0x000fe200078e00ff */
[----:B------:R-:W-:-:S02]  /*3af0*/  ISETP.GE.AND P1, PT, R5, RZ, PT ;  /* 0x000000ff0500720c */ /* 0x000fc40003f26270 */
[----:B------:R0:W-:Y:S01]  /*3b00*/  STL [R1+0x194], R0 ;  /* 0x0001940001007387 */ /* 0x0001e20000100800 */
[----:B------:R-:W-:Y:S02]  /*3b10*/  @!P6 IMAD.IADD R9, R9, 0x1, -R14 ;  /* 0x000000010909e824 */ /* 0x000fe400078e0a0e */
[----:B------:R-:W-:Y:S02]  /*3b20*/  IMAD.MOV R10, RZ, RZ, -R10 ;  /* 0x000000ffff0a7224 */ /* 0x000fe400078e0a0a */
[----:B------:R-:W-:Y:S01]  /*3b30*/  @!P0 IMAD.IADD R11, R11, 0x1, -R14 ;  /* 0x000000010b0b8824 */ /* 0x000fe200078e0a0e */
[----:B------:R-:W-:Y:S01]  /*3b40*/  ISETP.GE.AND P0, PT, R7, RZ, PT ;  /* 0x000000ff0700720c */ /* 0x000fe20003f06270 */
[----:B------:R-:W-:Y:S02]  /*3b50*/  IMAD R2, R14, R10, R2 ;  /* 0x0000000a0e027224 */ /* 0x000fe400078e0202 */
[----:B------:R-:W-:Y:S01]  /*3b60*/  IMAD.HI.U32 R10, R24, R16, RZ ;  /* 0x00000010180a7227 */ /* 0x000fe200078e00ff */
[----:B------:R-:W-:-:S02]  /*3b70*/  ISETP.GT.U32.AND P6, PT, R14, R11, PT ;  /* 0x0000000b0e00720c */ /* 0x000fc40003fc4070 */
[----:B------:R-:W-:Y:S01]  /*3b80*/  @!P5 IADD3 R6, PT, PT, R6, -R14, RZ ;  /* 0x8000000e0606d210 */ /* 0x000fe20007ffe0ff */
[----:B0-----:R-:W-:Y:S02]  /*3b90*/  IMAD.MOV.U32 R0, RZ, RZ, R4 ;  /* 0x000000ffff007224 */ /* 0x001fe400078e0004 */
[----:B------:R-:W-:Y:S01]  /*3ba0*/  IMAD.MOV R10, RZ, RZ, -R10 ;  /* 0x000000ffff0a7224 */ /* 0x000fe200078e0a0a */
[C---:B------:R-:W-:Y:S01]  /*3bb0*/  ISETP.GT.U32.AND P5, PT, R14.reuse, R6, PT ;  /* 0x000000060e00720c */ /* 0x040fe20003fa4070 */
[----:B------:R-:W-:Y:S01]  /*3bc0*/  @!P4 IMAD.MOV R0, RZ, RZ, -R0 ;  /* 0x000000ffff00c224 */ /* 0x000fe200078e0a00 */
[C---:B------:R-:W-:Y:S01]  /*3bd0*/  ISETP.GT.U32.AND P4, PT, R14.reuse, R9, PT ;  /* 0x000000090e00720c */ /* 0x040fe20003f84070 */
[----:B------:R-:W-:Y:S02]  /*3be0*/  IMAD R16, R14, R10, R16 ;  /* 0x0000000a0e107224 */ /* 0x000fe400078e0210 */
[----:B------:R-:W-:Y:S01]  /*3bf0*/  VIADD R5, R26, 0x3f ;  /* 0x0000003f1a057836 */ /* 0x000fe20000000000 */
[----:B------:R0:W-:Y:S01]  /*3c00*/  STL [R1+0x188], R0 ;  /* 0x0001880001007387 */ /* 0x0001e20000100800 */
[----:B------:R-:W-:Y:S01]  /*3c10*/  @!P6 IMAD.IADD R11, R11, 0x1, -R14 ;  /* 0x000000010b0be824 */ /* 0x000fe200078e0a0e */
[----:B------:R-:W-:Y:S01]  /*3c20*/  ISETP.GT.U32.AND P6, PT, R14, R2, PT ;  /* 0x000000020e00720c */ /* 0x000fe20003fc4070 */
[C---:B------:R-:W-:Y:S01]  /*3c30*/  VIADD R4, R26.reuse, 0x3e ;  /* 0x0000003e1a047836 */ /* 0x040fe20000000000 */
[----:B------:R-:W-:Y:S01]  /*3c40*/  IABS R15, R5 ;  /* 0x00000005000f7213 */ /* 0x000fe20000000000 */
[----:B------:R-:W-:-:S02]  /*3c50*/  VIADD R7, R26, 0x3d ;  /* 0x0000003d1a077836 */ /* 0x000fc40000000000 */
[--C-:B------:R-:W-:Y:S01]  /*3c60*/  @!P5 IMAD.IADD R6, R6, 0x1, -R14.reuse ;  /* 0x000000010606d824 */ /* 0x100fe200078e0a0e */
[----:B------:R-:W-:Y:S01]  /*3c70*/  IABS R13, R4 ;  /* 0x00000004000d7213 */ /* 0x000fe20000000000 */
[----:B------:R-:W-:Y:S01]  /*3c80*/  @!P4 IMAD.IADD R9, R9, 0x1, -R14 ;  /* 0x000000010909c824 */ /* 0x000fe200078e0a0e */
[----:B------:R-:W-:Y:S01]  /*3c90*/  ISETP.GT.U32.AND P4, PT, R14, R16, PT ;  /* 0x000000100e00720c */ /* 0x000fe20003f84070 */
[----:B------:R-:W-:Y:S01]  /*3ca0*/  IMAD.HI.U32 R10, R24, R15, RZ ;  /* 0x0000000f180a7227 */ /* 0x000fe200078e00ff */
[----:B------:R-:W-:Y:S02]  /*3cb0*/  IABS R12, R7 ;  /* 0x00000007000c7213 */ /* 0x000fe40000000000 */
[----:B------:R-:W-:Y:S01]  /*3cc0*/  ISETP.GE.AND P5, PT, R8, RZ, PT ;  /* 0x000000ff0800720c */ /* 0x000fe20003fa6270 */
[----:B0-----:R-:W-:Y:S01]  /*3cd0*/  IMAD.MOV.U32 R0, RZ, RZ, R11 ;  /* 0x000000ffff007224 */ /* 0x001fe200078e000b */
[----:B------:R-:W-:Y:S01]  /*3ce0*/  @!P2 IADD3 R9, PT, PT, -R9, RZ, RZ ;  /* 0x000000ff0909a210 */ /* 0x000fe20007ffe1ff */
[----:B------:R-:W-:-:S04]  /*3cf0*/  IMAD.HI.U32 R8, R24, R13, RZ ;  /* 0x0000000d18087227 */ /* 0x000fc800078e00ff */
[----:B------:R-:W-:Y:S02]  /*3d00*/  IMAD.MOV R10, RZ, RZ, -R10 ;  /* 0x000000ffff0a7224 */ /* 0x000fe400078e0a0a */
[--C-:B------:R-:W-:Y:S02]  /*3d10*/  @!P4 IMAD.IADD R16, R16, 0x1, -R14.reuse ;  /* 0x000000011010c824 */ /* 0x100fe400078e0a0e */
[----:B------:R-:W-:Y:S01]  /*3d20*/  @!P6 IMAD.IADD R2, R2, 0x1, -R14 ;  /* 0x000000010202e824 */ /* 0x000fe200078e0a0e */
[----:B------:R-:W-:Y:S01]  /*3d30*/  ISETP.GE.AND P6, PT, R5, RZ, PT ;  /* 0x000000ff0500720c */ /* 0x000fe20003fc6270 */
[----:B------:R-:W-:Y:S01]  /*3d40*/  @!P3 IMAD.MOV R0, RZ, RZ, -R0 ;  /* 0x000000ffff00b224 */ /* 0x000fe200078e0a00 */
[----:B------:R-:W-:Y:S01]  /*3d50*/  ISETP.GT.U32.AND P4, PT, R14, R16, PT ;  /* 0x000000100e00720c */ /* 0x000fe20003f84070 */
[----:B------:R-:W-:Y:S01]  /*3d60*/  IMAD.HI.U32 R5, R24, R12, RZ ;  /* 0x0000000c18057227 */ /* 0x000fe200078e00ff */
[----:B------:R-:W-:Y:S02]  /*3d70*/  ISETP.GT.U32.AND P3, PT, R14, R2, PT ;  /* 0x000000020e00720c */ /* 0x000fe40003f64070 */
[----:B------:R0:W-:Y:S01]  /*3d80*/  STL [R1+0x180], R0 ;  /* 0x0001800001007387 */ /* 0x0001e20000100800 */
[----:B------:R-:W-:-:S02]  /*3d90*/  IMAD.MOV R8, RZ, RZ, -R8 ;  /* 0x000000ffff087224 */ /* 0x000fc400078e0a08 */
[C---:B------:R-:W-:Y:S01]  /*3da0*/  IMAD R15, R14.reuse, R10, R15 ;  /* 0x0000000a0e0f7224 */ /* 0x040fe200078e020f */
[----:B------:R2:W-:Y:S01]  /*3db0*/  STL [R1+0x178], R9 ;  /* 0x0001780901007387 */ /* 0x0005e20000100800 */
[----:B------:R-:W-:Y:S02]  /*3dc0*/  IMAD.MOV R5, RZ, RZ, -R5 ;  /* 0x000000ffff057224 */ /* 0x000fe400078e0a05 */
[C---:B------:R-:W-:Y:S01]  /*3dd0*/  IMAD R13, R14.reuse, R8, R13 ;  /* 0x000000080e0d7224 */ /* 0x040fe200078e020d */
[C---:B------:R-:W-:Y:S01]  /*3de0*/  ISETP.GT.U32.AND P2, PT, R14.reuse, R15, PT ;  /* 0x0000000f0e00720c */ /* 0x040fe20003f44070 */
[----:B------:R-:W-:Y:S02]  /*3df0*/  IMAD R12, R14, R5, R12 ;  /* 0x000000050e0c7224 */ /* 0x000fe400078e020c */
[----:B0-----:R-:W-:Y:S02]  /*3e00*/  IMAD.MOV.U32 R0, RZ, RZ, R6 ;  /* 0x000000ffff007224 */ /* 0x001fe400078e0006 */
[----:B------:R-:W-:Y:S01]  /*3e10*/  @!P4 IMAD.IADD R16, R16, 0x1, -R14 ;  /* 0x000000011010c824 */ /* 0x000fe200078e0a0e */
[C---:B------:R-:W-:Y:S01]  /*3e20*/  ISETP.GT.U32.AND P4, PT, R14.reuse, R12, PT ;  /* 0x0000000c0e00720c */ /* 0x040fe20003f84070 */
[----:B------:R-:W-:Y:S01]  /*3e30*/  @!P1 IMAD.MOV R0, RZ, RZ, -R0 ;  /* 0x000000ffff009224 */ /* 0x000fe200078e0a00 */
[----:B------:R-:W-:Y:S01]  /*3e40*/  ISETP.GT.U32.AND P1, PT, R14, R13, PT ;  /* 0x0000000d0e00720c */ /* 0x000fe20003f24070 */
[----:B------:R-:W-:-:S02]  /*3e50*/  VIADD R6, R26, 0x3c ;  /* 0x0000003c1a067836 */ /* 0x000fc40000000000 */
[----:B--2---:R-:W-:Y:S01]  /*3e60*/  VIADD R9, R26, 0x3b ;  /* 0x0000003b1a097836 */ /* 0x004fe20000000000 */
[----:B------:R0:W-:Y:S01]  /*3e70*/  STL [R1+0x168], R0 ;  /* 0x0001680001007387 */ /* 0x0001e20000100800 */
[--C-:B------:R-:W-:Y:S01]  /*3e80*/  @!P2 IMAD.IADD R15, R15, 0x1, -R14.reuse ;  /* 0x000000010f0fa824 */ /* 0x100fe200078e0a0e */
[----:B------:R-:W-:Y:S01]  /*3e90*/  IABS R5, R6 ;  /* 0x0000000600057213 */ /* 0x000fe20000000000 */
[----:B------:R-:W-:Y:S01]  /*3ea0*/  @!P3 IMAD.IADD R2, R2, 0x1, -R14 ;  /* 0x000000010202b824 */ /* 0x000fe200078e0a0e */
[----:B------:R-:W-:Y:S02]  /*3eb0*/  ISETP.GE.AND P3, PT, R4, RZ, PT ;  /* 0x000000ff0400720c */ /* 0x000fe40003f66270 */
[----:B------:R-:W-:Y:S01]  /*3ec0*/  IABS R4, R9 ;  /* 0x0000000900047213 */ /* 0x000fe20000000000 */
[----:B------:R-:W-:Y:S01]  /*3ed0*/  IMAD.HI.U32 R8, R24, R5, RZ ;  /* 0x0000000518087227 */ /* 0x000fe200078e00ff */
[----:B------:R-:W-:-:S03]  /*3ee0*/  ISETP.GE.AND P2, PT, R7, RZ, PT ;  /* 0x000000ff0700720c */ /* 0x000fc60003f46270 */
[--C-:B------:R-:W-:Y:S01]  /*3ef0*/  @!P1 IMAD.IADD R13, R13, 0x1, -R14.reuse ;  /* 0x000000010d0d9824 */ /* 0x100fe200078e0a0e */
[----:B------:R-:W-:Y:S01]  /*3f00*/  ISETP.GT.U32.AND P1, PT, R14, R15, PT ;  /* 0x0000000f0e00720c */ /* 0x000fe20003f24070 */
[----:B------:R-:W-:Y:S02]  /*3f10*/  @!P4 IMAD.IADD R12, R12, 0x1, -R14 ;  /* 0x000000010c0cc824 */ /* 0x000fe400078e0a0e */
[----:B0-----:R-:W-:Y:S01]  /*3f20*/  IMAD.MOV.U32 R0, RZ, RZ, R2 ;  /* 0x000000ffff007224 */ /* 0x001fe200078e0002 */
[----:B------:R-:W-:Y:S01]  /*3f30*/  ISETP.GT.U32.AND P4, PT, R14, R13, PT ;  /* 0x0000000d0e00720c */ /* 0x000fe20003f84070 */
[----:B------:R-:W-:-:S04]  /*3f40*/  IMAD.HI.U32 R2, R24, R4, RZ ;  /* 0x0000000418027227 */ /* 0x000fc800078e00ff */
[----:B------:R-:W-:Y:S02]  /*3f50*/  IMAD.MOV R8, RZ, RZ, -R8 ;  /* 0x000000ffff087224 */ /* 0x000fe400078e0a08 */
[----:B------:R-:W-:Y:S02]  /*3f60*/  IMAD.MOV R2, RZ, RZ, -R2 ;  /* 0x000000ffff027224 */ /* 0x000fe400078e0a02 */
[----:B------:R-:W-:Y:S02]  /*3f70*/  IMAD R5, R14, R8, R5 ;  /* 0x000000080e057224 */ /* 0x000fe400078e0205 */
[----:B------:R-:W-:Y:S02]  /*3f80*/  VIADD R7, R26, 0x3a ;  /* 0x0000003a1a077836 */ /* 0x000fe40000000000 */
[C---:B------:R-:W-:Y:S01]  /*3f90*/  IMAD R4, R14.reuse, R2, R4 ;  /* 0x000000020e047224 */ /* 0x040fe200078e0204 */
[----:B------:R-:W-:Y:S01]  /*3fa0*/  @!P4 IADD3 R13, PT, PT, R13, -R14, RZ ;  /* 0x8000000e0d0dc210 */ /* 0x000fe20007ffe0ff */
[----:B------:R-:W-:Y:S01]  /*3fb0*/  @!P1 IMAD.IADD R15, R15, 0x1, -R14 ;  /* 0x000000010f0f9824 */ /* 0x000fe200078e0a0e */
[----:B------:R-:W-:Y:S01]  /*3fc0*/  ISETP.GT.U32.AND P1, PT, R14, R5, PT ;  /* 0x000000050e00720c */ /* 0x000fe20003f24070 */
[----:B------:R-:W-:Y:S01]  /*3fd0*/  @!P0 IMAD.MOV R0, RZ, RZ, -R0 ;  /* 0x000000ffff008224 */ /* 0x000fe200078e0a00 */
[----:B------:R-:W-:Y:S01]  /*3fe0*/  IABS R17, R7 ;  /* 0x0000000700117213 */ /* 0x000fe20000000000 */
[----:B------:R-:W-:Y:S01]  /*3ff0*/  VIADD R8, R26, 0x39 ;  /* 0x000000391a087836 */ /* 0x000fe20000000000 */
[C---:B------:R-:W-:Y:S01]  /*4000*/  ISETP.GT.U32.AND P4, PT, R14.reuse, R4, PT ;  /* 0x000000040e00720c */ /* 0x040fe20003f84070 */
[----:B------:R-:W-:Y:S01]  /*4010*/  @!P6 IMAD.MOV R15, RZ, RZ, -R15 ;  /* 0x000000ffff0fe224 */ /* 0x000fe200078e0a0f */
[----:B------:R-:W-:Y:S01]  /*4020*/  ISETP.GT.U32.AND P0, PT, R14, R12, PT ;  /* 0x0000000c0e00720c */ /* 0x000fe20003f04070 */
[----:B------:R-:W-:Y:S01]  /*4030*/  IMAD.HI.U32 R18, R24, R17, RZ ;  /* 0x0000001118127227 */ /* 0x000fe200078e00ff */
[----:B------:R0:W-:Y:S01]  /*4040*/  STL [R1+0x15c], R0 ;  /* 0x00015c0001007387 */ /* 0x0001e20000100800 */
[----:B------:R-:W-:-:S02]  /*4050*/  IABS R11, R8 ;  /* 0x00000008000b7213 */ /* 0x000fc40000000000 */
[----:B------:R-:W-:Y:S02]  /*4060*/  IMAD.MOV R18, RZ, RZ, -R18 ;  /* 0x000000ffff127224 */ /* 0x000fe400078e0a12 */
[--C-:B------:R-:W-:Y:S01]  /*4070*/  @!P1 IMAD.IADD R5, R5, 0x1, -R14.reuse ;  /* 0x0000000105059824 */ /* 0x100fe200078e0a0e */
[----:B------:R-:W-:Y:S01]  /*4080*/  ISETP.GE.AND P1, PT, R9, RZ, PT ;  /* 0x000000ff0900720c */ /* 0x000fe20003f26270 */
[----:B------:R-:W-:Y:S02]  /*4090*/  IMAD R9, R14, R18, R17 ;  /* 0x000000120e097224 */ /* 0x000fe400078e0211 */
[----:B------:R-:W-:Y:S02]  /*40a0*/  @!P4 IMAD.IADD R4, R4, 0x1, -R14 ;  /* 0x000000010404c824 */ /* 0x000fe400078e0a0e */
[----:B0-----:R-:W-:Y:S01]  /*40b0*/  IMAD.MOV.U32 R0, RZ, RZ, R16 ;  /* 0x000000ffff007224 */ /* 0x001fe200078e0010 */
[----:B------:R-:W-:Y:S01]  /*40c0*/  ISETP.GT.U32.AND P6, PT, R14, R9, PT ;  /* 0x000000090e00720c */ /* 0x000fe20003fc4070 */
[----:B------:R-:W-:Y:S01]  /*40d0*/  IMAD.HI.U32 R10, R24, R11, RZ ;  /* 0x0000000b180a7227 */ /* 0x000fe200078e00ff */
[----:B------:R-:W-:-:S03]  /*40e0*/  ISETP.GT.U32.AND P4, PT, R14, R4, PT ;  /* 0x000000040e00720c */ /* 0x000fc60003f84070 */
[----:B------:R-:W-:Y:S01]  /*40f0*/  @!P5 IMAD.MOV R0, RZ, RZ, -R0 ;  /* 0x000000ffff00d224 */ /* 0x000fe200078e0a00 */
[----:B------:R-:W-:Y:S01]  /*4100*/  ISETP.GT.U32.AND P5, PT, R14, R5, PT ;  /* 0x000000050e00720c */ /* 0x000fe20003fa4070 */
[----:B------:R-:W-:Y:S02]  /*4110*/  VIADD R2, R26, 0x38 ;  /* 0x000000381a027836 */ /* 0x000fe40000000000 */
[----:B------:R-:W-:Y:S01]  /*4120*/  @!P0 IMAD.IADD R12, R12, 0x1, -R14 ;  /* 0x000000010c0c8824 */ /* 0x000fe200078e0a0e */
[----:B------:R0:W-:Y:S01]  /*4130*/  STL [R1+0x150], R0 ;  /* 0x0001500001007387 */ /* 0x0001e20000100800 */
[----:B------:R-:W-:Y:S01]  /*4140*/  IMAD.MOV R10, RZ, RZ, -R10 ;  /* 0x000000ffff0a7224 */ /* 0x000fe200078e0a0a */
[----:B------:R-:W-:Y:S01]  /*4150*/  ISETP.GE.AND P0, PT, R6, RZ, PT ;  /* 0x000000ff0600720c */ /* 0x000fe20003f06270 */
[--C-:B------:R-:W-:Y:S01]  /*4160*/  @!P6 IMAD.IADD R9, R9, 0x1, -R14.reuse ;  /* 0x000000010909e824 */ /* 0x100fe200078e0a0e */
[----:B------:R-:W-:Y:S01]  /*4170*/  IABS R6, R2 ;  /* 0x0000000200067213 */ /* 0x000fe20000000000 */
[----:B------:R-:W-:Y:S01]  /*4180*/  IMAD R11, R14, R10, R11 ;  /* 0x0000000a0e0b7224 */ /* 0x000fe200078e020b */
[----:B------:R-:W-:Y:S01]  /*4190*/  STL [R1+0x14c], R15 ;  /* 0x00014c0f01007387 */ /* 0x000fe20000100800 */
[----:B------:R-:W-:Y:S01]  /*41a0*/  @!P3 IMAD.MOV R13, RZ, RZ, -R13 ;  /* 0x000000ffff0db224 */ /* 0x000fe200078e0a0d */
[----:B------:R-:W-:Y:S01]  /*41b0*/  ISETP.GE.AND P3, PT, R7, RZ, PT ;  /* 0x000000ff0700720c */ /* 0x000fe20003f66270 */
[----:B------:R-:W-:Y:S01]  /*41c0*/  @!P4 IMAD.IADD R4, R4, 0x1, -R14 ;  /* 0x000000010404c824 */ /* 0x000fe200078e0a0e */
[C---:B------:R-:W-:Y:S01]  /*41d0*/  ISETP.GT.U32.AND P4, PT, R14.reuse, R11, PT ;  /* 0x0000000b0e00720c */ /* 0x040fe20003f84070 */
[----:B0-----:R-:W-:Y:S01]  /*41e0*/  IMAD.MOV.U32 R0, RZ, RZ, R12 ;  /* 0x000000ffff007224 */ /* 0x001fe200078e000c */
[----:B------:R-:W-:Y:S01]  /*41f0*/  ISETP.GT.U32.AND P6, PT, R14, R9, PT ;  /* 0x000000090e00720c */ /* 0x000fe20003fc4070 */
[----:B------:R-:W-:Y:S01]  /*4200*/  @!P5 IMAD.IADD R5, R5, 0x1, -R14 ;  /* 0x000000010505d824 */ /* 0x000fe200078e0a0e */
[----:B------:R-:W-:Y:S01]  /*4210*/  ISETP.GE.AND P5, PT, R2, RZ, PT ;  /* 0x000000ff0200720c */ /* 0x000fe20003fa6270 */
[----:B------:R-:W-:Y:S01]  /*4220*/  @!P2 IMAD.MOV R0, RZ, RZ, -R0 ;  /* 0x000000ffff00a224 */ /* 0x000fe200078e0a00 */
[----:B------:R-:W-:Y:S01]  /*4230*/  ISETP.GE.AND P2, PT, R8, RZ, PT ;  /* 0x000000ff0800720c */ /* 0x000fe20003f46270 */
[----:B------:R-:W-:Y:S01]  /*4240*/  IMAD.HI.U32 R8, R24, R6, RZ ;  /* 0x0000000618087227 */ /* 0x000fe200078e00ff */
[----:B------:R-:W-:Y:S01]  /*4250*/  STL [R1+0x148], R13 ;  /* 0x0001480d01007387 */ /* 0x000fe20000100800 */
[----:B------:R-:W-:-:S02]  /*4260*/  MOV R12, R5 ;  /* 0x00000005000c7202 */ /* 0x000fc40000000f00 */
[----:B------:R-:W-:Y:S01]  /*4270*/  VIADD R7, R26, 0x37 ;  /* 0x000000371a077836 */ /* 0x000fe20000000000 */
[----:B------:R0:W-:Y:S01]  /*4280*/  STL [R1+0x144], R0 ;  /* 0x0001440001007387 */ /* 0x0001e20000100800 */
[----:B------:R-:W-:Y:S02]  /*4290*/  IMAD.MOV R2, RZ, RZ, -R8 ;  /* 0x000000ffff027224 */ /* 0x000fe400078e0a08 */
[----:B------:R-:W-:Y:S01]  /*42a0*/  @!P0 IMAD.MOV R12, RZ, RZ, -R12 ;  /* 0x000000ffff0c8224 */ /* 0x000fe200078e0a0c */
[----:B------:R-:W-:Y:S01]  /*42b0*/  IABS R8, R7 ;  /* 0x0000000700087213 */ /* 0x000fe20000000000 */
[----:B------:R-:W-:Y:S01]  /*42c0*/  IMAD R2, R14, R2, R6 ;  /* 0x000000020e027224 */ /* 0x000fe200078e0206 */
[----:B------:R-:W-:Y:S01]  /*42d0*/  ISETP.GE.AND P0, PT, R7, RZ, PT ;  /* 0x000000ff0700720c */ /* 0x000fe20003f06270 */
[----:B------:R-:W-:Y:S01]  /*42e0*/  @!P4 IMAD.IADD R11, R11, 0x1, -R14 ;  /* 0x000000010b0bc824 */ /* 0x000fe200078e0a0e */
[----:B------:R2:W-:Y:S01]  /*42f0*/  STL [R1+0x12c], R12 ;  /* 0x00012c0c01007387 */ /* 0x0005e20000100800 */
[----:B------:R-:W-:-:S03]  /*4300*/  IMAD.HI.U32 R5, R24, R8, RZ ;  /* 0x0000000818057227 */ /* 0x000fc600078e00ff */
[C---:B------:R-:W-:Y:S01]  /*4310*/  ISETP.GT.U32.AND P4, PT, R14.reuse, R11, PT ;  /* 0x0000000b0e00720c */ /* 0x040fe20003f84070 */
[----:B0-----:R-:W-:Y:S02]  /*4320*/  IMAD.MOV.U32 R0, RZ, RZ, R4 ;  /* 0x000000ffff007224 */ /* 0x001fe400078e0004 */
[----:B------:R-:W-:Y:S02]  /*4330*/  IMAD.MOV R5, RZ, RZ, -R5 ;  /* 0x000000ffff057224 */ /* 0x000fe400078e0a05 */
[----:B------:R-:W-:Y:S01]  /*4340*/  @!P1 IMAD.MOV R0, RZ, RZ, -R0 ;  /* 0x000000ffff009224 */ /* 0x000fe200078e0a00 */
[C---:B------:R-:W-:Y:S01]  /*4350*/  ISETP.GT.U32.AND P1, PT, R14.reuse, R2, PT ;  /* 0x000000020e00720c */ /* 0x040fe20003f24070 */
[----:B------:R-:W-:Y:S02]  /*4360*/  @!P6 IMAD.IADD R9, R9, 0x1, -R14 ;  /* 0x000000010909e824 */ /* 0x000fe400078e0a0e */
[----:B------:R-:W-:Y:S01]  /*4370*/  IMAD R8, R14, R5, R8 ;  /* 0x000000050e087224 */ /* 0x000fe200078e0208 */
[----:B------:R0:W-:Y:S01]  /*4380*/  STL [R1+0x124], R0 ;  /* 0x0001240001007387 */ /* 0x0001e20000100800 */
[----:B------:R-:W-:-:S02]  /*4390*/  VIADD R4, R26, 0x36 ;  /* 0x000000361a047836 */ /* 0x000fc40000000000 */
[C---:B--2---:R-:W-:Y:S02]  /*43a0*/  VIADD R12, R26.reuse, 0x35 ;  /* 0x000000351a0c7836 */ /* 0x044fe40000000000 */
[--C-:B------:R-:W-:Y:S01]  /*43b0*/  @!P4 IMAD.IADD R11, R11, 0x1, -R14.reuse ;  /* 0x000000010b0bc824 */ /* 0x100fe200078e0a0e */
[----:B------:R-:W-:Y:S01]  /*43c0*/  IABS R6, R4 ;  /* 0x0000000400067213 */ /* 0x000fe20000000000 */
[----:B------:R-:W-:Y:S01]  /*43d0*/  VIADD R18, R26, 0x26 ;  /* 0x000000261a127836 */ /* 0x000fe20000000000 */
[----:B------:R-:W-:Y:S01]  /*43e0*/  IABS R7, R12 ;  /* 0x0000000c00077213 */ /* 0x000fe20000000000 */
[----:B------:R-:W-:Y:S01]  /*43f0*/  @!P1 IMAD.IADD R2, R2, 0x1, -R14 ;  /* 0x0000000102029824 */ /* 0x000fe200078e0a0e */
[----:B------:R-:W-:Y:S01]  /*4400*/  ISETP.GE.AND P6, PT, R4, RZ, PT ;  /* 0x000000ff0400720c */ /* 0x000fe20003fc6270 */
[----:B0-----:R-:W-:Y:S01]  /*4410*/  IMAD.MOV.U32 R0, RZ, RZ, R9 ;  /* 0x000000ffff007224 */ /* 0x001fe200078e0009 */
[----:B------:R-:W-:Y:S01]  /*4420*/  ISETP.GE.AND P4, PT, R12, RZ, PT ;  /* 0x000000ff0c00720c */ /* 0x000fe20003f86270 */
[----:B------:R-:W-:Y:S01]  /*4430*/  IMAD.HI.U32 R10, R24, R6, RZ ;  /* 0x00000006180a7227 */ /* 0x000fe200078e00ff */
[----:B------:R-:W-:-:S03]  /*4440*/  ISETP.GT.U32.AND P1, PT, R14, R2, PT ;  /* 0x000000020e00720c */ /* 0x000fc60003f24070 */
[----:B------:R-:W-:Y:S01]  /*4450*/  @!P3 IMAD.MOV R0, RZ, RZ, -R0 ;  /* 0x000000ffff00b224 */ /* 0x000fe200078e0a00 */
[----:B------:R-:W-:Y:S01]  /*4460*/  ISETP.GT.U32.AND P3, PT, R14, R8, PT ;  /* 0x000000080e00720c */ /* 0x000fe20003f64070 */
[----:B------:R-:W-:Y:S02]  /*4470*/  VIADD R4, R26, 0x34 ;  /* 0x000000341a047836 */ /* 0x000fe40000000000 */
[----:B------:R-:W-:Y:S01]  /*4480*/  IMAD.HI.U32 R9, R24, R7, RZ ;  /* 0x0000000718097227 */ /* 0x000fe200078e00ff */
[----:B------:R0:W-:Y:S02]  /*4490*/  STL [R1+0x120], R0 ;  /* 0x0001200001007387 */ /* 0x0001e40000100800 */
[----:B------:R-:W-:Y:S01]  /*44a0*/  IABS R5, R4 ;  /* 0x0000000400057213 */ /* 0x000fe20000000000 */
[----:B------:R-:W-:Y:S02]  /*44b0*/  IMAD.MOV R10, RZ, RZ, -R10 ;  /* 0x000000ffff0a7224 */ /* 0x000fe400078e0a0a */
[----:B------:R-:W-:-:S02]  /*44c0*/  IMAD.MOV R9, RZ, RZ, -R9 ;  /* 0x000000ffff097224 */ /* 0x000fc400078e0a09 */
[----:B------:R-:W-:Y:S02]  /*44d0*/  IMAD R6, R14, R10, R6 ;  /* 0x0000000a0e067224 */ /* 0x000fe400078e0206 */
[--C-:B------:R-:W-:Y:S02]  /*44e0*/  @!P3 IMAD.IADD R8, R8, 0x1, -R14.reuse ;  /* 0x000000010808b824 */ /* 0x100fe400078e0a0e */
[----:B0-----:R-:W-:Y:S02]  /*44f0*/  IMAD.MOV.U32 R0, RZ, RZ, R11 ;  /* 0x000000ffff007224 */ /* 0x001fe400078e000b */
[----:B------:R-:W-:Y:S01]  /*4500*/  @!P1 IMAD.IADD R2, R2, 0x1, -R14 ;  /* 0x0000000102029824 */ /* 0x000fe200078e0a0e */
[----:B------:R-:W-:Y:S01]  /*4510*/  ISETP.GT.U32.AND P3, PT, R14, R8, PT ;  /* 0x000000080e00720c */ /* 0x000fe20003f64070 */
[----:B------:R-:W-:Y:S01]  /*4520*/  VIADD R10, R26, 0x33 ;  /* 0x000000331a0a7836 */ /* 0x000fe20000000000 */
[----:B------:R-:W-:Y:S02]  /*4530*/  @!P2 IADD3 R0, PT, PT, -R0, RZ, RZ ;  /* 0x000000ff0000a210 */ /* 0x000fe40007ffe1ff */
[----:B------:R-:W-:Y:S01]  /*4540*/  ISETP.GE.AND P2, PT, R4, RZ, PT ;  /* 0x000000ff0400720c */ /* 0x000fe20003f46270 */
[C---:B------:R-:W-:Y:S01]  /*4550*/  IMAD R4, R14.reuse, R9, R7 ;  /* 0x000000090e047224 */ /* 0x040fe200078e0207 */
[----:B------:R-:W-:Y:S01]  /*4560*/  ISETP.GT.U32.AND P1, PT, R14, R6, PT ;  /* 0x000000060e00720c */ /* 0x000fe20003f24070 */
[----:B------:R-:W-:Y:S01]  /*4570*/  IMAD.HI.U32 R7, R24, R5, RZ ;  /* 0x0000000518077227 */ /* 0x000fe200078e00ff */
[----:B------:R0:W-:Y:S01]  /*4580*/  STL [R1+0x108], R0 ;  /* 0x0001080001007387 */ /* 0x0001e20000100800 */
[----:B------:R-:W-:-:S04]  /*4590*/  IABS R15, R10 ;  /* 0x0000000a000f7213 */ /* 0x000fc80000000000 */
[----:B------:R-:W-:Y:S02]  /*45a0*/  @!P3 IMAD.IADD R8, R8, 0x1, -R14 ;  /* 0x000000010808b824 */ /* 0x000fe400078e0a0e */
[----:B------:R-:W-:-:S04]  /*45b0*/  IMAD.HI.U32 R9, R24, R15, RZ ;  /* 0x0000000f18097227 */ /* 0x000fc800078e00ff */
[----:B0-----:R-:W-:Y:S02]  /*45c0*/  IMAD.MOV.U32 R0, RZ, RZ, R2 ;  /* 0x000000ffff007224 */ /* 0x001fe400078e0002 */
[----:B------:R-:W-:Y:S02]  /*45d0*/  IMAD.MOV R2, RZ, RZ, -R7 ;  /* 0x000000ffff027224 */ /* 0x000fe400078e0a07 */
[----:B------:R-:W-:Y:S01]  /*45e0*/  @!P5 IMAD.MOV R0, RZ, RZ, -R0 ;  /* 0x000000ffff00d224 */ /* 0x000fe200078e0a00 */
[C---:B------:R-:W-:Y:S01]  /*45f0*/  ISETP.GT.U32.AND P5, PT, R14.reuse, R4, PT ;  /* 0x000000040e00720c */ /* 0x040fe20003fa4070 */
[----:B------:R-:W-:Y:S02]  /*4600*/  IMAD R5, R14, R2, R5 ;  /* 0x000000020e057224 */ /* 0x000fe400078e0205 */
[----:B------:R-:W-:Y:S01]  /*4610*/  @!P1 IMAD.IADD R6, R6, 0x1, -R14 ;  /* 0x0000000106069824 */ /* 0x000fe200078e0a0e */
[----:B------:R0:W-:Y:S01]  /*4620*/  STL [R1+0xf4], R0 ;  /* 0x0000f40001007387 */ /* 0x0001e20000100800 */
[----:B------:R-:W-:Y:S01]  /*4630*/  VIADD R7, R26, 0x32 ;  /* 0x000000321a077836 */ /* 0x000fe20000000000 */
[----:B------:R-:W-:Y:S01]  /*4640*/  ISETP.GT.U32.AND P3, PT, R14, R5, PT ;  /* 0x000000050e00720c */ /* 0x000fe20003f64070 */
[----:B------:R-:W-:Y:S01]  /*4650*/  VIADD R2, R26, 0x31 ;  /* 0x000000311a027836 */ /* 0x000fe20000000000 */
[----:B------:R-:W-:Y:S01]  /*4660*/  ISETP.GT.U32.AND P1, PT, R14, R6, PT ;  /* 0x000000060e00720c */ /* 0x000fe20003f24070 */
[----:B------:R-:W-:Y:S01]  /*4670*/  IMAD.MOV R9, RZ, RZ, -R9 ;  /* 0x000000ffff097224 */ /* 0x000fe200078e0a09 */
[----:B------:R-:W-:-:S02]  /*4680*/  IABS R13, R7 ;  /* 0x00000007000d7213 */ /* 0x000fc40000000000 */
[----:B------:R-:W-:Y:S01]  /*4690*/  IABS R12, R2 ;  /* 0x00000002000c7213 */ /* 0x000fe20000000000 */
[----:B------:R-:W-:Y:S02]  /*46a0*/  @!P5 IMAD.IADD R4, R4, 0x1, -R14 ;  /* 0x000000010404d824 */ /* 0x000fe400078e0a0e */
[----:B0-----:R-:W-:Y:S02]  /*46b0*/  IMAD.MOV.U32 R0, RZ, RZ, R8 ;  /* 0x000000ffff007224 */ /* 0x001fe400078e0008 */
[----:B------:R-:W-:Y:S01]  /*46c0*/  IMAD.HI.U32 R8, R24, R13, RZ ;  /* 0x0000000d18087227 */ /* 0x000fe200078e00ff */
[----:B------:R-:W-:Y:S02]  /*46d0*/  ISETP.GT.U32.AND P5, PT, R14, R4, PT ;  /* 0x000000040e00720c */ /* 0x000fe40003fa4070 */
[----:B------:R-:W-:Y:S01]  /*46e0*/  @!P3 IADD3 R5, PT, PT, R5, -R14, RZ ;  /* 0x8000000e0505b210 */ /* 0x000fe20007ffe0ff */
[----:B------:R-:W-:Y:S01]  /*46f0*/  @!P0 IMAD.MOV R0, RZ, RZ, -R0 ;  /* 0x000000ffff008224 */ /* 0x000fe200078e0a00 */
[----:B------:R-:W-:Y:S01]  /*4700*/  ISETP.GE.AND P0, PT, R10, RZ, PT ;  /* 0x000000ff0a00720c */ /* 0x000fe20003f06270 */
[----:B------:R-:W-:Y:S01]  /*4710*/  IMAD.HI.U32 R10, R24, R12, RZ ;  /* 0x0000000c180a7227 */ /* 0x000fe200078e00ff */
[----:B------:R-:W-:-:S02]  /*4720*/  ISETP.GT.U32.AND P3, PT, R14, R5, PT ;  /* 0x000000050e00720c */ /* 0x000fc40003f64070 */
[----:B------:R0:W-:Y:S01]  /*4730*/  STL [R1+0xf0], R0 ;  /* 0x0000f00001007387 */ /* 0x0001e20000100800 */
[----:B------:R-:W-:Y:S02]  /*4740*/  IMAD.MOV R8, RZ, RZ, -R8 ;  /* 0x000000ffff087224 */ /* 0x000fe400078e0a08 */
[----:B------:R-:W-:Y:S01]  /*4750*/  @!P1 IMAD.IADD R6, R6, 0x1, -R14 ;  /* 0x0000000106069824 */ /* 0x000fe200078e0a0e */
[----:B------:R-:W-:Y:S01]  /*4760*/  ISETP.GE.AND P1, PT, R7, RZ, PT ;  /* 0x000000ff0700720c */ /* 0x000fe20003f26270 */
[C---:B------:R-:W-:Y:S02]  /*4770*/  IMAD R15, R14.reuse, R9, R15 ;  /* 0x000000090e0f7224 */ /* 0x040fe400078e020f */
[----:B------:R-:W-:Y:S02]  /*4780*/  IMAD.MOV R7, RZ, RZ, -R10 ;  /* 0x000000ffff077224 */ /* 0x000fe400078e0a0a */
[----:B------:R-:W-:Y:S02]  /*4790*/  IMAD R13, R14, R8, R13 ;  /* 0x000000080e0d7224 */ /* 0x000fe400078e020d */
[----:B------:R-:W-:-:S02]  /*47a0*/  IMAD.MOV.U32 R11, RZ, RZ, R6 ;  /* 0x000000ffff0b7224 */ /* 0x000fc400078e0006 */
[----:B------:R-:W-:Y:S01]  /*47b0*/  @!P5 IMAD.IADD R4, R4, 0x1, -R14 ;  /* 0x000000010404d824 */ /* 0x000fe200078e0a0e */
[C---:B------:R-:W-:Y:S01]  /*47c0*/  ISETP.GT.U32.AND P5, PT, R14.reuse, R15, PT ;  /* 0x0000000f0e00720c */ /* 0x040fe20003fa4070 */
[C---:B------:R-:W-:Y:S02]  /*47d0*/  IMAD R12, R14.reuse, R7, R12 ;  /* 0x000000070e0c7224 */ /* 0x040fe400078e020c */
[----:B------:R-:W-:Y:S01]  /*47e0*/  @!P6 IMAD.MOV R11, RZ, RZ, -R11 ;  /* 0x000000ffff0be224 */ /* 0x000fe200078e0a0b */
[C---:B------:R-:W-:Y:S01]  /*47f0*/  ISETP.GT.U32.AND P6, PT, R14.reuse, R13, PT ;  /* 0x0000000d0e00720c */ /* 0x040fe20003fc4070 */
[----:B------:R-:W-:Y:S01]  /*4800*/  @!P3 IMAD.IADD R5, R5, 0x1, -R14 ;  /* 0x000000010505b824 */ /* 0x000fe200078e0a0e */
[----:B------:R-:W-:Y:S01]  /*4810*/  ISETP.GT.U32.AND P3, PT, R14, R12, PT ;  /* 0x0000000c0e00720c */ /* 0x000fe20003f64070 */
[----:B0-----:R-:W-:Y:S01]  /*4820*/  IMAD.MOV.U32 R0, RZ, RZ, R4 ;  /* 0x000000ffff007224 */ /* 0x001fe200078e0004 */
[----:B------:R0:W-:Y:S01]  /*4830*/  STL [R1+0xec], R11 ;  /* 0x0000ec0b01007387 */ /* 0x0001e20000100800 */
[----:B------:R-:W-:-:S02]  /*4840*/  VIADD R6, R26, 0x30 ;  /* 0x000000301a067836 */ /* 0x000fc40000000000 */
[----:B------:R-:W-:Y:S01]  /*4850*/  @!P4 IMAD.MOV R0, RZ, RZ, -R0 ;  /* 0x000000ffff00c224 */ /* 0x000fe200078e0a00 */
[----:B------:R-:W-:Y:S01]  /*4860*/  ISETP.GE.AND P4, PT, R2, RZ, PT ;  /* 0x000000ff0200720c */ /* 0x000fe20003f86270 */
[--C-:B------:R-:W-:Y:S01]  /*4870*/  @!P5 IMAD.IADD R15, R15, 0x1, -R14.reuse ;  /* 0x000000010f0fd824 */ /* 0x100fe200078e0a0e */
[----:B------:R-:W-:Y:S01]  /*4880*/  IABS R4, R6 ;  /* 0x0000000600047213 */ /* 0x000fe20000000000 */
[----:B------:R-:W-:Y:S01]  /*4890*/  VIADD R8, R26, 0x2e ;  /* 0x0000002e1a087836 */ /* 0x000fe20000000000 */
[----:B------:R2:W-:Y:S01]  /*48a0*/  STL [R1+0xe8], R0 ;  /* 0x0000e80001007387 */ /* 0x0005e20000100800 */
[--C-:B------:R-:W-:Y:S01]  /*48b0*/  @!P6 IMAD.IADD R13, R13, 0x1, -R14.reuse ;  /* 0x000000010d0de824 */ /* 0x100fe200078e0a0e */
[----:B------:R-:W-:Y:S01]  /*48c0*/  ISETP.GE.AND P5, PT, R6, RZ, PT ;  /* 0x000000ff0600720c */ /* 0x000fe20003fa6270 */
[----:B0-----:R-:W-:Y:S01]  /*48d0*/  VIADD R11, R26, 0x2f ;  /* 0x0000002f1a0b7836 */ /* 0x001fe20000000000 */
[----:B------:R-:W-:Y:S01]  /*48e0*/  ISETP.GT.U32.AND P6, PT, R14, R15, PT ;  /* 0x0000000f0e00720c */ /* 0x000fe20003fc4070 */
[----:B------:R-:W-:Y:S01]  /*48f0*/  @!P3 IMAD.IADD R12, R12, 0x1, -R14 ;  /* 0x000000010c0cb824 */ /* 0x000fe200078e0a0e */
[----:B------:R-:W-:Y:S01]  /*4900*/  ISETP.GT.U32.AND P3, PT, R14, R13, PT ;  /* 0x0000000d0e00720c */ /* 0x000fe20003f64070 */
[----:B------:R-:W-:Y:S01]  /*4910*/  IMAD.HI.U32 R6, R24, R4, RZ ;  /* 0x0000000418067227 */ /* 0x000fe200078e00ff */
[----:B------:R-:W-:-:S02]  /*4920*/  IABS R2, R11 ;  /* 0x0000000b00027213 */ /* 0x000fc40000000000 */
[----:B------:R-:W-:Y:S01]  /*4930*/  IABS R7, R8 ;  /* 0x0000000800077213 */ /* 0x000fe20000000000 */
[----:B--2---:R-:W-:Y:S02]  /*4940*/  IMAD.MOV.U32 R0, RZ, RZ, R5 ;  /* 0x000000ffff007224 */ /* 0x004fe400078e0005 */
[----:B------:R-:W-:-:S04]  /*4950*/  IMAD.HI.U32 R5, R24, R2, RZ ;  /* 0x0000000218057227 */ /* 0x000fc800078e00ff */
[----:B------:R-:W-:Y:S01]  /*4960*/  IMAD.MOV R6, RZ, RZ, -R6 ;  /* 0x000000ffff067224 */ /* 0x000fe200078e0a06 */
[----:B------:R-:W-:Y:S01]  /*4970*/  IADD3 R5, PT, PT, -R5, RZ, RZ ;  /* 0x000000ff05057210 */ /* 0x000fe20007ffe1ff */
[----:B------:R-:W-:Y:S01]  /*4980*/  @!P2 IMAD.MOV R0, RZ, RZ, -R0 ;  /* 0x000000ffff00a224 */ /* 0x000fe200078e0a00 */
[C---:B------:R-:W-:Y:S01]  /*4990*/  ISETP.GT.U32.AND P2, PT, R14.reuse, R12, PT ;  /* 0x0000000c0e00720c */ /* 0x040fe20003f44070 */
[C---:B------:R-:W-:Y:S02]  /*49a0*/  IMAD R4, R14.reuse, R6, R4 ;  /* 0x000000060e047224 */ /* 0x040fe400078e0204 */
[C---:B------:R-:W-:Y:S01]  /*49b0*/  IMAD R2, R14.reuse, R5, R2 ;  /* 0x000000050e027224 */ /* 0x040fe200078e0202 */
[----:B------:R0:W-:Y:S01]  /*49c0*/  STL [R1+0x130], R0 ;  /* 0x0001300001007387 */ /* 0x0001e20000100800 */
[--C-:B------:R-:W-:Y:S01]  /*49d0*/  @!P6 IMAD.IADD R15, R15, 0x1, -R14.reuse ;  /* 0x000000010f0fe824 */ /* 0x100fe200078e0a0e */
[C---:B------:R-:W-:Y:S01]  /*49e0*/  ISETP.GT.U32.AND P6, PT, R14.reuse, R4, PT ;  /* 0x000000040e00720c */ /* 0x040fe20003fc4070 */
[----:B------:R-:W-:Y:S01]  /*49f0*/  @!P3 IMAD.IADD R13, R13, 0x1, -R14 ;  /* 0x000000010d0db824 */ /* 0x000fe200078e0a0e */
[----:B------:R-:W-:Y:S01]  /*4a00*/  ISETP.GT.U32.AND P3, PT, R14, R2, PT ;  /* 0x000000020e00720c */ /* 0x000fe20003f64070 */
[----:B------:R-:W-:-:S02]  /*4a10*/  VIADD R10, R26, 0x2c ;  /* 0x0000002c1a0a7836 */ /* 0x000fc40000000000 */
[----:B------:R-:W-:Y:S02]  /*4a20*/  VIADD R6, R26, 0x2d ;  /* 0x0000002d1a067836 */ /* 0x000fe40000000000 */
[----:B------:R-:W-:Y:S01]  /*4a30*/  @!P2 IMAD.IADD R12, R12, 0x1, -R14 ;  /* 0x000000010c0ca824 */ /* 0x000fe200078e0a0e */
[----:B------:R-:W-:Y:S01]  /*4a40*/  ISETP.GE.AND P2, PT, R11, RZ, PT ;  /* 0x000000ff0b00720c */ /* 0x000fe20003f46270 */
[----:B0-----:R-:W-:Y:S01]  /*4a50*/  IMAD.MOV.U32 R0, RZ, RZ, R15 ;  /* 0x000000ffff007224 */ /* 0x001fe200078e000f */
[----:B------:R-:W-:Y:S01]  /*4a60*/  IABS R11, R10 ;  /* 0x0000000a000b7213 */ /* 0x000fe20000000000 */
[----:B------:R-:W-:Y:S01]  /*4a70*/  IMAD.HI.U32 R5, R24, R7, RZ ;  /* 0x0000000718057227 */ /* 0x000fe200078e00ff */
[----:B------:R-:W-:-:S03]  /*4a80*/  IABS R9, R6 ;  /* 0x0000000600097213 */ /* 0x000fc60000000000 */
[--C-:B------:R-:W-:Y:S02]  /*4a90*/  @!P6 IMAD.IADD R4, R4, 0x1, -R14.reuse ;  /* 0x000000010404e824 */ /* 0x100fe400078e0a0e */
[----:B------:R-:W-:Y:S02]  /*4aa0*/  @!P3 IMAD.IADD R2, R2, 0x1, -R14 ;  /* 0x000000010202b824 */ /* 0x000fe400078e0a0e */
[----:B------:R-:W-:Y:S01]  /*4ab0*/  @!P0 IMAD.MOV R0, RZ, RZ, -R0 ;  /* 0x000000ffff008224 */ /* 0x000fe200078e0a00 */
[----:B------:R-:W-:Y:S01]  /*4ac0*/  ISETP.GE.AND P0, PT, R8, RZ, PT ;  /* 0x000000ff0800720c */ /* 0x000fe20003f06270 */
[----:B------:R-:W-:Y:S01]  /*4ad0*/  IMAD.MOV R5, RZ, RZ, -R5 ;  /* 0x000000ffff057224 */ /* 0x000fe200078e0a05 */
[C---:B------:R-:W-:Y:S01]  /*4ae0*/  ISETP.GT.U32.AND P6, PT, R14.reuse, R4, PT ;  /* 0x000000040e00720c */ /* 0x040fe20003fc4070 */
[----:B------:R-:W-:Y:S01]  /*4af0*/  IMAD.MOV.U32 R8, RZ, RZ, R11 ;  /* 0x000000ffff087224 */ /* 0x000fe200078e000b */
[----:B------:R-:W-:Y:S01]  /*4b00*/  ISETP.GT.U32.AND P3, PT, R14, R2, PT ;  /* 0x000000020e00720c */ /* 0x000fe20003f64070 */
[----:B------:R-:W-:Y:S01]  /*4b10*/  IMAD.HI.U32 R11, R24, R9, RZ ;  /* 0x00000009180b7227 */ /* 0x000fe200078e00ff */
[----:B------:R0:W-:Y:S03]  /*4b20*/  STL [R1+0xe4], R0 ;  /* 0x0000e40001007387 */ /* 0x0001e60000100800 */
[----:B------:R-:W-:-:S02]  /*4b30*/  IMAD R7, R14, R5, R7 ;  /* 0x000000050e077224 */ /* 0x000fc400078e0207 */
[----:B------:R-:W-:Y:S02]  /*4b40*/  IMAD.MOV R11, RZ, RZ, -R11 ;  /* 0x000000ffff0b7224 */ /* 0x000fe400078e0a0b */
[----:B------:R-:W-:Y:S01]  /*4b50*/  @!P1 IMAD.MOV R13, RZ, RZ, -R13 ;  /* 0x000000ffff0d9224 */ /* 0x000fe200078e0a0d */
[----:B------:R-:W-:Y:S01]  /*4b60*/  ISETP.GT.U32.AND P1, PT, R14, R7, PT ;  /* 0x000000070e00720c */ /* 0x000fe20003f24070 */
[----:B------:R-:W-:Y:S01]  /*4b70*/  IMAD.HI.U32 R5, R24, R8, RZ ;  /* 0x0000000818057227 */ /* 0x000fe200078e00ff */
[----:B------:R-:W-:Y:S02]  /*4b80*/  @!P6 IADD3 R4, PT, PT, R4, -R14, RZ ;  /* 0x8000000e0404e210 */ /* 0x000fe40007ffe0ff */
[----:B------:R-:W-:Y:S01]  /*4b90*/  STL [R1+0xe0], R13 ;  /* 0x0000e00d01007387 */ /* 0x000fe20000100800 */
[----:B0-----:R-:W-:Y:S01]  /*4ba0*/  IMAD.MOV.U32 R0, RZ, RZ, R12 ;  /* 0x000000ffff007224 */ /* 0x001fe200078e000c */
[----:B------:R-:W-:Y:S01]  /*4bb0*/  ISETP.GE.AND P6, PT, R10, RZ, PT ;  /* 0x000000ff0a00720c */ /* 0x000fe20003fc6270 */
[----:B------:R-:W-:Y:S01]  /*4bc0*/  @!P3 IMAD.IADD R2, R2, 0x1, -R14 ;  /* 0x000000010202b824 */ /* 0x000fe200078e0a0e */
[----:B------:R-:W-:Y:S01]  /*4bd0*/  IABS R12, R18 ;  /* 0x00000012000c7213 */ /* 0x000fe20000000000 */
[----:B------:R-:W-:Y:S01]  /*4be0*/  @!P4 IMAD.MOV R0, RZ, RZ, -R0 ;  /* 0x000000ffff00c224 */ /* 0x000fe200078e0a00 */
[----:B------:R-:W-:Y:S01]  /*4bf0*/  ISETP.GE.AND P4, PT, R6, RZ, PT ;  /* 0x000000ff0600720c */ /* 0x000fe20003f86270 */
[----:B------:R-:W-:-:S02]  /*4c00*/  IMAD R6, R14, R11, R9 ;  /* 0x0000000b0e067224 */ /* 0x000fc400078e0209 */
[----:B------:R-:W-:Y:S01]  /*4c10*/  @!P1 IMAD.IADD R7, R7, 0x1, -R14 ;  /* 0x0000000107079824 */ /* 0x000fe200078e0a0e */
[----:B------:R0:W-:Y:S01]  /*4c20*/  STL [R1+0xdc], R0 ;  /* 0x0000dc0001007387 */ /* 0x0001e20000100800 */
[----:B------:R-:W-:Y:S01]  /*4c30*/  VIADD R10, R26, 0x2b ;  /* 0x0000002b1a0a7836 */ /* 0x000fe20000000000 */
[----:B------:R-:W-:Y:S01]  /*4c40*/  ISETP.GT.U32.AND P3, PT, R14, R6, PT ;  /* 0x000000060e00720c */ /* 0x000fe20003f64070 */
[----:B------:R-:W-:Y:S02]  /*4c50*/  VIADD R9, R26, 0x2a ;  /* 0x0000002a1a097836 */ /* 0x000fe40000000000 */
[----:B------:R-:W-:Y:S01]  /*4c60*/  IMAD.MOV R5, RZ, RZ, -R5 ;  /* 0x000000ffff057224 */ /* 0x000fe200078e0a05 */
[----:B------:R-:W-:Y:S02]  /*4c70*/  IABS R20, R10 ;  /* 0x0000000a00147213 */ /* 0x000fe40000000000 */
[----:B------:R-:W-:Y:S01]  /*4c80*/  IABS R19, R9 ;  /* 0x0000000900137213 */ /* 0x000fe20000000000 */
[----:B------:R-:W-:-:S02]  /*4c90*/  IMAD R8, R14, R5, R8 ;  /* 0x000000050e087224 */ /* 0x000fc400078e0208 */
[----:B0-----:R-:W-:Y:S02]  /*4ca0*/  IMAD.MOV.U32 R0, RZ, RZ, R4 ;  /* 0x000000ffff007224 */ /* 0x001fe400078e0004 */
[----:B------:R-:W-:Y:S01]  /*4cb0*/  IMAD.HI.U32 R4, R24, R20, RZ ;  /* 0x0000001418047227 */ /* 0x000fe200078e00ff */
[----:B------:R-:W-:-:S03]  /*4cc0*/  ISETP.GT.U32.AND P1, PT, R14, R8, PT ;  /* 0x000000080e00720c */ /* 0x000fc60003f24070 */
[----:B------:R-:W-:Y:S01]  /*4cd0*/  @!P5 IMAD.MOV R0, RZ, RZ, -R0 ;  /* 0x000000ffff00d224 */ /* 0x000fe200078e0a00 */
[----:B------:R-:W-:Y:S01]  /*4ce0*/  ISETP.GT.U32.AND P5, PT, R14, R7, PT ;  /* 0x000000070e00720c */ /* 0x000fe20003fa4070 */
[----:B------:R-:W-:Y:S01]  /*4cf0*/  @!P3 IMAD.IADD R6, R6, 0x1, -R14 ;  /* 0x000000010606b824 */ /* 0x000fe200078e0a0e */
[----:B------:R-:W-:Y:S01]  /*4d00*/  ISETP.GE.AND P3, PT, R10, RZ, PT ;  /* 0x000000ff0a00720c */ /* 0x000fe20003f66270 */
[----:B------:R-:W-:Y:S01]  /*4d10*/  IMAD.MOV R4, RZ, RZ, -R4 ;  /* 0x000000ffff047224 */ /* 0x000fe200078e0a04 */
[----:B------:R0:W-:Y:S01]  /*4d20*/  STL [R1+0xd8], R0 ;  /* 0x0000d80001007387 */ /* 0x0001e20000100800 */
[----:B------:R-:W-:Y:S02]  /*4d30*/  VIADD R5, R26, 0x29 ;  /* 0x000000291a057836 */ /* 0x000fe40000000000 */
[----:B------:R-:W-:Y:S02]  /*4d40*/  IMAD R20, R14, R4, R20 ;  /* 0x000000040e147224 */ /* 0x000fe400078e0214 */
[----:B------:R-:W-:Y:S01]  /*4d50*/  VIADD R4, R26, 0x28 ;  /* 0x000000281a047836 */ /* 0x000fe20000000000 */
[----:B------:R-:W-:Y:S01]  /*4d60*/  IABS R10, R5 ;  /* 0x00000005000a7213 */ /* 0x000fe20000000000 */
[----:B------:R-:W-:-:S02]  /*4d70*/  @!P1 IMAD.IADD R8, R8, 0x1, -R14 ;  /* 0x0000000108089824 */ /* 0x000fc400078e0a0e */
[----:B------:R-:W-:Y:S01]  /*4d80*/  @!P5 IMAD.IADD R7, R7, 0x1, -R14 ;  /* 0x000000010707d824 */ /* 0x000fe200078e0a0e */
[----:B------:R-:W-:Y:S01]  /*4d90*/  IABS R15, R4 ;  /* 0x00000004000f7213 */ /* 0x000fe20000000000 */
[----:B0-----:R-:W-:Y:S01]  /*4da0*/  IMAD.MOV.U32 R0, RZ, RZ, R2 ;  /* 0x000000ffff007224 */ /* 0x001fe200078e0002 */
[----:B------:R-:W-:Y:S01]  /*4db0*/  ISETP.GT.U32.AND P1, PT, R14, R8, PT ;  /* 0x000000080e00720c */ /* 0x000fe20003f24070 */
[----:B------:R-:W-:Y:S01]  /*4dc0*/  IMAD.HI.U32 R2, R24, R19, RZ ;  /* 0x0000001318027227 */ /* 0x000fe200078e00ff */
[----:B------:R-:W-:Y:S02]  /*4dd0*/  MOV R11, R7 ;  /* 0x00000007000b7202 */ /* 0x000fe40000000f00 */
[----:B------:R-:W-:Y:S01]  /*4de0*/  ISETP.GE.AND P5, PT, R9, RZ, PT ;  /* 0x000000ff0900720c */ /* 0x000fe20003fa6270 */
[----:B------:R-:W-:Y:S01]  /*4df0*/  @!P2 IMAD.MOV R0, RZ, RZ, -R0 ;  /* 0x000000ffff00a224 */ /* 0x000fe200078e0a00 */
[----:B------:R-:W-:Y:S01]  /*4e00*/  ISETP.GT.U32.AND P2, PT, R14, R6, PT ;  /* 0x000000060e00720c */ /* 0x000fe20003f44070 */
[----:B------:R-:W-:-:S02]  /*4e10*/  IMAD.MOV R2, RZ, RZ, -R2 ;  /* 0x000000ffff027224 */ /* 0x000fc400078e0a02 */
[----:B------:R-:W-:Y:S01]  /*4e20*/  @!P0 IMAD.MOV R11, RZ, RZ, -R11 ;  /* 0x000000ffff0b8224 */ /* 0x000fe200078e0a0b */
[----:B------:R0:W-:Y:S01]  /*4e30*/  STL [R1+0x10c], R0 ;  /* 0x00010c0001007387 */ /* 0x0001e20000100800 */
[----:B------:R-:W-:Y:S02]  /*4e40*/  IMAD R19, R14, R2, R19 ;  /* 0x000000020e137224 */ /* 0x000fe400078e0213 */
[----:B------:R-:W-:Y:S01]  /*4e50*/  IMAD.HI.U32 R2, R24, R10, RZ ;  /* 0x0000000a18027227 */ /* 0x000fe200078e00ff */
[----:B------:R2:W-:Y:S02]  /*4e60*/  STL [R1+0xd4], R11 ;  /* 0x0000d40b01007387 */ /* 0x0005e40000100800 */
[----:B------:R-:W-:Y:S01]  /*4e70*/  ISETP.GT.U32.AND P0, PT, R14, R19, PT ;  /* 0x000000130e00720c */ /* 0x000fe20003f04070 */
[----:B------:R-:W-:Y:S02]  /*4e80*/  IMAD.MOV R2, RZ, RZ, -R2 ;  /* 0x000000ffff027224 */ /* 0x000fe400078e0a02 */
[----:B------:R-:W-:Y:S01]  /*4e90*/  @!P2 IMAD.IADD R6, R6, 0x1, -R14 ;  /* 0x000000010606a824 */ /* 0x000fe200078e0a0e */
[C---:B------:R-:W-:Y:S01]  /*4ea0*/  ISETP.GT.U32.AND P2, PT, R14.reuse, R20, PT ;  /* 0x000000140e00720c */ /* 0x040fe20003f44070 */
[----:B------:R-:W-:-:S02]  /*4eb0*/  IMAD R10, R14, R2, R10 ;  /* 0x000000020e0a7224 */ /* 0x000fc400078e020a */
[----:B0-----:R-:W-:Y:S02]  /*4ec0*/  IMAD.MOV.U32 R0, RZ, RZ, R6 ;  /* 0x000000ffff007224 */ /* 0x001fe400078e0006 */
[----:B------:R-:W-:Y:S02]  /*4ed0*/  VIADD R6, R26, 0x27 ;  /* 0x000000271a067836 */ /* 0x000fe40000000000 */
[----:B------:R-:W-:-:S03]  /*4ee0*/  IMAD.HI.U32 R2, R24, R15, RZ ;  /* 0x0000000f18027227 */ /* 0x000fc600078e00ff */
[----:B------:R-:W-:Y:S01]  /*4ef0*/  IABS R13, R6 ;  /* 0x00000006000d7213 */ /* 0x000fe20000000000 */
[--C-:B------:R-:W-:Y:S02]  /*4f00*/  @!P0 IMAD.IADD R19, R19, 0x1, -R14.reuse ;  /* 0x0000000113138824 */ /* 0x100fe400078e0a0e */
[----:B------:R-:W-:Y:S02]  /*4f10*/  @!P2 IMAD.IADD R20, R20, 0x1, -R14 ;  /* 0x000000011414a824 */ /* 0x000fe400078e0a0e */
[----:B------:R-:W-:Y:S01]  /*4f20*/  IMAD.MOV R2, RZ, RZ, -R2 ;  /* 0x000000ffff027224 */ /* 0x000fe200078e0a02 */
[----:B------:R-:W-:Y:S01]  /*4f30*/  ISETP.GT.U32.AND P0, PT, R14, R19, PT ;  /* 0x000000130e00720c */ /* 0x000fe20003f04070 */
[----:B------:R-:W-:Y:S01]  /*4f40*/  IMAD.HI.U32 R7, R24, R13, RZ ;  /* 0x0000000d18077227 */ /* 0x000fe200078e00ff */
[----:B------:R-:W-:-:S03]  /*4f50*/  ISETP.GT.U32.AND P2, PT, R14, R20, PT ;  /* 0x000000140e00720c */ /* 0x000fc60003f44070 */
[----:B------:R-:W-:Y:S02]  /*4f60*/  IMAD R15, R14, R2, R15 ;  /* 0x000000020e0f7224 */ /* 0x000fe400078e020f */
[----:B------:R-:W-:Y:S01]  /*4f70*/  @!P1 IMAD.IADD R8, R8, 0x1, -R14 ;  /* 0x0000000108089824 */ /* 0x000fe200078e0a0e */
[----:B------:R-:W-:Y:S01]  /*4f80*/  ISETP.GE.AND P1, PT, R4, RZ, PT ;  /* 0x000000ff0400720c */ /* 0x000fe20003f26270 */
[----:B------:R-:W-:-:S04]  /*4f90*/  IMAD.HI.U32 R4, R24, R12, RZ ;  /* 0x0000000c18047227 */ /* 0x000fc800078e00ff */
[--C-:B------:R-:W-:Y:S01]  /*4fa0*/  @!P0 IMAD.IADD R19, R19, 0x1, -R14.reuse ;  /* 0x0000000113138824 */ /* 0x100fe200078e0a0e */
[----:B------:R-:W-:Y:S01]  /*4fb0*/  ISETP.GT.U32.AND P0, PT, R14, R15, PT ;  /* 0x0000000f0e00720c */ /* 0x000fe20003f04070 */
[----:B------:R-:W-:Y:S01]  /*4fc0*/  @!P2 IMAD.IADD R20, R20, 0x1, -R14 ;  /* 0x000000011414a824 */ /* 0x000fe200078e0a0e */
[C---:B------:R-:W-:Y:S01]  /*4fd0*/  ISETP.GT.U32.AND P2, PT, R14.reuse, R10, PT ;  /* 0x0000000a0e00720c */ /* 0x040fe20003f44070 */
[----:B------:R-:W-:Y:S02]  /*4fe0*/  IMAD.MOV R7, RZ, RZ, -R7 ;  /* 0x000000ffff077224 */ /* 0x000fe400078e0a07 */
[----:B------:R-:W-:Y:S02]  /*4ff0*/  IMAD.MOV R4, RZ, RZ, -R4 ;  /* 0x000000ffff047224 */ /* 0x000fe400078e0a04 */
[C---:B------:R-:W-:Y:S02]  /*5000*/  IMAD R13, R14.reuse, R7, R13 ;  /* 0x000000070e0d7224 */ /* 0x040fe400078e020d */
[----:B------:R-:W-:Y:S01]  /*5010*/  @!P4 IMAD.MOV R0, RZ, RZ, -R0 ;  /* 0x000000ffff00c224 */ /* 0x000fe200078e0a00 */
[----:B------:R-:W-:Y:S01]  /*5020*/  ISETP.GE.AND P4, PT, R5, RZ, PT ;  /* 0x000000ff0500720c */ /* 0x000fe20003f86270 */
[----:B------:R-:W-:Y:S01]  /*5030*/  IMAD R12, R14, R4, R12 ;  /* 0x000000040e0c7224 */ /* 0x000fe200078e020c */
[C---:B------:R-:W-:Y:S01]  /*5040*/  IADD3 R4, PT, PT, R26.reuse, 0x23, RZ ;  /* 0x000000231a047810 */ /* 0x040fe20007ffe0ff */
[----:B------:R-:W-:Y:S01]  /*5050*/  VIADD R2, R26, 0x24 ;  /* 0x000000241a027836 */ /* 0x000fe20000000000 */
[----:B------:R0:W-:Y:S01]  /*5060*/  STL [R1+0xd0], R0 ;  /* 0x0000d00001007387 */ /* 0x0001e20000100800 */
[--C-:B------:R-:W-:Y:S01]  /*5070*/  @!P2 IMAD.IADD R10, R10, 0x1, -R14.reuse ;  /* 0x000000010a0aa824 */ /* 0x100fe200078e0a0e */
[C---:B------:R-:W-:Y:S01]  /*5080*/  ISETP.GT.U32.AND P2, PT, R14.reuse, R13, PT ;  /* 0x0000000d0e00720c */ /* 0x040fe20003f44070 */
[----:B------:R-:W-:Y:S01]  /*5090*/  @!P0 IMAD.IADD R15, R15, 0x1, -R14 ;  /* 0x000000010f0f8824 */ /* 0x000fe200078e0a0e */
[----:B------:R-:W-:Y:S01]  /*50a0*/  ISETP.GT.U32.AND P0, PT, R14, R12, PT ;  /* 0x0000000c0e00720c */ /* 0x000fe20003f04070 */
[C---:B------:R-:W-:Y:S01]  /*50b0*/  VIADD R9, R26.reuse, 0x25 ;  /* 0x000000251a097836 */ /* 0x040fe20000000000 */
[----:B------:R-:W-:Y:S01]  /*50c0*/  IABS R17, R2 ;  /* 0x0000000200117213 */ /* 0x000fe20000000000 */
[----:B------:R-:W-:Y:S01]  /*50d0*/  VIADD R7, R26, 0x22 ;  /* 0x000000221a077836 */ /* 0x000fe20000000000 */
[----:B--2---:R-:W-:Y:S01]  /*50e0*/  IABS R11, R4 ;  /* 0x00000004000b7213 */ /* 0x004fe20000000000 */
[----:B0-----:R-:W-:Y:S01]  /*50f0*/  IMAD.MOV.U32 R0, RZ, RZ, R8 ;  /* 0x000000ffff007224 */ /* 0x001fe200078e0008 */
[----:B------:R-:W-:Y:S01]  /*5100*/  IABS R5, R9 ;  /* 0x0000000900057213 */ /* 0x000fe20000000000 */
[----:B------:R-:W-:Y:S01]  /*5110*/  IMAD.HI.U32 R16, R24, R17, RZ ;  /* 0x0000001118107227 */ /* 0x000fe200078e00ff */
[----:B------:R-:W-:-:S03]  /*5120*/  IABS R8, R7 ;  /* 0x0000000700087213 */ /* 0x000fc60000000000 */
[----:B------:R-:W-:Y:S01]  /*5130*/  @!P6 IMAD.MOV R0, RZ, RZ, -R0 ;  /* 0x000000ffff00e224 */ /* 0x000fe200078e0a00 */
[C---:B------:R-:W-:Y:S01]  /*5140*/  ISETP.GT.U32.AND P6, PT, R14.reuse, R15, PT ;  /* 0x0000000f0e00720c */ /* 0x040fe20003fc4070 */
[----:B------:R-:W-:Y:S01]  /*5150*/  @!P2 IMAD.IADD R13, R13, 0x1, -R14 ;  /* 0x000000010d0da824 */ /* 0x000fe200078e0a0e */
[----:B------:R-:W-:Y:S01]  /*5160*/  ISETP.GT.U32.AND P2, PT, R14, R10, PT ;  /* 0x0000000a0e00720c */ /* 0x000fe20003f44070 */
[----:B------:R-:W-:Y:S01]  /*5170*/  IMAD.MOV R16, RZ, RZ, -R16 ;  /* 0x000000ffff107224 */ /* 0x000fe200078e0a10 */
[----:B------:R0:W-:Y:S01]  /*5180*/  STL [R1+0xb0], R0 ;  /* 0x0000b00001007387 */ /* 0x0001e20000100800 */
[----:B------:R-:W-:-:S04]  /*5190*/  IMAD.HI.U32 R22, R24, R5, RZ ;  /* 0x0000000518167227 */ /* 0x000fc800078e00ff */
[----:B------:R-:W-:Y:S01]  /*51a0*/  @!P0 IMAD.IADD R12, R12, 0x1, -R14 ;  /* 0x000000010c0c8824 */ /* 0x000fe200078e0a0e */
[C---:B------:R-:W-:Y:S01]  /*51b0*/  ISETP.GT.U32.AND P0, PT, R14.reuse, R13, PT ;  /* 0x0000000d0e00720c */ /* 0x040fe20003f04070 */
[----:B------:R-:W-:Y:S02]  /*51c0*/  IMAD R17, R14, R16, R17 ;  /* 0x000000100e117224 */ /* 0x000fe400078e0211 */
[----:B------:R-:W-:Y:S02]  /*51d0*/  IMAD.MOV R22, RZ, RZ, -R22 ;  /* 0x000000ffff167224 */ /* 0x000fe400078e0a16 */
[----:B0-----:R-:W-:Y:S02]  /*51e0*/  IMAD.MOV.U32 R0, RZ, RZ, R20 ;  /* 0x000000ffff007224 */ /* 0x001fe400078e0014 */
[----:B------:R-:W-:-:S04]  /*51f0*/  IMAD.HI.U32 R16, R24, R11, RZ ;  /* 0x0000000b18107227 */ /* 0x000fc800078e00ff */
[----:B------:R-:W-:Y:S01]  /*5200*/  @!P3 IMAD.MOV R0, RZ, RZ, -R0 ;  /* 0x000000ffff00b224 */ /* 0x000fe200078e0a00 */
[C---:B------:R-:W-:Y:S01]  /*5210*/  ISETP.GT.U32.AND P3, PT, R14.reuse, R12, PT ;  /* 0x0000000c0e00720c */ /* 0x040fe20003f64070 */
[C---:B------:R-:W-:Y:S02]  /*5220*/  IMAD R5, R14.reuse, R22, R5 ;  /* 0x000000160e057224 */ /* 0x040fe400078e0205 */
[----:B------:R-:W-:Y:S01]  /*5230*/  IMAD.MOV R16, RZ, RZ, -R16 ;  /* 0x000000ffff107224 */ /* 0x000fe200078e0a10 */
[----:B------:R0:W-:Y:S01]  /*5240*/  STL [R1+0xac], R0 ;  /* 0x0000ac0001007387 */ /* 0x0001e20000100800 */
[--C-:B------:R-:W-:Y:S02]  /*5250*/  @!P0 IMAD.IADD R13, R13, 0x1, -R14.reuse ;  /* 0x000000010d0d8824 */ /* 0x100fe400078e0a0e */
[----:B------:R-:W-:Y:S02]  /*5260*/  IMAD R11, R14, R16, R11 ;  /* 0x000000100e0b7224 */ /* 0x000fe400078e020b */
[--C-:B------:R-:W-:Y:S01]  /*5270*/  @!P6 IMAD.IADD R15, R15, 0x1, -R14.reuse ;  /* 0x000000010f0fe824 */ /* 0x100fe200078e0a0e */
[----:B------:R-:W-:Y:S01]  /*5280*/  ISETP.GE.AND P6, PT, R6, RZ, PT ;  /* 0x000000ff0600720c */ /* 0x000fe20003fc6270 */
[--C-:B------:R-:W-:Y:S01]  /*5290*/  @!P2 IMAD.IADD R10, R10, 0x1, -R14.reuse ;  /* 0x000000010a0aa824 */ /* 0x100fe200078e0a0e */
[----:B------:R-:W-:Y:S01]  /*52a0*/  ISETP.GT.U32.AND P0, PT, R14, R11, PT ;  /* 0x0000000b0e00720c */ /* 0x000fe20003f04070 */
[----:B------:R-:W-:Y:S01]  /*52b0*/  @!P3 IMAD.IADD R12, R12, 0x1, -R14 ;  /* 0x000000010c0cb824 */ /* 0x000fe200078e0a0e */
[----:B------:R-:W-:Y:S01]  /*52c0*/  IADD3 R6, PT, PT, R26, 0x21, RZ ;  /* 0x000000211a067810 */ /* 0x000fe20007ffe0ff */
[----:B0-----:R-:W-:Y:S01]  /*52d0*/  IMAD.MOV.U32 R0, RZ, RZ, R19 ;  /* 0x000000ffff007224 */ /* 0x001fe200078e0013 */
[----:B------:R-:W-:Y:S01]  /*52e0*/  ISETP.GE.AND P3, PT, R18, RZ, PT ;  /* 0x000000ff1200720c */ /* 0x000fe20003f66270 */
[----:B------:R-:W-:Y:S01]  /*52f0*/  IMAD.MOV.U32 R19, RZ, RZ, R10 ;  /* 0x000000ffff137224 */ /* 0x000fe200078e000a */
[----:B------:R-:W-:Y:S01]  /*5300*/  IABS R18, R6 ;  /* 0x0000000600127213 */ /* 0x000fe20000000000 */
[----:B------:R-:W-:Y:S01]  /*5310*/  @!P5 IMAD.MOV R0, RZ, RZ, -R0 ;  /* 0x000000ffff00d224 */ /* 0x000fe200078e0a00 */
[----:B------:R-:W-:Y:S01]  /*5320*/  ISETP.GT.U32.AND P5, PT, R14, R5, PT ;  /* 0x000000050e00720c */ /* 0x000fe20003fa4070 */
[----:B------:R-:W-:Y:S01]  /*5330*/  IMAD.HI.U32 R16, R24, R8, RZ ;  /* 0x0000000818107227 */ /* 0x000fe200078e00ff */
[----:B------:R-:W-:-:S02]  /*5340*/  ISETP.GT.U32.AND P2, PT, R14, R17, PT ;  /* 0x000000110e00720c */ /* 0x000fc40003f44070 */
[----:B------:R0:W-:Y:S01]  /*5350*/  STL [R1+0xa8], R0 ;  /* 0x0000a80001007387 */ /* 0x0001e20000100800 */
[----:B------:R-:W-:Y:S02]  /*5360*/  @!P0 IMAD.IADD R11, R11, 0x1, -R14 ;  /* 0x000000010b0b8824 */ /* 0x000fe400078e0a0e */
[----:B------:R-:W-:Y:S02]  /*5370*/  @!P4 IMAD.MOV R19, RZ, RZ, -R19 ;  /* 0x000000ffff13c224 */ /* 0x000fe400078e0a13 */
[----:B------:R-:W-:Y:S02]  /*5380*/  IMAD.MOV R16, RZ, RZ, -R16 ;  /* 0x000000ffff107224 */ /* 0x000fe400078e0a10 */
[----:B------:R-:W-:Y:S01]  /*5390*/  @!P6 IMAD.MOV R13, RZ, RZ, -R13 ;  /* 0x000000ffff0de224 */ /* 0x000fe200078e0a0d */
[----:B------:R-:W-:Y:S01]  /*53a0*/  STL [R1+0xa4], R19 ;  /* 0x0000a41301007387 */ /* 0x000fe20000100800 */
[----:B------:R-:W-:Y:S01]  /*53b0*/  @!P5 IMAD.IADD R5, R5, 0x1, -R14 ;  /* 0x000000010505d824 */ /* 0x000fe200078e0a0e */
[----:B------:R-:W-:Y:S01]  /*53c0*/  ISETP.GE.AND P5, PT, R9, RZ, PT ;  /* 0x000000ff0900720c */ /* 0x000fe20003fa6270 */
[----:B0-----:R-:W-:Y:S01]  /*53d0*/  IMAD.MOV.U32 R0, RZ, RZ, R15 ;  /* 0x000000ffff007224 */ /* 0x001fe200078e000f */
[----:B------:R-:W-:Y:S01]  /*53e0*/  ISETP.GE.AND P6, PT, R4, RZ, PT ;  /* 0x000000ff0400720c */ /* 0x000fe20003fc6270 */
[----:B------:R-:W-:Y:S01]  /*53f0*/  IMAD.MOV.U32 R9, RZ, RZ, R18 ;  /* 0x000000ffff097224 */ /* 0x000fe200078e0012 */
[C---:B------:R-:W-:Y:S01]  /*5400*/  ISETP.GT.U32.AND P0, PT, R14.reuse, R5, PT ;  /* 0x000000050e00720c */ /* 0x040fe20003f04070 */
[----:B------:R-:W-:Y:S01]  /*5410*/  @!P1 IMAD.MOV R0, RZ, RZ, -R0 ;  /* 0x000000ffff009224 */ /* 0x000fe200078e0a00 */
[----:B------:R-:W-:Y:S01]  /*5420*/  ISETP.GT.U32.AND P1, PT, R14, R11, PT ;  /* 0x0000000b0e00720c */ /* 0x000fe20003f24070 */
[----:B------:R-:W-:-:S03]  /*5430*/  IMAD.HI.U32 R10, R24, R9, RZ ;  /* 0x00000009180a7227 */ /* 0x000fc600078e00ff */
[----:B------:R0:W-:Y:S01]  /*5440*/  STL [R1+0xa0], R0 ;  /* 0x0000a00001007387 */ /* 0x0001e20000100800 */
[----:B------:R-:W-:Y:S02]  /*5450*/  IMAD R8, R14, R16, R8 ;  /* 0x000000100e087224 */ /* 0x000fe400078e0208 */
[----:B------:R-:W-:Y:S01]  /*5460*/  IMAD.MOV R10, RZ, RZ, -R10 ;  /* 0x000000ffff0a7224 */ /* 0x000fe200078e0a0a */
[----:B------:R-:W-:Y:S01]  /*5470*/  STL [R1+0x9c], R13 ;  /* 0x00009c0d01007387 */ /* 0x000fe20000100800 */
[--C-:B------:R-:W-:Y:S01]  /*5480*/  @!P2 IMAD.IADD R17, R17, 0x1, -R14.reuse ;  /* 0x000000011111a824 */ /* 0x100fe200078e0a0e */
[----:B------:R-:W-:Y:S01]  /*5490*/  ISETP.GE.AND P2, PT, R2, RZ, PT ;  /* 0x000000ff0200720c */ /* 0x000fe20003f46270 */
[----:B------:R-:W-:Y:S01]  /*54a0*/  VIADD R2, R26, 0x20 ;  /* 0x000000201a027836 */ /* 0x000fe20000000000 */
[----:B------:R-:W-:Y:S01]  /*54b0*/  @!P0 IADD3 R5, PT, PT, R5, -R14, RZ ;  /* 0x8000000e05058210 */ /* 0x000fe20007ffe0ff */
[----:B------:R-:W-:Y:S01]  /*54c0*/  @!P1 IMAD.IADD R11, R11, 0x1, -R14 ;  /* 0x000000010b0b9824 */ /* 0x000fe200078e0a0e */
[----:B------:R-:W-:Y:S01]  /*54d0*/  ISETP.GE.AND P0, PT, R7, RZ, PT ;  /* 0x000000ff0700720c */ /* 0x000fe20003f06270 */
[----:B0-----:R-:W-:Y:S01]  /*54e0*/  IMAD.MOV.U32 R0, RZ, RZ, R12 ;  /* 0x000000ffff007224 */ /* 0x001fe200078e000c */
[C---:B------:R-:W-:Y:S01]  /*54f0*/  ISETP.GT.U32.AND P4, PT, R14.reuse, R17, PT ;  /* 0x000000110e00720c */ /* 0x040fe20003f84070 */
[C---:B------:R-:W-:Y:S01]  /*5500*/  IMAD R7, R14.reuse, R10, R9 ;  /* 0x0000000a0e077224 */ /* 0x040fe200078e0209 */
[----:B------:R-:W-:Y:S01]  /*5510*/  IABS R4, R2 ;  /* 0x0000000200047213 */ /* 0x000fe20000000000 */
[----:B------:R-:W-:Y:S01]  /*5520*/  @!P3 IMAD.MOV R0, RZ, RZ, -R0 ;  /* 0x000000ffff00b224 */ /* 0x000fe200078e0a00 */
[----:B------:R-:W-:Y:S01]  /*5530*/  ISETP.GT.U32.AND P3, PT, R14, R8, PT ;  /* 0x000000080e00720c */ /* 0x000fe20003f64070 */
[----:B------:R-:W-:Y:S01]  /*5540*/  VIADD R9, R26, 0x1f ;  /* 0x0000001f1a097836 */ /* 0x000fe20000000000 */
[----:B------:R-:W-:Y:S01]  /*5550*/  ISETP.GT.U32.AND P1, PT, R14, R7, PT ;  /* 0x000000070e00720c */ /* 0x000fe20003f24070 */
[----:B------:R-:W-:Y:S01]  /*5560*/  VIADD R22, R26, 0xc ;  /* 0x0000000c1a167836 */ /* 0x000fe20000000000 */
[----:B------:R0:W-:Y:S02]  /*5570*/  STL [R1+0x84], R0 ;  /* 0x0000840001007387 */ /* 0x0001e40000100800 */
[----:B------:R-:W-:-:S03]  /*5580*/  IABS R10, R9 ;  /* 0x00000009000a7213 */ /* 0x000fc60000000000 */
[----:B------:R-:W-:Y:S01]  /*5590*/  @!P4 IMAD.IADD R17, R17, 0x1, -R14 ;  /* 0x000000011111c824 */ /* 0x000fe200078e0a0e */
[----:B------:R-:W-:Y:S01]  /*55a0*/  ISETP.GE.AND P4, PT, R6, RZ, PT ;  /* 0x000000ff0600720c */ /* 0x000fe20003f86270 */
[----:B------:R-:W-:-:S04]  /*55b0*/  IMAD.HI.U32 R6, R24, R4, RZ ;  /* 0x0000000418067227 */ /* 0x000fc800078e00ff */
[----:B0-----:R-:W-:Y:S02]  /*55c0*/  IMAD.MOV.U32 R0, RZ, RZ, R5 ;  /* 0x000000ffff007224 */ /* 0x001fe400078e0005 */
[----:B------:R-:W-:Y:S01]  /*55d0*/  @!P3 IMAD.IADD R8, R8, 0x1, -R14 ;  /* 0x000000010808b824 */ /* 0x000fe200078e0a0e */
[----:B------:R-:W-:Y:S01]  /*55e0*/  ISETP.GE.AND P3, PT, R2, RZ, PT ;  /* 0x000000ff0200720c */ /* 0x000fe20003f66270 */
[----:B------:R-:W-:Y:S02]  /*55f0*/  @!P5 IMAD.MOV R0, RZ, RZ, -R0 ;  /* 0x000000ffff00d224 */ /* 0x000fe400078e0a00 */
[----:B------:R-:W-:Y:S01]  /*5600*/  @!P1 IMAD.IADD R7, R7, 0x1, -R14 ;  /* 0x0000000107079824 */ /* 0x000fe200078e0a0e */
[----:B------:R-:W-:Y:S01]  /*5610*/  ISETP.GT.U32.AND P5, PT, R14, R8, PT ;  /* 0x000000080e00720c */ /* 0x000fe20003fa4070 */
[----:B------:R-:W-:Y:S01]  /*5620*/  IMAD.MOV R6, RZ, RZ, -R6 ;  /* 0x000000ffff067224 */ /* 0x000fe200078e0a06 */
[----:B------:R0:W-:Y:S01]  /*5630*/  STL [R1+0x80], R0 ;  /* 0x0000800001007387 */ /* 0x0001e20000100800 */
[----:B------:R-:W-:Y:S01]  /*5640*/  IMAD.HI.U32 R12, R24, R10, RZ ;  /* 0x0000000a180c7227 */ /* 0x000fe200078e00ff */
[----:B------:R-:W-:-:S03]  /*5650*/  ISETP.GT.U32.AND P1, PT, R14, R7, PT ;  /* 0x000000070e00720c */ /* 0x000fc60003f24070 */
[----:B------:R-:W-:Y:S02]  /*5660*/  IMAD R2, R14, R6, R4 ;  /* 0x000000060e027224 */ /* 0x000fe400078e0204 */
[----:B------:R-:W-:Y:S02]  /*5670*/  IMAD.MOV R12, RZ, RZ, -R12 ;  /* 0x000000ffff0c7224 */ /* 0x000fe400078e0a0c */
[C---:B------:R-:W-:Y:S02]  /*5680*/  VIADD R4, R26.reuse, 0x1d ;  /* 0x0000001d1a047836 */ /* 0x040fe40000000000 */
[----:B------:R-:W-:Y:S02]  /*5690*/  VIADD R6, R26, 0x1e ;  /* 0x0000001e1a067836 */ /* 0x000fe40000000000 */
[----:B------:R-:W-:Y:S01]  /*56a0*/  @!P5 IMAD.IADD R8, R8, 0x1, -R14 ;  /* 0x000000010808d824 */ /* 0x000fe200078e0a0e */
[C---:B------:R-:W-:Y:S01]  /*56b0*/  ISETP.GT.U32.AND P5, PT, R14.reuse, R2, PT ;  /* 0x000000020e00720c */ /* 0x040fe20003fa4070 */
[C---:B------:R-:W-:Y:S01]  /*56c0*/  IMAD R10, R14.reuse, R12, R10 ;  /* 0x0000000c0e0a7224 */ /* 0x040fe200078e020a */
[----:B------:R-:W-:Y:S01]  /*56d0*/  IABS R15, R4 ;  /* 0x00000004000f7213 */ /* 0x000fe20000000000 */
[----:B------:R-:W-:Y:S01]  /*56e0*/  @!P1 IMAD.IADD R7, R7, 0x1, -R14 ;  /* 0x0000000107079824 */ /* 0x000fe200078e0a0e */
[----:B------:R-:W-:Y:S01]  /*56f0*/  IABS R16, R6 ;  /* 0x0000000600107213 */ /* 0x000fe20000000000 */
[----:B0-----:R-:W-:Y:S01]  /*5700*/  IMAD.MOV.U32 R0, RZ, RZ, R11 ;  /* 0x000000ffff007224 */ /* 0x001fe200078e000b */
[----:B------:R-:W-:Y:S01]  /*5710*/  ISETP.GT.U32.AND P1, PT, R14, R10, PT ;  /* 0x0000000a0e00720c */ /* 0x000fe20003f24070 */
[----:B------:R-:W-:-:S04]  /*5720*/  IMAD.HI.U32 R19, R24, R15, RZ ;  /* 0x0000000f18137227 */ /* 0x000fc800078e00ff */
[----:B------:R-:W-:Y:S01]  /*5730*/  IMAD.HI.U32 R20, R24, R16, RZ ;  /* 0x0000001018147227 */ /* 0x000fe200078e00ff */
[----:B------:R-:W-:-:S03]  /*5740*/  IADD3 R19, PT, PT, -R19, RZ, RZ ;  /* 0x000000ff13137210 */ /* 0x000fc60007ffe1ff */
[----:B------:R-:W-:Y:S02]  /*5750*/  IMAD.MOV R20, RZ, RZ, -R20 ;  /* 0x000000ffff147224 */ /* 0x000fe400078e0a14 */
[----:B------:R-:W-:Y:S01]  /*5760*/  @!P5 IMAD.IADD R2, R2, 0x1, -R14 ;  /* 0x000000010202d824 */ /* 0x000fe200078e0a0e */
[----:B------:R-:W-:Y:S01]  /*5770*/  ISETP.GE.AND P5, PT, R9, RZ, PT ;  /* 0x000000ff0900720c */ /* 0x000fe20003fa6270 */
[----:B------:R-:W-:Y:S02]  /*5780*/  VIADD R5, R26, 0x1c ;  /* 0x0000001c1a057836 */ /* 0x000fe40000000000 */
[C---:B------:R-:W-:Y:S02]  /*5790*/  IMAD R16, R14.reuse, R20, R16 ;  /* 0x000000140e107224 */ /* 0x040fe400078e0210 */
[----:B------:R-:W-:Y:S01]  /*57a0*/  IMAD R15, R14, R19, R15 ;  /* 0x000000130e0f7224 */ /* 0x000fe200078e020f */
[----:B------:R-:W-:Y:S01]  /*57b0*/  IABS R13, R5 ;  /* 0x00000005000d7213 */ /* 0x000fe20000000000 */
[----:B------:R-:W-:Y:S01]  /*57c0*/  @!P1 IMAD.IADD R10, R10, 0x1, -R14 ;  /* 0x000000010a0a9824 */ /* 0x000fe200078e0a0e */
[----:B------:R-:W-:Y:S01]  /*57d0*/  ISETP.GT.U32.AND P1, PT, R14, R2, PT ;  /* 0x000000020e00720c */ /* 0x000fe20003f24070 */
[----:B------:R-:W-:-:S02]  /*57e0*/  @!P2 IMAD.MOV R17, RZ, RZ, -R17 ;  /* 0x000000ffff11a224 */ /* 0x000fc400078e0a11 */
[----:B------:R-:W-:Y:S01]  /*57f0*/  @!P6 IMAD.MOV R0, RZ, RZ, -R0 ;  /* 0x000000ffff00e224 */ /* 0x000fe200078e0a00 */
[C---:B------:R-:W-:Y:S01]  /*5800*/  ISETP.GT.U32.AND P6, PT, R14.reuse, R16, PT ;  /* 0x000000100e00720c */ /* 0x040fe20003fc4070 */
[----:B------:R-:W-:Y:S01]  /*5810*/  @!P0 IMAD.MOV R8, RZ, RZ, -R8 ;  /* 0x000000ffff088224 */ /* 0x000fe200078e0a08 */
[----:B------:R-:W-:Y:S01]  /*5820*/  ISETP.GT.U32.AND P0, PT, R14, R15, PT ;  /* 0x0000000f0e00720c */ /* 0x000fe20003f04070 */
[----:B------:R0:W-:Y:S01]  /*5830*/  STL [R1+0x7c], R17 ;  /* 0x00007c1101007387 */ /* 0x0001e20000100800 */
[----:B------:R-:W-:Y:S01]  /*5840*/  IMAD.HI.U32 R18, R24, R13, RZ ;  /* 0x0000000d18127227 */ /* 0x000fe200078e00ff */
[----:B------:R-:W-:Y:S02]  /*5850*/  ISETP.GT.U32.AND P2, PT, R14, R10, PT ;  /* 0x0000000a0e00720c */ /* 0x000fe40003f44070 */
[----:B------:R2:W-:Y:S01]  /*5860*/  STL [R1+0x60], R0 ;  /* 0x0000600001007387 */ /* 0x0005e20000100800 */
[----:B------:R-:W-:Y:S02]  /*5870*/  VIADD R12, R26, 0x1b ;  /* 0x0000001b1a0c7836 */ /* 0x000fe40000000000 */
[----:B------:R-:W-:Y:S01]  /*5880*/  IMAD.MOV R18, RZ, RZ, -R18 ;  /* 0x000000ffff127224 */ /* 0x000fe200078e0a12 */
[----:B------:R-:W-:Y:S01]  /*5890*/  STL [R1+0x5c], R8 ;  /* 0x00005c0801007387 */ /* 0x000fe20000100800 */
[----:B------:R-:W-:Y:S01]  /*58a0*/  @!P1 IMAD.IADD R2, R2, 0x1, -R14 ;  /* 0x0000000102029824 */ /* 0x000fe200078e0a0e */
[----:B------:R-:W-:Y:S01]  /*58b0*/  IABS R9, R12 ;  /* 0x0000000c00097213 */ /* 0x000fe20000000000 */
[----:B0-----:R-:W-:-:S02]  /*58c0*/  VIADD R17, R26, 0x1a ;  /* 0x0000001a1a117836 */ /* 0x001fc40000000000 */
[----:B------:R-:W-:Y:S02]  /*58d0*/  IMAD R13, R14, R18, R13 ;  /* 0x000000120e0d7224 */ /* 0x000fe400078e020d */
[----:B--2---:R-:W-:Y:S01]  /*58e0*/  IMAD.MOV.U32 R0, RZ, RZ, R7 ;  /* 0x000000ffff007224 */ /* 0x004fe200078e0007 */
[----:B------:R-:W-:Y:S01]  /*58f0*/  IABS R11, R17 ;  /* 0x00000011000b7213 */ /* 0x000fe20000000000 */
[----:B------:R-:W-:Y:S01]  /*5900*/  @!P6 IMAD.IADD R16, R16, 0x1, -R14 ;  /* 0x000000011010e824 */ /* 0x000fe200078e0a0e */
[----:B------:R-:W-:Y:S01]  /*5910*/  ISETP.GT.U32.AND P1, PT, R14, R13, PT ;  /* 0x0000000d0e00720c */ /* 0x000fe20003f24070 */
[----:B------:R-:W-:Y:S01]  /*5920*/  @!P4 IMAD.MOV R0, RZ, RZ, -R0 ;  /* 0x000000ffff00c224 */ /* 0x000fe200078e0a00 */
[----:B------:R-:W-:Y:S01]  /*5930*/  ISETP.GE.AND P4, PT, R6, RZ, PT ;  /* 0x000000ff0600720c */ /* 0x000fe20003f86270 */
[----:B------:R-:W-:Y:S01]  /*5940*/  @!P0 IMAD.IADD R15, R15, 0x1, -R14 ;  /* 0x000000010f0f8824 */ /* 0x000fe200078e0a0e */
[----:B------:R-:W-:Y:S01]  /*5950*/  ISETP.GT.U32.AND P0, PT, R14, R16, PT ;  /* 0x000000100e00720c */ /* 0x000fe20003f04070 */
[----:B------:R-:W-:Y:S01]  /*5960*/  IMAD.HI.U32 R7, R24, R9, RZ ;  /* 0x0000000918077227 */ /* 0x000fe200078e00ff */
[----:B------:R0:W-:Y:S01]  /*5970*/  STL [R1+0x58], R0 ;  /* 0x0000580001007387 */ /* 0x0001e20000100800 */
[----:B------:R-:W-:-:S02]  /*5980*/  ISETP.GE.AND P6, PT, R5, RZ, PT ;  /* 0x000000ff0500720c */ /* 0x000fc40003fc6270 */
[----:B------:R-:W-:-:S04]  /*5990*/  IMAD.HI.U32 R6, R24, R11, RZ ;  /* 0x0000000b18067227 */ /* 0x000fc800078e00ff */
[----:B------:R-:W-:Y:S02]  /*59a0*/  IMAD.MOV R7, RZ, RZ, -R7 ;  /* 0x000000ffff077224 */ /* 0x000fe400078e0a07 */
[----:B------:R-:W-:Y:S02]  /*59b0*/  IMAD.MOV R6, RZ, RZ, -R6 ;  /* 0x000000ffff067224 */ /* 0x000fe400078e0a06 */
[----:B0-----:R-:W-:Y:S02]  /*59c0*/  IMAD.MOV.U32 R0, RZ, RZ, R2 ;  /* 0x000000ffff007224 */ /* 0x001fe400078e0002 */
[C---:B------:R-:W-:Y:S02]  /*59d0*/  IMAD R9, R14.reuse, R7, R9 ;  /* 0x000000070e097224 */ /* 0x040fe400078e0209 */
[----:B------:R-:W-:Y:S01]  /*59e0*/  @!P3 IMAD.MOV R0, RZ, RZ, -R0 ;  /* 0x000000ffff00b224 */ /* 0x000fe200078e0a00 */
[C---:B------:R-:W-:Y:S01]  /*59f0*/  ISETP.GT.U32.AND P3, PT, R14.reuse, R15, PT ;  /* 0x0000000f0e00720c */ /* 0x040fe20003f64070 */
[----:B------:R-:W-:-:S02]  /*5a00*/  IMAD R11, R14, R6, R11 ;  /* 0x000000060e0b7224 */ /* 0x000fc400078e020b */
[--C-:B------:R-:W-:Y:S01]  /*5a10*/  @!P2 IMAD.IADD R10, R10, 0x1, -R14.reuse ;  /* 0x000000010a0aa824 */ /* 0x100fe200078e0a0e */
[----:B------:R-:W-:Y:S01]  /*5a20*/  ISETP.GE.AND P2, PT, R4, RZ, PT ;  /* 0x000000ff0400720c */ /* 0x000fe20003f46270 */
[--C-:B------:R-:W-:Y:S01]  /*5a30*/  @!P1 IMAD.IADD R13, R13, 0x1, -R14.reuse ;  /* 0x000000010d0d9824 */ /* 0x100fe200078e0a0e */
[----:B------:R-:W-:Y:S01]  /*5a40*/  IADD3 R4, PT, PT, R26, 0x19, RZ ;  /* 0x000000191a047810 */ /* 0x000fe20007ffe0ff */
[--C-:B------:R-:W-:Y:S01]  /*5a50*/  @!P0 IMAD.IADD R16, R16, 0x1, -R14.reuse ;  /* 0x0000000110108824 */ /* 0x100fe200078e0a0e */
[----:B------:R-:W-:Y:S01]  /*5a60*/  ISETP.GT.U32.AND P0, PT, R14, R9, PT ;  /* 0x000000090e00720c */ /* 0x000fe20003f04070 */
[----:B------:R-:W-:Y:S01]  /*5a70*/  VIADD R7, R26, 0x18 ;  /* 0x000000181a077836 */ /* 0x000fe20000000000 */
[----:B------:R-:W-:Y:S01]  /*5a80*/  IABS R2, R4 ;  /* 0x0000000400027213 */ /* 0x000fe20000000000 */
[----:B------:R0:W-:Y:S01]  /*5a90*/  STL [R1+0x54], R0 ;  /* 0x0000540001007387 */ /* 0x0001e20000100800 */
[C---:B------:R-:W-:Y:S01]  /*5aa0*/  ISETP.GT.U32.AND P1, PT, R14.reuse, R13, PT ;  /* 0x0000000d0e00720c */ /* 0x040fe20003f24070 */
[----:B------:R-:W-:Y:S01]  /*5ab0*/  @!P3 IMAD.IADD R15, R15, 0x1, -R14 ;  /* 0x000000010f0fb824 */ /* 0x000fe200078e0a0e */
[----:B------:R-:W-:Y:S01]  /*5ac0*/  ISETP.GT.U32.AND P3, PT, R14, R11, PT ;  /* 0x0000000b0e00720c */ /* 0x000fe20003f64070 */
[----:B------:R-:W-:Y:S01]  /*5ad0*/  IMAD.HI.U32 R18, R24, R2, RZ ;  /* 0x0000000218127227 */ /* 0x000fe200078e00ff */
[----:B------:R-:W-:-:S02]  /*5ae0*/  IABS R8, R7 ;  /* 0x0000000700087213 */ /* 0x000fc40000000000 */
[----:B------:R-:W-:Y:S01]  /*5af0*/  @!P2 IADD3 R15, PT, PT, -R15, RZ, RZ ;  /* 0x000000ff0f0fa210 */ /* 0x000fe20007ffe1ff */
[----:B------:R-:W-:Y:S01]  /*5b00*/  IMAD.MOV R18, RZ, RZ, -R18 ;  /* 0x000000ffff127224 */ /* 0x000fe200078e0a12 */
[----:B------:R-:W-:Y:S01]  /*5b10*/  ISETP.GE.AND P2, PT, R4, RZ, PT ;  /* 0x000000ff0400720c */ /* 0x000fe20003f46270 */
[----:B------:R-:W-:Y:S01]  /*5b20*/  @!P0 IMAD.IADD R9, R9, 0x1, -R14 ;  /* 0x0000000109098824 */ /* 0x000fe200078e0a0e */
[----:B------:R-:W-:Y:S01]  /*5b30*/  ISETP.GE.AND P0, PT, R17, RZ, PT ;  /* 0x000000ff1100720c */ /* 0x000fe20003f06270 */
[----:B0-----:R-:W-:Y:S02]  /*5b40*/  IMAD.MOV.U32 R0, RZ, RZ, R10 ;  /* 0x000000ffff007224 */ /* 0x001fe400078e000a */
[----:B------:R-:W-:Y:S02]  /*5b50*/  IMAD R2, R14, R18, R2 ;  /* 0x000000120e027224 */ /* 0x000fe400078e0202 */
[----:B------:R-:W-:Y:S02]  /*5b60*/  @!P3 IMAD.IADD R11, R11, 0x1, -R14 ;  /* 0x000000010b0bb824 */ /* 0x000fe400078e0a0e */
[----:B------:R-:W-:-:S02]  /*5b70*/  VIADD R5, R26, 0x17 ;  /* 0x000000171a057836 */ /* 0x000fc40000000000 */
[----:B------:R-:W-:Y:S01]  /*5b80*/  @!P1 IMAD.IADD R13, R13, 0x1, -R14 ;  /* 0x000000010d0d9824 */ /* 0x000fe200078e0a0e */
[----:B------:R-:W-:Y:S01]  /*5b90*/  ISETP.GE.AND P1, PT, R12, RZ, PT ;  /* 0x000000ff0c00720c */ /* 0x000fe20003f26270 */
[----:B------:R-:W-:Y:S01]  /*5ba0*/  @!P5 IMAD.MOV R0, RZ, RZ, -R0 ;  /* 0x000000ffff00d224 */ /* 0x000fe200078e0a00 */
[----:B------:R-:W-:Y:S01]  /*5bb0*/  ISETP.GT.U32.AND P5, PT, R14, R9, PT ;  /* 0x000000090e00720c */ /* 0x000fe20003fa4070 */
[----:B------:R-:W-:Y:S01]  /*5bc0*/  IMAD.HI.U32 R12, R24, R8, RZ ;  /* 0x00000008180c7227 */ /* 0x000fe200078e00ff */
[C---:B------:R-:W-:Y:S02]  /*5bd0*/  ISETP.GT.U32.AND P3, PT, R14.reuse, R11, PT ;  /* 0x0000000b0e00720c */ /* 0x040fe40003f64070 */
[----:B------:R-:W-:Y:S01]  /*5be0*/  IABS R6, R5 ;  /* 0x0000000500067213 */ /* 0x000fe20000000000 */
[----:B------:R-:W-:Y:S01]  /*5bf0*/  @!P4 IMAD.MOV R16, RZ, RZ, -R16 ;  /* 0x000000ffff10c224 */ /* 0x000fe200078e0a10 */
[----:B------:R-:W-:Y:S01]  /*5c00*/  ISETP.GT.U32.AND P4, PT, R14, R2, PT ;  /* 0x000000020e00720c */ /* 0x000fe20003f84070 */
[----:B------:R-:W-:Y:S01]  /*5c10*/  IMAD.MOV R12, RZ, RZ, -R12 ;  /* 0x000000ffff0c7224 */ /* 0x000fe200078e0a0c */
[----:B------:R0:W-:Y:S01]  /*5c20*/  STL [R1+0x50], R0 ;  /* 0x0000500001007387 */ /* 0x0001e20000100800 */
[----:B------:R-:W-:-:S03]  /*5c30*/  IMAD.HI.U32 R10, R24, R6, RZ ;  /* 0x00000006180a7227 */ /* 0x000fc600078e00ff */
[----:B------:R-:W-:Y:S01]  /*5c40*/  STL [R1+0x4c], R16 ;  /* 0x00004c1001007387 */ /* 0x000fe20000100800 */
[C---:B------:R-:W-:Y:S02]  /*5c50*/  IMAD R4, R14.reuse, R12, R8 ;  /* 0x0000000c0e047224 */ /* 0x040fe400078e0208 */
[--C-:B------:R-:W-:Y:S01]  /*5c60*/  @!P5 IMAD.IADD R9, R9, 0x1, -R14.reuse ;  /* 0x000000010909d824 */ /* 0x100fe200078e0a0e */
[----:B------:R-:W-:Y:S01]  /*5c70*/  ISETP.GE.AND P5, PT, R5, RZ, PT ;  /* 0x000000ff0500720c */ /* 0x000fe20003fa6270 */
[--C-:B------:R-:W-:Y:S01]  /*5c80*/  @!P3 IMAD.IADD R11, R11, 0x1, -R14.reuse ;  /* 0x000000010b0bb824 */ /* 0x100fe200078e0a0e */
[----:B------:R-:W-:Y:S01]  /*5c90*/  ISETP.GT.U32.AND P3, PT, R14, R4, PT ;  /* 0x000000040e00720c */ /* 0x000fe20003f64070 */
[----:B0-----:R-:W-:Y:S01]  /*5ca0*/  IMAD.MOV.U32 R0, RZ, RZ, R13 ;  /* 0x000000ffff007224 */ /* 0x001fe200078e000d */
[----:B------:R-:W-:Y:S01]  /*5cb0*/  STL [R1+0x3c], R15 ;  /* 0x00003c0f01007387 */ /* 0x000fe20000100800 */
[----:B------:R-:W-:Y:S02]  /*5cc0*/  @!P4 IMAD.IADD R2, R2, 0x1, -R14 ;  /* 0x000000010202c824 */ /* 0x000fe400078e0a0e */
[----:B------:R-:W-:Y:S01]  /*5cd0*/  @!P6 IMAD.MOV R0, RZ, RZ, -R0 ;  /* 0x000000ffff00e224 */ /* 0x000fe200078e0a00 */
[----:B------:R-:W-:Y:S01]  /*5ce0*/  ISETP.GE.AND P6, PT, R7, RZ, PT ;  /* 0x000000ff0700720c */ /* 0x000fe20003fc6270 */
[----:B------:R-:W-:Y:S01]  /*5cf0*/  IMAD.MOV R7, RZ, RZ, -R10 ;  /* 0x000000ffff077224 */ /* 0x000fe200078e0a0a */
[C---:B------:R-:W-:Y:S01]  /*5d00*/  ISETP.GT.U32.AND P4, PT, R14.reuse, R2, PT ;  /* 0x000000020e00720c */ /* 0x040fe20003f84070 */
[----:B------:R-:W-:Y:S01]  /*5d10*/  IMAD.MOV.U32 R13, RZ, RZ, R9 ;  /* 0x000000ffff0d7224 */ /* 0x000fe200078e0009 */
[----:B------:R0:W-:Y:S01]  /*5d20*/  STL [R1+0x38], R0 ;  /* 0x0000380001007387 */ /* 0x0001e20000100800 */
[----:B------:R-:W-:-:S02]  /*5d30*/  IMAD R5, R14, R7, R6 ;  /* 0x000000070e057224 */ /* 0x000fc400078e0206 */
[----:B------:R-:W-:Y:S02]  /*5d40*/  @!P1 IMAD.MOV R13, RZ, RZ, -R13 ;  /* 0x000000ffff0d9224 */ /* 0x000fe400078e0a0d */
[--C-:B------:R-:W-:Y:S01]  /*5d50*/  @!P3 IMAD.IADD R4, R4, 0x1, -R14.reuse ;  /* 0x000000010404b824 */ /* 0x100fe200078e0a0e */
[----:B------:R-:W-:Y:S01]  /*5d60*/  ISETP.GT.U32.AND P1, PT, R14, R5, PT ;  /* 0x000000050e00720c */ /* 0x000fe20003f24070 */
[C---:B------:R-:W-:Y:S01]  /*5d70*/  VIADD R8, R26.reuse, 0x15 ;  /* 0x000000151a087836 */ /* 0x040fe20000000000 */
[----:B------:R-:W-:Y:S01]  /*5d80*/  STL [R1+0x34], R13 ;  /* 0x0000340d01007387 */ /* 0x000fe20000100800 */
[----:B------:R-:W-:Y:S01]  /*5d90*/  VIADD R10, R26, 0x16 ;  /* 0x000000161a0a7836 */ /* 0x000fe20000000000 */
[----:B------:R-:W-:Y:S01]  /*5da0*/  ISETP.GT.U32.AND P3, PT, R14, R4, PT ;  /* 0x000000040e00720c */ /* 0x000fe20003f64070 */
[----:B0-----:R-:W-:Y:S01]  /*5db0*/  IMAD.MOV.U32 R0, RZ, RZ, R11 ;  /* 0x000000ffff007224 */ /* 0x001fe200078e000b */
[----:B------:R-:W-:Y:S01]  /*5dc0*/  IABS R9, R8 ;  /* 0x0000000800097213 */ /* 0x000fe20000000000 */
[----:B------:R-:W-:Y:S01]  /*5dd0*/  @!P4 IMAD.IADD R2, R2, 0x1, -R14 ;  /* 0x000000010202c824 */ /* 0x000fe200078e0a0e */
[----:B------:R-:W-:Y:S01]  /*5de0*/  ISETP.GE.AND P4, PT, R8, RZ, PT ;  /* 0x000000ff0800720c */ /* 0x000fe20003f86270 */
[----:B------:R-:W-:Y:S01]  /*5df0*/  @!P0 IMAD.MOV R0, RZ, RZ, -R0 ;  /* 0x000000ffff008224 */ /* 0x000fe200078e0a00 */
[----:B------:R-:W-:Y:S01]  /*5e00*/  IABS R7, R10 ;  /* 0x0000000a00077213 */ /* 0x000fe20000000000 */
[----:B------:R-:W-:Y:S01]  /*5e10*/  VIADD R6, R26, 0x14 ;  /* 0x000000141a067836 */ /* 0x000fe20000000000 */
[----:B------:R-:W-:Y:S01]  /*5e20*/  ISETP.GE.AND P0, PT, R10, RZ, PT ;  /* 0x000000ff0a00720c */ /* 0x000fe20003f06270 */
[----:B------:R-:W-:Y:S01]  /*5e30*/  @!P1 IMAD.IADD R5, R5, 0x1, -R14 ;  /* 0x0000000105059824 */ /* 0x000fe200078e0a0e */
[----:B------:R0:W-:Y:S01]  /*5e40*/  STL [R1+0x18], R0 ;  /* 0x0000180001007387 */ /* 0x0001e20000100800 */
[----:B------:R-:W-:Y:S01]  /*5e50*/  IMAD.HI.U32 R8, R24, R9, RZ ;  /* 0x0000000918087227 */ /* 0x000fe200078e00ff */
[----:B------:R-:W-:-:S02]  /*5e60*/  IABS R10, R6 ;  /* 0x00000006000a7213 */ /* 0x000fc40000000000 */
[----:B------:R-:W-:Y:S01]  /*5e70*/  ISETP.GT.U32.AND P1, PT, R14, R5, PT ;  /* 0x000000050e00720c */ /* 0x000fe20003f24070 */
[----:B------:R-:W-:Y:S02]  /*5e80*/  IMAD.MOV R8, RZ, RZ, -R8 ;  /* 0x000000ffff087224 */ /* 0x000fe400078e0a08 */
[----:B------:R-:W-:Y:S01]  /*5e90*/  @!P3 IMAD.IADD R4, R4, 0x1, -R14 ;  /* 0x000000010404b824 */ /* 0x000fe200078e0a0e */
[----:B------:R-:W-:Y:S01]  /*5ea0*/  ISETP.GE.AND P3, PT, R6, RZ, PT ;  /* 0x000000ff0600720c */ /* 0x000fe20003f66270 */
[----:B------:R-:W-:Y:S01]  /*5eb0*/  IMAD R9, R14, R8, R9 ;  /* 0x000000080e097224 */ /* 0x000fe200078e0209 */
[----:B0-----:R-:W-:Y:S01]  /*5ec0*/  MOV R0, R2 ;  /* 0x0000000200007202 */ /* 0x001fe20000000f00 */
[----:B------:R-:W-:-:S04]  /*5ed0*/  IMAD.HI.U32 R2, R24, R10, RZ ;  /* 0x0000000a18027227 */ /* 0x000fc800078e00ff */
[----:B------:R-:W-:Y:S02]  /*5ee0*/  @!P2 IMAD.MOV R0, RZ, RZ, -R0 ;  /* 0x000000ffff00a224 */ /* 0x000fe400078e0a00 */
[----:B------:R-:W-:Y:S01]  /*5ef0*/  @!P1 IMAD.IADD R5, R5, 0x1, -R14 ;  /* 0x0000000105059824 */ /* 0x000fe200078e0a0e */
[----:B------:R-:W-:Y:S01]  /*5f00*/  ISETP.GT.U32.AND P1, PT, R14, R9, PT ;  /* 0x000000090e00720c */ /* 0x000fe20003f24070 */
[----:B------:R-:W-:Y:S01]  /*5f10*/  IMAD.HI.U32 R11, R24, R7, RZ ;  /* 0x00000007180b7227 */ /* 0x000fe200078e00ff */
[----:B------:R0:W-:Y:S03]  /*5f20*/  STL [R1+0x14], R0 ;  /* 0x0000140001007387 */ /* 0x0001e60000100800 */
[----:B------:R-:W-:Y:S02]  /*5f30*/  IMAD.MOV R2, RZ, RZ, -R2 ;  /* 0x000000ffff027224 */ /* 0x000fe400078e0a02 */
[----:B------:R-:W-:-:S02]  /*5f40*/  IMAD.MOV R11, RZ, RZ, -R11 ;  /* 0x000000ffff0b7224 */ /* 0x000fc400078e0a0b */
[C---:B------:R-:W-:Y:S02]  /*5f50*/  IMAD R10, R14.reuse, R2, R10 ;  /* 0x000000020e0a7224 */ /* 0x040fe400078e020a */
[----:B------:R-:W-:Y:S02]  /*5f60*/  IMAD R7, R14, R11, R7 ;  /* 0x0000000b0e077224 */ /* 0x000fe400078e0207 */
[----:B0-----:R-:W-:Y:S02]  /*5f70*/  IMAD.MOV.U32 R0, RZ, RZ, R4 ;  /* 0x000000ffff007224 */ /* 0x001fe400078e0004 */
[----:B------:R-:W-:Y:S01]  /*5f80*/  VIADD R12, R26, 0x13 ;  /* 0x000000131a0c7836 */ /* 0x000fe20000000000 */
[----:B------:R-:W-:Y:S01]  /*5f90*/  ISETP.GT.U32.AND P2, PT, R14, R7, PT ;  /* 0x000000070e00720c */ /* 0x000fe20003f44070 */
[----:B------:R-:W-:Y:S02]  /*5fa0*/  @!P6 IMAD.MOV R0, RZ, RZ, -R0 ;  /* 0x000000ffff00e224 */ /* 0x000fe400078e0a00 */
[--C-:B------:R-:W-:Y:S01]  /*5fb0*/  @!P1 IMAD.IADD R9, R9, 0x1, -R14.reuse ;  /* 0x0000000109099824 */ /* 0x100fe200078e0a0e */
[----:B------:R-:W-:Y:S01]  /*5fc0*/  ISETP.GE.AND P6, PT, R12, RZ, PT ;  /* 0x000000ff0c00720c */ /* 0x000fe20003fc6270 */
[C---:B------:R-:W-:Y:S01]  /*5fd0*/  VIADD R2, R26.reuse, 0x11 ;  /* 0x000000111a027836 */ /* 0x040fe20000000000 */
[----:B------:R0:W-:Y:S01]  /*5fe0*/  STL [R1+0x10], R0 ;  /* 0x0000100001007387 */ /* 0x0001e20000100800 */
[----:B------:R-:W-:Y:S01]  /*5ff0*/  IABS R12, R12 ;  /* 0x0000000c000c7213 */ /* 0x000fe20000000000 */
[----:B------:R-:W-:Y:S01]  /*6000*/  VIADD R4, R26, 0x12 ;  /* 0x000000121a047836 */ /* 0x000fe20000000000 */
[----:B------:R-:W-:Y:S01]  /*6010*/  ISETP.GT.U32.AND P1, PT, R14, R9, PT ;  /* 0x000000090e00720c */ /* 0x000fe20003f24070 */
[C---:B------:R-:W-:Y:S01]  /*6020*/  VIADD R6, R26.reuse, 0x10 ;  /* 0x000000101a067836 */ /* 0x040fe20000000000 */
[----:B------:R-:W-:Y:S01]  /*6030*/  IABS R17, R2 ;  /* 0x0000000200117213 */ /* 0x000fe20000000000 */
[----:B------:R-:W-:Y:S01]  /*6040*/  VIADD R11, R26, 0xf ;  /* 0x0000000f1a0b7836 */ /* 0x000fe20000000000 */
[----:B------:R-:W-:Y:S01]  /*6050*/  IABS R13, R4 ;  /* 0x00000004000d7213 */ /* 0x000fe20000000000 */
[----:B------:R-:W-:Y:S01]  /*6060*/  @!P2 IMAD.IADD R7, R7, 0x1, -R14 ;  /* 0x000000010707a824 */ /* 0x000fe200078e0a0e */
[----:B------:R-:W-:Y:S01]  /*6070*/  IABS R18, R6 ;  /* 0x0000000600127213 */ /* 0x000fe20000000000 */
[----:B0-----:R-:W-:Y:S01]  /*6080*/  IMAD.MOV.U32 R0, RZ, RZ, R5 ;  /* 0x000000ffff007224 */ /* 0x001fe200078e0005 */
[----:B------:R-:W-:Y:S01]  /*6090*/  IABS R19, R11 ;  /* 0x0000000b00137213 */ /* 0x000fe20000000000 */
[----:B------:R-:W-:Y:S01]  /*60a0*/  IMAD.HI.U32 R5, R24, R12, RZ ;  /* 0x0000000c18057227 */ /* 0x000fe200078e00ff */
[----:B------:R-:W-:-:S03]  /*60b0*/  ISETP.GT.U32.AND P2, PT, R14, R7, PT ;  /* 0x000000070e00720c */ /* 0x000fc60003f44070 */
[----:B------:R-:W-:Y:S01]  /*60c0*/  @!P5 IMAD.MOV R0, RZ, RZ, -R0 ;  /* 0x000000ffff00d224 */ /* 0x000fe200078e0a00 */
[C---:B------:R-:W-:Y:S01]  /*60d0*/  ISETP.GT.U32.AND P5, PT, R14.reuse, R10, PT ;  /* 0x0000000a0e00720c */ /* 0x040fe20003fa4070 */
[----:B------:R-:W-:Y:S02]  /*60e0*/  IMAD.MOV R5, RZ, RZ, -R5 ;  /* 0x000000ffff057224 */ /* 0x000fe400078e0a05 */
[----:B------:R-:W-:Y:S01]  /*60f0*/  @!P1 IMAD.IADD R9, R9, 0x1, -R14 ;  /* 0x0000000109099824 */ /* 0x000fe200078e0a0e */
[----:B------:R-:W-:Y:S01]  /*6100*/  STL [R1+0x6ec], R0 ;  /* 0x0006ec0001007387 */ /* 0x000fe20000100800 */
[----:B------:R-:W-:Y:S02]  /*6110*/  IMAD R12, R14, R5, R12 ;  /* 0x000000050e0c7224 */ /* 0x000fe400078e020c */
[----:B------:R-:W-:Y:S02]  /*6120*/  IMAD.HI.U32 R5, R24, R17, RZ ;  /* 0x0000001118057227 */ /* 0x000fe400078e00ff */
[----:B------:R-:W-:-:S02]  /*6130*/  @!P2 IADD3 R7, PT, PT, R7, -R14, RZ ;  /* 0x8000000e0707a210 */ /* 0x000fc40007ffe0ff */
[----:B------:R-:W-:Y:S01]  /*6140*/  ISETP.GT.U32.AND P1, PT, R14, R12, PT ;  /* 0x0000000c0e00720c */ /* 0x000fe20003f24070 */
[----:B------:R-:W-:Y:S01]  /*6150*/  IMAD.MOV R5, RZ, RZ, -R5 ;  /* 0x000000ffff057224 */ /* 0x000fe200078e0a05 */
[----:B------:R-:W-:Y:S01]  /*6160*/  ISETP.GE.AND P2, PT, R4, RZ, PT ;  /* 0x000000ff0400720c */ /* 0x000fe20003f46270 */
[----:B------:R-:W-:Y:S02]  /*6170*/  @!P5 IMAD.IADD R10, R10, 0x1, -R14 ;  /* 0x000000010a0ad824 */ /* 0x000fe400078e0a0e */
[----:B------:R-:W-:Y:S02]  /*6180*/  IMAD R17, R14, R5, R17 ;  /* 0x000000050e117224 */ /* 0x000fe400078e0211 */
[----:B------:R-:W-:Y:S01]  /*6190*/  IMAD.HI.U32 R8, R24, R13, RZ ;  /* 0x0000000d18087227 */ /* 0x000fe200078e00ff */
[----:B------:R-:W-:-:S03]  /*61a0*/  ISETP.GT.U32.AND P5, PT, R14, R10, PT ;  /* 0x0000000a0e00720c */ /* 0x000fc60003fa4070 */
[----:B------:R-:W-:Y:S02]  /*61b0*/  IMAD.MOV R4, RZ, RZ, -R8 ;  /* 0x000000ffff047224 */ /* 0x000fe400078e0a08 */
[----:B------:R-:W-:Y:S02]  /*61c0*/  @!P1 IMAD.IADD R12, R12, 0x1, -R14 ;  /* 0x000000010c0c9824 */ /* 0x000fe400078e0a0e */
[----:B------:R-:W-:Y:S02]  /*61d0*/  IMAD R13, R14, R4, R13 ;  /* 0x000000040e0d7224 */ /* 0x000fe400078e020d */
[----:B------:R-:W-:Y:S01]  /*61e0*/  IMAD.HI.U32 R4, R24, R18, RZ ;  /* 0x0000001218047227 */ /* 0x000fe200078e00ff */
[----:B------:R-:W-:-:S03]  /*61f0*/  ISETP.GT.U32.AND P1, PT, R14, R12, PT ;  /* 0x0000000c0e00720c */ /* 0x000fc60003f24070 */
[----:B------:R-:W-:Y:S01]  /*6200*/  @!P5 IMAD.IADD R10, R10, 0x1, -R14 ;  /* 0x000000010a0ad824 */ /* 0x000fe200078e0a0e */
[C---:B------:R-:W-:Y:S01]  /*6210*/  ISETP.GT.U32.AND P5, PT, R14.reuse, R17, PT ;  /* 0x000000110e00720c */ /* 0x040fe20003fa4070 */
[----:B------:R-:W-:Y:S02]  /*6220*/  IMAD.MOV R4, RZ, RZ, -R4 ;  /* 0x000000ffff047224 */ /* 0x000fe400078e0a04 */
[----:B------:R-:W-:Y:S01]  /*6230*/  @!P0 IMAD.MOV R7, RZ, RZ, -R7 ;  /* 0x000000ffff078224 */ /* 0x000fe200078e0a07 */
[C---:B------:R-:W-:Y:S01]  /*6240*/  ISETP.GT.U32.AND P0, PT, R14.reuse, R13, PT ;  /* 0x0000000d0e00720c */ /* 0x040fe20003f04070 */
[----:B------:R-:W-:Y:S01]  /*6250*/  IMAD R18, R14, R4, R18 ;  /* 0x000000040e127224 */ /* 0x000fe200078e0212 */
[----:B------:R-:W-:Y:S01]  /*6260*/  IABS R4, R22 ;  /* 0x0000001600047213 */ /* 0x000fe20000000000 */
[----:B------:R-:W-:Y:S01]  /*6270*/  IMAD.HI.U32 R16, R24, R19, RZ ;  /* 0x0000001318107227 */ /* 0x000fe200078e00ff */
[----:B------:R-:W-:Y:S03]  /*6280*/  STL [R1+0x6f0], R7 ;  /* 0x0006f00701007387 */ /* 0x000fe60000100800 */
[--C-:B------:R-:W-:Y:S01]  /*6290*/  @!P1 IMAD.IADD R12, R12, 0x1, -R14.reuse ;  /* 0x000000010c0c9824 */ /* 0x100fe200078e0a0e */
[----:B------:R-:W-:Y:S01]  /*62a0*/  ISETP.GT.U32.AND P1, PT, R14, R18, PT ;  /* 0x000000120e00720c */ /* 0x000fe20003f24070 */
[----:B------:R-:W-:Y:S01]  /*62b0*/  @!P5 IMAD.IADD R17, R17, 0x1, -R14 ;  /* 0x000000011111d824 */ /* 0x000fe200078e0a0e */
[----:B------:R-:W-:Y:S01]  /*62c0*/  IADD3 R16, PT, PT, -R16, RZ, RZ ;  /* 0x000000ff10107210 */ /* 0x000fe20007ffe1ff */
[----:B------:R-:W-:-:S02]  /*62d0*/  VIADD R5, R26, 0xe ;  /* 0x0000000e1a057836 */ /* 0x000fc40000000000 */
[----:B------:R-:W-:Y:S01]  /*62e0*/  VIADD R8, R26, 0xd ;  /* 0x0000000d1a087836 */ /* 0x000fe20000000000 */
[----:B------:R-:W-:Y:S01]  /*62f0*/  ISETP.GT.U32.AND P5, PT, R14, R17, PT ;  /* 0x000000110e00720c */ /* 0x000fe20003fa4070 */
[----:B------:R-:W-:Y:S01]  /*6300*/  @!P4 IMAD.MOV R9, RZ, RZ, -R9 ;  /* 0x000000ffff09c224 */ /* 0x000fe200078e0a09 */
[----:B------:R-:W-:Y:S01]  /*6310*/  ISETP.GE.AND P4, PT, R2, RZ, PT ;  /* 0x000000ff0200720c */ /* 0x000fe20003f86270 */
[----:B------:R-:W-:Y:S01]  /*6320*/  IMAD R19, R14, R16, R19 ;  /* 0x000000100e137224 */ /* 0x000fe200078e0213 */
[----:B------:R-:W-:Y:S01]  /*6330*/  IABS R20, R5 ;  /* 0x0000000500147213 */ /* 0x000fe20000000000 */
[--C-:B------:R-:W-:Y:S01]  /*6340*/  @!P0 IMAD.IADD R13, R13, 0x1, -R14.reuse ;  /* 0x000000010d0d8824 */ /* 0x100fe200078e0a0e */
[----:B------:R-:W-:Y:S01]  /*6350*/  IABS R2, R8 ;  /* 0x0000000800027213 */ /* 0x000fe20000000000 */
[--C-:B------:R-:W-:Y:S01]  /*6360*/  @!P1 IMAD.IADD R18, R18, 0x1, -R14.reuse ;  /* 0x0000000112129824 */ /* 0x100fe200078e0a0e */
[----:B------:R-:W-:Y:S01]  /*6370*/  ISETP.GE.AND P1, PT, R11, RZ, PT ;  /* 0x000000ff0b00720c */ /* 0x000fe20003f26270 */
[----:B------:R-:W-:Y:S01]  /*6380*/  IMAD.HI.U32 R15, R24, R20, RZ ;  /* 0x00000014180f7227 */ /* 0x000fe200078e00ff */
[C---:B------:R-:W-:Y:S01]  /*6390*/  ISETP.GT.U32.AND P0, PT, R14.reuse, R13, PT ;  /* 0x0000000d0e00720c */ /* 0x040fe20003f04070 */
[----:B------:R-:W-:Y:S02]  /*63a0*/  STL [R1+0x6f4], R9 ;  /* 0x0006f40901007387 */ /* 0x000fe40000100800 */
[----:B------:R-:W-:Y:S01]  /*63b0*/  @!P5 IMAD.IADD R17, R17, 0x1, -R14 ;  /* 0x000000011111d824 */ /* 0x000fe200078e0a0e */
[----:B------:R-:W-:Y:S01]  /*63c0*/  ISETP.GT.U32.AND P5, PT, R14, R19, PT ;  /* 0x000000130e00720c */ /* 0x000fe20003fa4070 */
[----:B------:R-:W-:-:S04]  /*63d0*/  IMAD.HI.U32 R16, R24, R2, RZ ;  /* 0x0000000218107227 */ /* 0x000fc800078e00ff */
[----:B------:R-:W-:Y:S02]  /*63e0*/  IMAD.MOV R15, RZ, RZ, -R15 ;  /* 0x000000ffff0f7224 */ /* 0x000fe400078e0a0f */
[----:B------:R-:W-:Y:S02]  /*63f0*/  IMAD.MOV R16, RZ, RZ, -R16 ;  /* 0x000000ffff107224 */ /* 0x000fe400078e0a10 */
[----:B------:R-:W-:Y:S02]  /*6400*/  VIADD R11, R26, 0xb ;  /* 0x0000000b1a0b7836 */ /* 0x000fe40000000000 */
[C---:B------:R-:W-:Y:S02]  /*6410*/  IMAD R20, R14.reuse, R15, R20 ;  /* 0x0000000f0e147224 */ /* 0x040fe400078e0214 */
[C---:B------:R-:W-:Y:S01]  /*6420*/  IMAD R2, R14.reuse, R16, R2 ;  /* 0x000000100e027224 */ /* 0x040fe200078e0202 */
[----:B------:R-:W-:Y:S01]  /*6430*/  IABS R16, R11 ;  /* 0x0000000b00107213 */ /* 0x000fe20000000000 */
[--C-:B------:R-:W-:Y:S01]  /*6440*/  @!P5 IMAD.IADD R19, R19, 0x1, -R14.reuse ;  /* 0x000000011313d824 */ /* 0x100fe200078e0a0e */
[----:B------:R-:W-:Y:S01]  /*6450*/  ISETP.GT.U32.AND P5, PT, R14, R20, PT ;  /* 0x000000140e00720c */ /* 0x000fe20003fa4070 */
[----:B------:R-:W-:Y:S01]  /*6460*/  @!P0 IMAD.IADD R13, R13, 0x1, -R14 ;  /* 0x000000010d0d8824 */ /* 0x000fe200078e0a0e */
[----:B------:R-:W-:Y:S01]  /*6470*/  ISETP.GE.AND P0, PT, R6, RZ, PT ;  /* 0x000000ff0600720c */ /* 0x000fe20003f06270 */
[----:B------:R-:W-:-:S04]  /*6480*/  IMAD.HI.U32 R23, R24, R16, RZ ;  /* 0x0000001018177227 */ /* 0x000fc800078e00ff */
[----:B------:R-:W-:Y:S01]  /*6490*/  @!P3 IMAD.MOV R10, RZ, RZ, -R10 ;  /* 0x000000ffff0ab224 */ /* 0x000fe200078e0a0a */
[----:B------:R-:W-:Y:S01]  /*64a0*/  ISETP.GT.U32.AND P3, PT, R14, R18, PT ;  /* 0x000000120e00720c */ /* 0x000fe20003f64070 */
[----:B------:R-:W-:-:S03]  /*64b0*/  IMAD.HI.U32 R6, R24, R4, RZ ;  /* 0x0000000418067227 */ /* 0x000fc600078e00ff */
[----:B------:R-:W-:Y:S01]  /*64c0*/  STL [R1+0x6f8], R10 ;  /* 0x0006f80a01007387 */ /* 0x000fe20000100800 */
[----:B------:R-:W-:Y:S02]  /*64d0*/  IMAD.MOV R23, RZ, RZ, -R23 ;  /* 0x000000ffff177224 */ /* 0x000fe400078e0a17 */
[----:B------:R-:W-:Y:S01]  /*64e0*/  @!P2 IMAD.MOV R13, RZ, RZ, -R13 ;  /* 0x000000ffff0da224 */ /* 0x000fe200078e0a0d */
[C---:B------:R-:W-:Y:S01]  /*64f0*/  ISETP.GT.U32.AND P2, PT, R14.reuse, R2, PT ;  /* 0x000000020e00720c */ /* 0x040fe20003f44070 */
[----:B------:R-:W-:Y:S01]  /*6500*/  @!P4 IMAD.MOV R17, RZ, RZ, -R17 ;  /* 0x000000ffff11c224 */ /* 0x000fe200078e0a11 */
[----:B------:R-:W-:Y:S01]  /*6510*/  ISETP.GE.AND P4, PT, R5, RZ, PT ;  /* 0x000000ff0500720c */ /* 0x000fe20003f86270 */
[----:B------:R-:W-:Y:S02]  /*6520*/  IMAD.MOV R6, RZ, RZ, -R6 ;  /* 0x000000ffff067224 */ /* 0x000fe400078e0a06 */
[C---:B------:R-:W-:Y:S02]  /*6530*/  IMAD R5, R14.reuse, R23, R16 ;  /* 0x000000170e057224 */ /* 0x040fe400078e0210 */
[----:B------:R-:W-:-:S02]  /*6540*/  IMAD R4, R14, R6, R4 ;  /* 0x000000060e047224 */ /* 0x000fc400078e0204 */
[----:B------:R-:W-:Y:S01]  /*6550*/  @!P5 IMAD.IADD R20, R20, 0x1, -R14 ;  /* 0x000000011414d824 */ /* 0x000fe200078e0a0e */
[C---:B------:R-:W-:Y:S01]  /*6560*/  ISETP.GT.U32.AND P5, PT, R14.reuse, R5, PT ;  /* 0x000000050e00720c */ /* 0x040fe20003fa4070 */
[----:B------:R-:W-:Y:S01]  /*6570*/  @!P6 IMAD.MOV R12, RZ, RZ, -R12 ;  /* 0x000000ffff0ce224 */ /* 0x000fe200078e0a0c */
[----:B------:R-:W-:Y:S01]  /*6580*/  ISETP.GT.U32.AND P6, PT, R14, R19, PT ;  /* 0x000000130e00720c */ /* 0x000fe20003fc4070 */
[----:B------:R-:W-:Y:S02]  /*6590*/  VIADD R15, R26, 0xa ;  /* 0x0000000a1a0f7836 */ /* 0x000fe40000000000 */
[--C-:B------:R-:W-:Y:S01]  /*65a0*/  @!P3 IMAD.IADD R18, R18, 0x1, -R14.reuse ;  /* 0x000000011212b824 */ /* 0x100fe200078e0a0e */
[----:B------:R-:W-:Y:S01]  /*65b0*/  ISETP.GT.U32.AND P3, PT, R14, R4, PT ;  /* 0x000000040e00720c */ /* 0x000fe20003f64070 */
[----:B------:R-:W-:Y:S01]  /*65c0*/  @!P2 IMAD.IADD R2, R2, 0x1, -R14 ;  /* 0x000000010202a824 */ /* 0x000fe200078e0a0e */
[----:B------:R-:W-:Y:S01]  /*65d0*/  IABS R6, R15 ;  /* 0x0000000f00067213 */ /* 0x000fe20000000000 */
[----:B------:R-:W-:Y:S01]  /*65e0*/  @!P0 IMAD.MOV R18, RZ, RZ, -R18 ;  /* 0x000000ffff128224 */ /* 0x000fe200078e0a12 */
[C---:B------:R-:W-:Y:S01]  /*65f0*/  ISETP.GT.U32.AND P2, PT, R14.reuse, R20, PT ;  /* 0x000000140e00720c */ /* 0x040fe20003f44070 */
[----:B------:R-:W-:Y:S01]  /*6600*/  STL [R1+0x6fc], R12 ;  /* 0x0006fc0c01007387 */ /* 0x000fe20000100800 */
[----:B------:R-:W-:Y:S01]  /*6610*/  ISETP.GT.U32.AND P0, PT, R14, R2, PT ;  /* 0x000000020e00720c */ /* 0x000fe20003f04070 */
[----:B------:R-:W-:-:S02]  /*6620*/  IMAD.HI.U32 R16, R24, R6, RZ ;  /* 0x0000000618107227 */ /* 0x000fc400078e00ff */
[----:B------:R-:W-:Y:S02]  /*6630*/  STL [R1+0x700], R13 ;  /* 0x0007000d01007387 */ /* 0x000fe40000100800 */
[--C-:B------:R-:W-:Y:S02]  /*6640*/  @!P5 IMAD.IADD R5, R5, 0x1, -R14.reuse ;  /* 0x000000010505d824 */ /* 0x100fe400078e0a0e */
[----:B------:R-:W-:Y:S01]  /*6650*/  @!P6 IMAD.IADD R19, R19, 0x1, -R14 ;  /* 0x000000011313e824 */ /* 0x000fe200078e0a0e */
[----:B------:R-:W-:Y:S01]  /*6660*/  ISETP.GE.AND P6, PT, R8, RZ, PT ;  /* 0x000000ff0800720c */ /* 0x000fe20003fc6270 */
[----:B------:R-:W-:Y:S01]  /*6670*/  IMAD.MOV R16, RZ, RZ, -R16 ;  /* 0x000000ffff107224 */ /* 0x000fe200078e0a10 */
[----:B------:R-:W-:Y:S01]  /*6680*/  IADD3 R8, PT, PT, R26, 0x9, RZ ;  /* 0x000000091a087810 */ /* 0x000fe20007ffe0ff */
[----:B------:R-:W-:Y:S01]  /*6690*/  @!P3 IMAD.IADD R4, R4, 0x1, -R14 ;  /* 0x000000010404b824 */ /* 0x000fe200078e0a0e */
[----:B------:R-:W-:Y:S01]  /*66a0*/  ISETP.GT.U32.AND P5, PT, R14, R5, PT ;  /* 0x000000050e00720c */ /* 0x000fe20003fa4070 */
[----:B------:R-:W-:Y:S01]  /*66b0*/  @!P1 IMAD.MOV R19, RZ, RZ, -R19 ;  /* 0x000000ffff139224 */ /* 0x000fe200078e0a13 */
[----:B------:R-:W-:Y:S01]  /*66c0*/  ISETP.GE.AND P1, PT, R22, RZ, PT ;  /* 0x000000ff1600720c */ /* 0x000fe20003f26270 */
[C---:B------:R-:W-:Y:S01]  /*66d0*/  IMAD R6, R14.reuse, R16, R6 ;  /* 0x000000100e067224 */ /* 0x040fe200078e0206 */
[----:B------:R-:W-:Y:S01]  /*66e0*/  IABS R22, R8 ;  /* 0x0000000800167213 */ /* 0x000fe20000000000 */
[----:B------:R-:W-:Y:S01]  /*66f0*/  STL [R1+0x704], R17 ;  /* 0x0007041101007387 */ /* 0x000fe20000100800 */
[----:B------:R-:W-:Y:S01]  /*6700*/  ISETP.GT.U32.AND P3, PT, R14, R4, PT ;  /* 0x000000040e00720c */ /* 0x000fe20003f64070 */
[----:B------:R-:W-:Y:S01]  /*6710*/  @!P0 IMAD.IADD R2, R2, 0x1, -R14 ;  /* 0x0000000102028824 */ /* 0x000fe200078e0a0e */
[----:B------:R-:W-:Y:S01]  /*6720*/  ISETP.GT.U32.AND P0, PT, R14, R6, PT ;  /* 0x000000060e00720c */ /* 0x000fe20003f04070 */
[----:B------:R0:W-:Y:S01]  /*6730*/  STL [R1+0x708], R18 ;  /* 0x0007081201007387 */ /* 0x0001e20000100800 */
[----:B------:R-:W-:-:S03]  /*6740*/  IMAD.HI.U32 R16, R24, R22, RZ ;  /* 0x0000001618107227 */ /* 0x000fc600078e00ff */
[----:B------:R2:W-:Y:S01]  /*6750*/  STL [R1+0x70c], R19 ;  /* 0x00070c1301007387 */ /* 0x0005e20000100800 */
[----:B------:R-:W-:Y:S02]  /*6760*/  IMAD.MOV R16, RZ, RZ, -R16 ;  /* 0x000000ffff107224 */ /* 0x000fe400078e0a10 */
[--C-:B------:R-:W-:Y:S01]  /*6770*/  @!P2 IMAD.IADD R20, R20, 0x1, -R14.reuse ;  /* 0x000000011414a824 */ /* 0x100fe200078e0a0e */
[----:B------:R-:W-:Y:S01]  /*6780*/  ISETP.GE.AND P2, PT, R11, RZ, PT ;  /* 0x000000ff0b00720c */ /* 0x000fe20003f46270 */
[----:B------:R-:W-:Y:S01]  /*6790*/  @!P5 IMAD.IADD R5, R5, 0x1, -R14 ;  /* 0x000000010505d824 */ /* 0x000fe200078e0a0e */
[----:B------:R-:W-:Y:S01]  /*67a0*/  ISETP.GE.AND P5, PT, R8, RZ, PT ;  /* 0x000000ff0800720c */ /* 0x000fe20003fa6270 */
[----:B0-----:R-:W-:Y:S01]  /*67b0*/  IMAD.MOV.U32 R18, RZ, RZ, R26 ;  /* 0x000000ffff127224 */ /* 0x001fe200078e001a */
[----:B------:R-:W-:Y:S01]  /*67c0*/  @!P4 IADD3 R20, PT, PT, -R20, RZ, RZ ;  /* 0x000000ff1414c210 */ /* 0x000fe20007ffe1ff */
[----:B------:R-:W-:Y:S02]  /*67d0*/  IMAD R8, R14, R16, R22 ;  /* 0x000000100e087224 */ /* 0x000fe400078e0216 */
[----:B------:R-:W-:-:S02]  /*67e0*/  VIADD R17, R18, 0x8 ;  /* 0x0000000812117836 */ /* 0x000fc40000000000 */
[--C-:B------:R-:W-:Y:S01]  /*67f0*/  @!P3 IMAD.IADD R4, R4, 0x1, -R14.reuse ;  /* 0x000000010404b824 */ /* 0x100fe200078e0a0e */
[----:B------:R-:W-:Y:S01]  /*6800*/  ISETP.GE.AND P3, PT, R15, RZ, PT ;  /* 0x000000ff0f00720c */ /* 0x000fe20003f66270 */
[----:B------:R-:W-:Y:S01]  /*6810*/  @!P0 IMAD.IADD R6, R6, 0x1, -R14 ;  /* 0x0000000106068824 */ /* 0x000fe200078e0a0e */
[----:B------:R-:W-:Y:S01]  /*6820*/  IABS R11, R17 ;  /* 0x00000011000b7213 */ /* 0x000fe20000000000 */
[----:B------:R-:W-:Y:S01]  /*6830*/  VIADD R13, R18, 0x7 ;  /* 0x00000007120d7836 */ /* 0x000fe20000000000 */
[----:B------:R-:W-:Y:S01]  /*6840*/  ISETP.GT.U32.AND P0, PT, R14, R8, PT ;  /* 0x000000080e00720c */ /* 0x000fe20003f04070 */
[----:B------:R-:W-:Y:S01]  /*6850*/  VIADD R12, R18, 0x6 ;  /* 0x00000006120c7836 */ /* 0x000fe20000000000 */
[----:B------:R-:W-:Y:S01]  /*6860*/  STL [R1+0x710], R20 ;  /* 0x0007101401007387 */ /* 0x000fe20000100800 */
[----:B------:R-:W-:Y:S01]  /*6870*/  IMAD.HI.U32 R15, R24, R11, RZ ;  /* 0x0000000b180f7227 */ /* 0x000fe200078e00ff */
[----:B------:R-:W-:Y:S02]  /*6880*/  IABS R16, R13 ;  /* 0x0000000d00107213 */ /* 0x000fe40000000000 */
[----:B------:R-:W-:Y:S01]  /*6890*/  IABS R27, R12 ;  /* 0x0000000c001b7213 */ /* 0x000fe20000000000 */
[----:B------:R-:W-:Y:S01]  /*68a0*/  VIADD R10, R18, 0x5 ;  /* 0x00000005120a7836 */ /* 0x000fe20000000000 */
[----:B------:R-:W-:Y:S01]  /*68b0*/  IADD3 R15, PT, PT, -R15, RZ, RZ ;  /* 0x000000ff0f0f7210 */ /* 0x000fe20007ffe1ff */
[----:B------:R-:W-:-:S03]  /*68c0*/  IMAD.HI.U32 R22, R24, R16, RZ ;  /* 0x0000001018167227 */ /* 0x000fc600078e00ff */
[----:B------:R-:W-:Y:S01]  /*68d0*/  IABS R26, R10 ;  /* 0x0000000a001a7213 */ /* 0x000fe20000000000 */
[----:B------:R-:W-:Y:S02]  /*68e0*/  IMAD R11, R14, R15, R11 ;  /* 0x0000000f0e0b7224 */ /* 0x000fe400078e020b */
[----:B------:R-:W-:Y:S02]  /*68f0*/  @!P0 IMAD.IADD R8, R8, 0x1, -R14 ;  /* 0x0000000108088824 */ /* 0x000fe400078e0a0e */
[----:B------:R-:W-:Y:S01]  /*6900*/  IMAD.MOV R22, RZ, RZ, -R22 ;  /* 0x000000ffff167224 */ /* 0x000fe200078e0a16 */
[----:B------:R-:W-:Y:S01]  /*6910*/  ISETP.GT.U32.AND P0, PT, R14, R11, PT ;  /* 0x0000000b0e00720c */ /* 0x000fe20003f04070 */
[----:B------:R-:W-:Y:S01]  /*6920*/  VIADD R9, R18, 0x4 ;  /* 0x0000000412097836 */ /* 0x000fe20000000000 */
[C---:B------:R-:W-:Y:S01]  /*6930*/  ISETP.GT.U32.AND P4, PT, R14.reuse, R8, PT ;  /* 0x000000080e00720c */ /* 0x040fe20003f84070 */
[----:B------:R-:W-:Y:S02]  /*6940*/  IMAD R16, R14, R22, R16 ;  /* 0x000000160e107224 */ /* 0x000fe400078e0210 */
[----:B------:R-:W-:Y:S01]  /*6950*/  VIADD R7, R18, 0x3 ;  /* 0x0000000312077836 */ /* 0x000fe20000000000 */
[----:B------:R-:W-:Y:S01]  /*6960*/  IABS R25, R9 ;  /* 0x0000000900197213 */ /* 0x000fe20000000000 */
[----:B------:R-:W-:-:S03]  /*6970*/  IMAD.HI.U32 R15, R24, R27, RZ ;  /* 0x0000001b180f7227 */ /* 0x000fc600078e00ff */
[----:B------:R-:W-:Y:S01]  /*6980*/  IABS R23, R7 ;  /* 0x0000000700177213 */ /* 0x000fe20000000000 */
[----:B------:R-:W-:-:S04]  /*6990*/  IMAD.HI.U32 R28, R24, R26, RZ ;  /* 0x0000001a181c7227 */ /* 0x000fc800078e00ff */
[----:B------:R-:W-:Y:S01]  /*69a0*/  @!P0 IMAD.IADD R11, R11, 0x1, -R14 ;  /* 0x000000010b0b8824 */ /* 0x000fe200078e0a0e */
[----:B------:R-:W-:Y:S01]  /*69b0*/  ISETP.GT.U32.AND P0, PT, R14, R16, PT ;  /* 0x000000100e00720c */ /* 0x000fe20003f04070 */
[----:B------:R-:W-:Y:S02]  /*69c0*/  IMAD.MOV R15, RZ, RZ, -R15 ;  /* 0x000000ffff0f7224 */ /* 0x000fe400078e0a0f */
[----:B------:R-:W-:Y:S02]  /*69d0*/  VIADD R0, R18, 0x2 ;  /* 0x0000000212007836 */ /* 0x000fe40000000000 */
[----:B------:R-:W-:-:S03]  /*69e0*/  IMAD.HI.U32 R22, R24, R25, RZ ;  /* 0x0000001918167227 */ /* 0x000fc600078e00ff */
[----:B------:R-:W-:Y:S01]  /*69f0*/  IABS R29, R0 ;  /* 0x00000000001d7213 */ /* 0x000fe20000000000 */
[----:B------:R-:W-:Y:S02]  /*6a00*/  IMAD.MOV R28, RZ, RZ, -R28 ;  /* 0x000000ffff1c7224 */ /* 0x000fe400078e0a1c */
[----:B------:R-:W-:Y:S02]  /*6a10*/  IMAD R27, R14, R15, R27 ;  /* 0x0000000f0e1b7224 */ /* 0x000fe400078e021b */
[----:B------:R-:W-:Y:S01]  /*6a20*/  @!P0 IMAD.IADD R16, R16, 0x1, -R14 ;  /* 0x0000000110108824 */ /* 0x000fe200078e0a0e */
[----:B------:R-:W-:Y:S01]  /*6a30*/  ISETP.GT.U32.AND P0, PT, R14, R6, PT ;  /* 0x000000060e00720c */ /* 0x000fe20003f04070 */
[----:B------:R-:W-:-:S04]  /*6a40*/  IMAD.HI.U32 R15, R24, R23, RZ ;  /* 0x00000017180f7227 */ /* 0x000fc800078e00ff */
[----:B--2---:R-:W-:Y:S02]  /*6a50*/  IMAD.MOV R19, RZ, RZ, -R22 ;  /* 0x000000ffff137224 */ /* 0x004fe400078e0a16 */
[C---:B------:R-:W-:Y:S02]  /*6a60*/  IMAD R26, R14.reuse, R28, R26 ;  /* 0x0000001c0e1a7224 */ /* 0x040fe400078e021a */
[----:B------:R-:W-:Y:S02]  /*6a70*/  IMAD.MOV.U32 R22, RZ, RZ, R18 ;  /* 0x000000ffff167224 */ /* 0x000fe400078e0012 */
[----:B------:R-:W-:Y:S01]  /*6a80*/  @!P6 IMAD.MOV R2, RZ, RZ, -R2 ;  /* 0x000000ffff02e224 */ /* 0x000fe200078e0a02 */
[----:B------:R-:W-:Y:S01]  /*6a90*/  ISETP.GT.U32.AND P6, PT, R14, R16, PT ;  /* 0x000000100e00720c */ /* 0x000fe20003fc4070 */
[----:B------:R-:W-:Y:S02]  /*6aa0*/  IMAD.MOV R18, RZ, RZ, -R15 ;  /* 0x000000ffff127224 */ /* 0x000fe400078e0a0f */
[----:B------:R-:W-:Y:S01]  /*6ab0*/  @!P0 IMAD.IADD R6, R6, 0x1, -R14 ;  /* 0x0000000106068824 */ /* 0x000fe200078e0a0e */
[----:B------:R-:W-:Y:S01]  /*6ac0*/  ISETP.GT.U32.AND P0, PT, R14, R26, PT ;  /* 0x0000001a0e00720c */ /* 0x000fe20003f04070 */
[----:B------:R-:W-:Y:S01]  /*6ad0*/  VIADD R15, R22, 0x1 ;  /* 0x00000001160f7836 */ /* 0x000fe20000000000 */
[----:B------:R-:W-:Y:S01]  /*6ae0*/  STL [R1+0x714], R2 ;  /* 0x0007140201007387 */ /* 0x000fe20000100800 */
[----:B------:R-:W-:-:S02]  /*6af0*/  IMAD.MOV.U32 R22, RZ, RZ, R29 ;  /* 0x000000ffff167224 */ /* 0x000fc400078e001d */
[----:B------:R-:W-:Y:S01]  /*6b00*/  @!P2 IMAD.MOV R5, RZ, RZ, -R5 ;  /* 0x000000ffff05a224 */ /* 0x000fe200078e0a05 */
[C---:B------:R-:W-:Y:S01]  /*6b10*/  ISETP.GT.U32.AND P2, PT, R14.reuse, R27, PT ;  /* 0x0000001b0e00720c */ /* 0x040fe20003f44070 */
[----:B------:R-:W-:Y:S01]  /*6b20*/  @!P1 IMAD.MOV R4, RZ, RZ, -R4 ;  /* 0x000000ffff049224 */ /* 0x000fe200078e0a04 */
[----:B------:R-:W-:Y:S01]  /*6b30*/  ISETP.GT.U32.AND P1, PT, R14, R11, PT ;  /* 0x0000000b0e00720c */ /* 0x000fe20003f24070 */
[----:B------:R-:W-:Y:S01]  /*6b40*/  IMAD.HI.U32 R29, R24, R22, RZ ;  /* 0x00000016181d7227 */ /* 0x000fe200078e00ff */
[----:B------:R-:W-:Y:S02]  /*6b50*/  IABS R28, R15 ;  /* 0x0000000f001c7213 */ /* 0x000fe40000000000 */
[----:B------:R-:W-:Y:S01]  /*6b60*/  STL [R1+0x718], R4 ;  /* 0x0007180401007387 */ /* 0x000fe20000100800 */
[----:B------:R-:W-:Y:S02]  /*6b70*/  IMAD.MOV R29, RZ, RZ, -R29 ;  /* 0x000000ffff1d7224 */ /* 0x000fe400078e0a1d */
[----:B------:R-:W-:Y:S01]  /*6b80*/  @!P6 IMAD.IADD R16, R16, 0x1, -R14 ;  /* 0x000000011010e824 */ /* 0x000fe200078e0a0e */
[----:B------:R0:W-:Y:S01]  /*6b90*/  STL [R1+0x71c], R5 ;  /* 0x00071c0501007387 */ /* 0x0001e20000100800 */
[----:B------:R-:W-:Y:S01]  /*6ba0*/  IMAD R22, R14, R29, R22 ;  /* 0x0000001d0e167224 */ /* 0x000fe200078e0216 */
[----:B------:R-:W-:Y:S01]  /*6bb0*/  ISETP.GE.AND P6, PT, R17, RZ, PT ;  /* 0x000000ff1100720c */ /* 0x000fe20003fc6270 */
[--C-:B------:R-:W-:Y:S01]  /*6bc0*/  @!P0 IMAD.IADD R26, R26, 0x1, -R14.reuse ;  /* 0x000000011a1a8824 */ /* 0x100fe200078e0a0e */
[----:B------:R-:W-:Y:S01]  /*6bd0*/  ISETP.GE.AND P0, PT, R13, RZ, PT ;  /* 0x000000ff0d00720c */ /* 0x000fe20003f06270 */
[--C-:B------:R-:W-:Y:S01]  /*6be0*/  @!P2 IMAD.IADD R27, R27, 0x1, -R14.reuse ;  /* 0x000000011b1ba824 */ /* 0x100fe200078e0a0e */
[----:B------:R-:W-:Y:S01]  /*6bf0*/  ISETP.GT.U32.AND P2, PT, R14, R22, PT ;  /* 0x000000160e00720c */ /* 0x000fe20003f44070 */
[----:B------:R-:W-:-:S02]  /*6c00*/  @!P4 IMAD.IADD R8, R8, 0x1, -R14 ;  /* 0x000000010808c824 */ /* 0x000fc400078e0a0e */
[----:B------:R-:W-:Y:S01]  /*6c10*/  @!P1 IMAD.IADD R11, R11, 0x1, -R14 ;  /* 0x000000010b0b9824 */ /* 0x000fe200078e0a0e */
[----:B0-----:R-:W0:Y:S01]  /*6c20*/  LDC.64 R4, c[0x0][0x380] ;  /* 0x0000e000ff047b82 */ /* 0x001e220000000a00 */
[----:B------:R-:W-:Y:S01]  /*6c30*/  @!P3 IMAD.MOV R6, RZ, RZ, -R6 ;  /* 0x000000ffff06b224 */ /* 0x000fe200078e0a06 */
[C---:B------:R-:W-:Y:S01]  /*6c40*/  ISETP.GT.U32.AND P3, PT, R14.reuse, R26, PT ;  /* 0x0000001a0e00720c */ /* 0x040fe20003f64070 */
[----:B------:R-:W-:Y:S02]  /*6c50*/  @!P5 IMAD.MOV R8, RZ, RZ, -R8 ;  /* 0x000000ffff08d224 */ /* 0x000fe400078e0a08 */
[C---:B------:R-:W-:Y:S01]  /*6c60*/  IMAD R23, R14.reuse, R18, R23 ;  /* 0x000000120e177224 */ /* 0x040fe200078e0217 */
[----:B------:R-:W-:Y:S01]  /*6c70*/  STL [R1+0x720], R6 ;  /* 0x0007200601007387 */ /* 0x000fe20000100800 */
[----:B------:R-:W-:Y:S02]  /*6c80*/  @!P6 IMAD.MOV R11, RZ, RZ, -R11 ;  /* 0x000000ffff0be224 */ /* 0x000fe400078e0a0b */
[----:B------:R-:W-:Y:S01]  /*6c90*/  @!P0 IMAD.MOV R16, RZ, RZ, -R16 ;  /* 0x000000ffff108224 */ /* 0x000fe200078e0a10 */
[----:B------:R-:W-:Y:S01]  /*6ca0*/  STL [R1+0x724], R8 ;  /* 0x0007240801007387 */ /* 0x000fe20000100800 */
[----:B------:R-:W-:Y:S01]  /*6cb0*/  ISETP.GT.U32.AND P1, PT, R14, R23, PT ;  /* 0x000000170e00720c */ /* 0x000fe20003f24070 */
[----:B------:R-:W-:Y:S01]  /*6cc0*/  @!P2 IMAD.IADD R22, R22, 0x1, -R14 ;  /* 0x000000011616a824 */ /* 0x000fe200078e0a0e */
[C---:B------:R-:W-:Y:S01]  /*6cd0*/  ISETP.GT.U32.AND P2, PT, R14.reuse, R27, PT ;  /* 0x0000001b0e00720c */ /* 0x040fe20003f44070 */
[----:B------:R-:W-:Y:S01]  /*6ce0*/  STL [R1+0x728], R11 ;  /* 0x0007280b01007387 */ /* 0x000fe20000100800 */
[----:B------:R-:W-:-:S02]  /*6cf0*/  IMAD R25, R14, R19, R25 ;  /* 0x000000130e197224 */ /* 0x000fc400078e0219 */
[--C-:B------:R-:W-:Y:S01]  /*6d00*/  @!P3 IMAD.IADD R26, R26, 0x1, -R14.reuse ;  /* 0x000000011a1ab824 */ /* 0x100fe200078e0a0e */
[----:B------:R-:W-:Y:S01]  /*6d10*/  STL [R1+0x72c], R16 ;  /* 0x00072c1001007387 */ /* 0x000fe20000100800 */
[----:B------:R-:W-:Y:S01]  /*6d20*/  ISETP.GE.AND P3, PT, R9, RZ, PT ;  /* 0x000000ff0900720c */ /* 0x000fe20003f66270 */
[----:B------:R-:W-:Y:S01]  /*6d30*/  IMAD.HI.U32 R24, R24, R28, RZ ;  /* 0x0000001c18187227 */ /* 0x000fe200078e00ff */
[C---:B------:R-:W-:Y:S01]  /*6d40*/  ISETP.GT.U32.AND P4, PT, R14.reuse, R25, PT ;  /* 0x000000190e00720c */ /* 0x040fe20003f84070 */
[----:B------:R-:W2:Y:S01]  /*6d50*/  LDL.LU R2, [R1+0x48] ;  /* 0x0000480001027983 */ /* 0x000ea20000300800 */
[----:B------:R-:W-:Y:S01]  /*6d60*/  ISETP.GT.U32.AND P6, PT, R14, R22, PT ;  /* 0x000000160e00720c */ /* 0x000fe20003fc4070 */
[--C-:B------:R-:W-:Y:S01]  /*6d70*/  @!P1 IMAD.IADD R23, R23, 0x1, -R14.reuse ;  /* 0x0000000117179824 */ /* 0x100fe200078e0a0e */
[----:B------:R-:W-:Y:S01]  /*6d80*/  ISETP.GE.AND P1, PT, R12, RZ, PT ;  /* 0x000000ff0c00720c */ /* 0x000fe20003f26270 */
[----:B------:R-:W4:Y:S01]  /*6d90*/  LDL.LU R20, [R1+0x44] ;  /* 0x0000440001147983 */ /* 0x000f220000300800 */
[----:B------:R-:W-:Y:S01]  /*6da0*/  @!P2 IMAD.IADD R27, R27, 0x1, -R14 ;  /* 0x000000011b1ba824 */ /* 0x000fe200078e0a0e */
[----:B------:R-:W-:Y:S01]  /*6db0*/  ISETP.GE.AND P2, PT, R10, RZ, PT ;  /* 0x000000ff0a00720c */ /* 0x000fe20003f46270 */
[----:B------:R-:W-:Y:S01]  /*6dc0*/  IMAD.MOV R24, RZ, RZ, -R24 ;  /* 0x000000ffff187224 */ /* 0x000fe200078e0a18 */
[----:B0-----:R4:W-:Y:S03]  /*6dd0*/  STL.64 [R1], R4 ;  /* 0x0000000401007387 */ /* 0x0019e60000100a00 */
[----:B------:R-:W-:Y:S01]  /*6de0*/  IMAD R24, R14, R24, R28 ;  /* 0x000000180e187224 */ /* 0x000fe200078e021c */
[----:B------:R-:W3:Y:S01]  /*6df0*/  LDL.LU R19, [R1+0x40] ;  /* 0x0000400001137983 */ /* 0x000ee20000300800 */
[--C-:B------:R-:W-:Y:S01]  /*6e00*/  @!P4 IMAD.IADD R25, R25, 0x1, -R14.reuse ;  /* 0x000000011919c824 */ /* 0x100fe200078e0a0e */
[----:B------:R-:W0:Y:S01]  /*6e10*/  LDC.64 R28, c[0x0][0x388] ;  /* 0x0000e200ff1c7b82 */ /* 0x000e220000000a00 */
[----:B------:R-:W-:Y:S01]  /*6e20*/  @!P6 IMAD.IADD R22, R22, 0x1, -R14 ;  /* 0x000000011616e824 */ /* 0x000fe200078e0a0e */
[----:B------:R-:W3:Y:S01]  /*6e30*/  LDL.LU R18, [R1+0x64] ;  /* 0x0000640001127983 */ /* 0x000ee20000300800 */
[----:B------:R-:W-:-:S02]  /*6e40*/  ISETP.GT.U32.AND P4, PT, R14, R24, PT ;  /* 0x000000180e00720c */ /* 0x000fc40003f84070 */
[----:B------:R-:W-:Y:S01]  /*6e50*/  ISETP.GT.U32.AND P5, PT, R14, R25, PT ;  /* 0x000000190e00720c */ /* 0x000fe20003fa4070 */
[----:B------:R-:W3:Y:S01]  /*6e60*/  LDL.LU R17, [R1+0x68] ;  /* 0x0000680001117983 */ /* 0x000ee20000300800 */
[----:B------:R-:W-:-:S03]  /*6e70*/  ISETP.GE.AND P6, PT, R15, RZ, PT ;  /* 0x000000ff0f00720c */ /* 0x000fc60003fc6270 */
[----:B------:R-:W3:Y:S04]  /*6e80*/  LDL.LU R13, [R1+0x6c] ;  /* 0x00006c00010d7983 */ /* 0x000ee80000300800 */
[----:B------:R-:W3:Y:S02]  /*6e90*/  LDL.LU R12, [R1+0x70] ;  /* 0x00007000010c7983 */ /* 0x000ee40000300800 */
[----:B------:R-:W-:Y:S02]  /*6ea0*/  @!P4 IADD3 R24, PT, PT, R24, -R14, RZ ;  /* 0x8000000e1818c210 */ /* 0x000fe40007ffe0ff */
[----:B------:R-:W3:Y:S01]  /*6eb0*/  LDL.LU R10, [R1+0x74] ;  /* 0x00007400010a7983 */ /* 0x000ee20000300800 */
[C---:B------:R-:W-:Y:S01]  /*6ec0*/  ISETP.GT.U32.AND P4, PT, R14.reuse, R23, PT ;  /* 0x000000170e00720c */ /* 0x040fe20003f84070 */
[----:B------:R-:W-:Y:S01]  /*6ed0*/  @!P5 IMAD.IADD R25, R25, 0x1, -R14 ;  /* 0x000000011919d824 */ /* 0x000fe200078e0a0e */
[----:B------:R-:W-:Y:S01]  /*6ee0*/  ISETP.GT.U32.AND P0, PT, R14, R24, PT ;  /* 0x000000180e00720c */ /* 0x000fe20003f04070 */
[----:B------:R-:W3:Y:S01]  /*6ef0*/  LDL.LU R9, [R1+0x78] ;  /* 0x0000780001097983 */ /* 0x000ee20000300800 */
[----:B------:R-:W-:Y:S01]  /*6f00*/  ISETP.GE.AND P5, PT, R7, RZ, PT ;  /* 0x000000ff0700720c */ /* 0x000fe20003fa6270 */
[----:B------:R-:W-:-:S02]  /*6f10*/  @!P1 IMAD.MOV R27, RZ, RZ, -R27 ;  /* 0x000000ffff1b9224 */ /* 0x000fc400078e0a1b */
[----:B------:R-:W3:Y:S06]  /*6f20*/  LDL.LU R7, [R1+0x88] ;  /* 0x0000880001077983 */ /* 0x000eec0000300800 */
[--C-:B------:R-:W-:Y:S01]  /*6f30*/  @!P4 IMAD.IADD R23, R23, 0x1, -R14.reuse ;  /* 0x000000011717c824 */ /* 0x100fe200078e0a0e */
[----:B------:R-:W-:Y:S01]  /*6f40*/  ISETP.GE.AND P4, PT, R0, RZ, PT ;  /* 0x000000ff0000720c */ /* 0x000fe20003f86270 */
[----:B------:R-:W-:Y:S01]  /*6f50*/  @!P0 IMAD.IADD R24, R24, 0x1, -R14 ;  /* 0x0000000118188824 */ /* 0x000fe200078e0a0e */
[----:B------:R-:W3:Y:S01]  /*6f60*/  LDL.LU R0, [R1+0x1c0] ;  /* 0x0001c00001007983 */ /* 0x000ee20000300800 */
[----:B------:R-:W1:Y:S01]  /*6f70*/  LDC.64 R14, c[0x0][0x388] ;  /* 0x0000e200ff0e7b82 */ /* 0x000e620000000a00 */
[----:B------:R-:W-:Y:S01]  /*6f80*/  ISETP.NE.AND P0, PT, R3, RZ, PT ;  /* 0x000000ff0300720c */ /* 0x000fe20003f05270 */
[----:B------:R-:W-:Y:S01]  /*6f90*/  @!P2 IMAD.MOV R26, RZ, RZ, -R26 ;  /* 0x000000ffff1aa224 */ /* 0x000fe200078e0a1a */
[----:B0-----:R-:W-:Y:S01]  /*6fa0*/  STL [R1+0x734], R28 ;  /* 0x0007341c01007387 */ /* 0x001fe20000100800 */
[----:B------:R-:W-:Y:S01]  /*6fb0*/  LOP3.LUT R3, RZ, R3, RZ, 0x33, !PT ;  /* 0x00000003ff037212 */ /* 0x000fe200078e33ff */
[----:B------:R-:W-:-:S02]  /*6fc0*/  @!P3 IMAD.MOV R25, RZ, RZ, -R25 ;  /* 0x000000ffff19b224 */ /* 0x000fc400078e0a19 */
[----:B------:R-:W-:Y:S01]  /*6fd0*/  STL [R1+0x730], R29 ;  /* 0x0007301d01007387 */ /* 0x000fe20000100800 */
[----:B------:R-:W-:Y:S02]  /*6fe0*/  @!P5 IMAD.MOV R23, RZ, RZ, -R23 ;  /* 0x000000ffff17d224 */ /* 0x000fe400078e0a17 */
[----:B------:R-:W-:Y:S01]  /*6ff0*/  @!P4 IMAD.MOV R22, RZ, RZ, -R22 ;  /* 0x000000ffff16c224 */ /* 0x000fe200078e0a16 */
[C---:B------:R-:W-:Y:S01]  /*7000*/  SEL R21, R3.reuse, R21, !P0 ;  /* 0x0000001503157207 */ /* 0x040fe20004000000 */
[----:B------:R-:W-:Y:S01]  /*7010*/  @!P6 IMAD.MOV R24, RZ, RZ, -R24 ;  /* 0x000000ffff18e224 */ /* 0x000fe200078e0a18 */
[----:B-1----:R-:W-:Y:S04]  /*7020*/  STL [R1+0x73c], R14 ;  /* 0x00073c0e01007387 */ /* 0x002fe80000100800 */
[----:B------:R-:W-:Y:S04]  /*7030*/  STL [R1+0x738], R15 ;  /* 0x0007380f01007387 */ /* 0x000fe80000100800 */
[----:B------:R-:W-:Y:S04]  /*7040*/  STL [R1+0x740], R27 ;  /* 0x0007401b01007387 */ /* 0x000fe80000100800 */
[----:B------:R-:W-:Y:S04]  /*7050*/  STL [R1+0x744], R26 ;  /* 0x0007441a01007387 */ /* 0x000fe80000100800 */
[----:B------:R-:W-:Y:S04]  /*7060*/  STL [R1+0x748], R25 ;  /* 0x0007481901007387 */ /* 0x000fe80000100800 */
[----:B------:R-:W-:Y:S04]  /*7070*/  STL [R1+0x74c], R23 ;  /* 0x00074c1701007387 */ /* 0x000fe80000100800 */
[----:B------:R-:W-:Y:S04]  /*7080*/  STL [R1+0x750], R22 ;  /* 0x0007501601007387 */ /* 0x000fe80000100800 */
[----:B------:R-:W-:Y:S04]  /*7090*/  STL [R1+0x754], R24 ;  /* 0x0007541801007387 */ /* 0x000fe80000100800 */
[----:B------:R-:W-:Y:S01]  /*70a0*/  STL [R1+0x758], R21 ;  /* 0x0007581501007387 */ /* 0x000fe20000100800 */
[----:B--2---:R-:W-:-:S02]  /*70b0*/  SEL R2, R3, R2, !P0 ;  /* 0x0000000203027207 */ /* 0x004fc40004000000 */
[----:B----4-:R-:W-:-:S03]  /*70c0*/  SEL R5, R3, R20, !P0 ;  /* 0x0000001403057207 */ /* 0x010fc60004000000 */
[----:B------:R0:W-:Y:S01]  /*70d0*/  STL [R1+0x28], R2 ;  /* 0x0000280201007387 */ /* 0x0001e20000100800 */
[----:B---3--:R-:W-:-:S03]  /*70e0*/  SEL R4, R3, R19, !P0 ;  /* 0x0000001303047207 */ /* 0x008fc60004000000 */
[----:B------:R1:W-:Y:S01]  /*70f0*/  STL [R1+0x24], R5 ;  /* 0x0000240501007387 */ /* 0x0003e20000100800 */
[----:B0-----:R-:W-:-:S03]  /*7100*/  SEL R2, R3, R18, !P0 ;  /* 0x0000001203027207 */ /* 0x001fc60004000000 */
[----:B------:R0:W-:Y:S01]  /*7110*/  STL [R1+0x20], R4 ;  /* 0x0000200401007387 */ /* 0x0001e20000100800 */
[----:B-1----:R-:W-:-:S03]  /*7120*/  SEL R5, R3, R17, !P0 ;  /* 0x0000001103057207 */ /* 0x002fc60004000000 */
[----:B------:R1:W-:Y:S01]  /*7130*/  STL [R1+0x40], R2 ;  /* 0x0000400201007387 */ /* 0x0003e20000100800 */
[----:B0-----:R-:W-:-:S03]  /*7140*/  SEL R4, R3, R13, !P0 ;  /* 0x0000000d03047207 */ /* 0x001fc60004000000 */
[----:B------:R0:W-:Y:S04]  /*7150*/  STL [R1+0x44], R5 ;  /* 0x0000440501007387 */ /* 0x0001e80000100800 */
[----:B------:R2:W-:Y:S01]  /*7160*/  STL [R1+0x48], R4 ;  /* 0x0000480401007387 */ /* 0x0005e20000100800 */
[C---:B-1----:R-:W-:Y:S02]  /*7170*/  SEL R2, R3.reuse, R12, !P0 ;  /* 0x0000000c03027207 */ /* 0x042fe40004000000 */
[----:B0-----:R-:W-:-:S03]  /*7180*/  SEL R5, R3, R10, !P0 ;  /* 0x0000000a03057207 */ /* 0x001fc60004000000 */
[----:B------:R0:W-:Y:S01]  /*7190*/  STL [R1+0x64], R2 ;  /* 0x0000640201007387 */ /* 0x0001e20000100800 */
[----:B--2---:R-:W-:-:S03]  /*71a0*/  SEL R4, R3, R9, !P0 ;  /* 0x0000000903047207 */ /* 0x004fc60004000000 */
[----:B------:R-:W-:Y:S04]  /*71b0*/  STL [R1+0x68], R5 ;  /* 0x0000680501007387 */ /* 0x000fe80000100800 */
[----:B------:R-:W-:Y:S04]  /*71c0*/  STL [R1+0x6c], R4 ;  /* 0x00006c0401007387 */ /* 0x000fe80000100800 */
[----:B------:R-:W2:Y:S01]  /*71d0*/  LDL.LU R21, [R1+0x90] ;  /* 0x0000900001157983 */ /* 0x000ea20000300800 */
[C---:B0-----:R-:W-:Y:S02]  /*71e0*/  SEL R2, R3.reuse, R7, !P0 ;  /* 0x0000000703027207 */ /* 0x041fe40004000000 */
[----:B------:R-:W-:-:S03]  /*71f0*/  SEL R0, R3, R0, !P0 ;  /* 0x0000000003007207 */ /* 0x000fc60004000000 */
[----:B------:R-:W-:Y:S04]  /*7200*/  STL [R1+0x70], R2 ;  /* 0x0000700201007387 */ /* 0x000fe80000100800 */
[----:B--2---:R0:W-:Y:S04]  /*7210*/  STL [R1+0x774], R21 ;  /* 0x0007741501007387 */ /* 0x0041e80000100800 */
[----:B------:R-:W-:Y:S04]  /*7220*/  STL [R1+0x74], R0 ;  /* 0x0000740001007387 */ /* 0x000fe80000100800 */
[----:B0-----:R-:W2:Y:S04]  /*7230*/  LDL.LU R21, [R1+0x8c] ;  /* 0x00008c0001157983 */ /* 0x001ea80000300800 */
[----:B--2---:R0:W-:Y:S04]  /*7240*/  STL [R1+0x778], R21 ;  /* 0x0007781501007387 */ /* 0x0041e80000100800 */
[----:B0-----:R-:W2:Y:S04]  /*7250*/  LDL.LU R21, [R1+0x1ac] ;  /* 0x0001ac0001157983 */ /* 0x001ea80000300800 */
[----:B--2---:R0:W-:Y:S04]  /*7260*/  STL [R1+0x77c], R21 ;  /* 0x00077c1501007387 */ /* 0x0041e80000100800 */
[----:B0-----:R-:W2:Y:S04]  /*7270*/  LDL.LU R21, [R1+0x1c4] ;  /* 0x0001c40001157983 */ /* 0x001ea80000300800 */
[----:B------:R-:W3:Y:S04]  /*7280*/  LDL.LU R24, [R1+0x94] ;  /* 0x0000940001187983 */ /* 0x000ee80000300800 */
[----:B------:R-:W4:Y:S04]  /*7290*/  LDL.LU R22, [R1+0x98] ;  /* 0x0000980001167983 */ /* 0x000f280000300800 */
[----:B------:R-:W3:Y:S04]  /*72a0*/  LDL.LU R23, [R1+0xb4] ;  /* 0x0000b40001177983 */ /* 0x000ee80000300800 */
        /* <DEDUP_REMOVED lines=23> */
[----:B------:R-:W3:Y:S01]  /*7420*/  LDL.LU R0, [R1+0x16c] ;  /* 0x00016c0001007983 */ /* 0x000ee20000300800 */
[----:B--2---:R-:W-:-:S05]  /*7430*/  SEL R21, R3, R21, !P0 ;  /* 0x0000001503157207 */ /* 0x004fca0004000000 */
[----:B------:R0:W-:Y:S04]  /*7440*/  STL [R1+0x78], R21 ;  /* 0x0000781501007387 */ /* 0x0001e80000100800 */
[----:B0-----:R-:W2:Y:S02]  /*7450*/  LDL.LU R21, [R1+0x77c] ;  /* 0x00077c0001157983 */ /* 0x001ea40000300800 */
[----:B--2---:R-:W-:-:S05]  /*7460*/  SEL R21, R3, R21, !P0 ;  /* 0x0000001503157207 */ /* 0x004fca0004000000 */
[----:B------:R0:W-:Y:S04]  /*7470*/  STL [R1+0x88], R21 ;  /* 0x0000881501007387 */ /* 0x0001e80000100800 */
[----:B0-----:R-:W2:Y:S02]  /*7480*/  LDL.LU R21, [R1+0x778] ;  /* 0x0007780001157983 */ /* 0x001ea40000300800 */
[----:B--2---:R-:W-:-:S05]  /*7490*/  SEL R21, R3, R21, !P0 ;  /* 0x0000001503157207 */ /* 0x004fca0004000000 */
[----:B------:R0:W-:Y:S04]  /*74a0*/  STL [R1+0x8c], R21 ;  /* 0x00008c1501007387 */ /* 0x0001e80000100800 */
[----:B0-----:R-:W2:Y:S01]  /*74b0*/  LDL.LU R21, [R1+0x774] ;  /* 0x0007740001157983 */ /* 0x001ea20000300800 */
[C---:B---3--:R-:W-:Y:S02]  /*74c0*/  SEL R24, R3.reuse, R24, !P0 ;  /* 0x0000001803187207 */ /* 0x048fe40004000000 */
[C---:B----4-:R-:W-:Y:S02]  /*74d0*/  SEL R22, R3.reuse, R22, !P0 ;  /* 0x0000001603167207 */ /* 0x050fe40004000000 */
[C---:B------:R-:W-:Y:S02]  /*74e0*/  SEL R15, R3.reuse, R15, !P0 ;  /* 0x0000000f030f7207 */ /* 0x040fe40004000000 */
[----:B------:R-:W-:-:S02]  /*74f0*/  SEL R14, R3, R14, !P0 ;  /* 0x0000000e030e7207 */ /* 0x000fc40004000000 */
[C---:B------:R-:W-:Y:S02]  /*7500*/  SEL R11, R3.reuse, R11, !P0 ;  /* 0x0000000b030b7207 */ /* 0x040fe40004000000 */
[C---:B------:R-:W-:Y:S02]  /*7510*/  SEL R8, R3.reuse, R8, !P0 ;  /* 0x0000000803087207 */ /* 0x040fe40004000000 */
[C---:B------:R-:W-:Y:S02]  /*7520*/  SEL R6, R3.reuse, R6, !P0 ;  /* 0x0000000603067207 */ /* 0x040fe40004000000 */
[C---:B------:R-:W-:Y:S02]  /*7530*/  SEL R5, R3.reuse, R5, !P0 ;  /* 0x0000000503057207 */ /* 0x040fe40004000000 */
[C---:B------:R-:W-:Y:S02]  /*7540*/  SEL R4, R3.reuse, R4, !P0 ;  /* 0x0000000403047207 */ /* 0x040fe40004000000 */
[----:B------:R-:W-:-:S02]  /*7550*/  SEL R2, R3, R2, !P0 ;  /* 0x0000000203027207 */ /* 0x000fc40004000000 */
[----:B--2---:R-:W-:-:S05]  /*7560*/  SEL R21, R3, R21, !P0 ;  /* 0x0000001503157207 */ /* 0x004fca0004000000 */
[----:B------:R0:W-:Y:S04]  /*7570*/  STL [R1+0x90], R21 ;  /* 0x0000901501007387 */ /* 0x0001e80000100800 */
[----:B------:R-:W-:Y:S01]  /*7580*/  STL [R1+0x94], R24 ;  /* 0x0000941801007387 */ /* 0x000fe20000100800 */
[----:B0-----:R-:W-:-:S03]  /*7590*/  SEL R21, R3, R23, !P0 ;  /* 0x0000001703157207 */ /* 0x001fc60004000000 */
[----:B------:R0:W-:Y:S01]  /*75a0*/  STL [R1+0x98], R22 ;  /* 0x0000981601007387 */ /* 0x0001e20000100800 */
[----:B------:R-:W-:-:S03]  /*75b0*/  SEL R23, R3, R25, !P0 ;  /* 0x0000001903177207 */ /* 0x000fc60004000000 */
[----:B------:R1:W-:Y:S01]  /*75c0*/  STL [R1+0xb4], R21 ;  /* 0x0000b41501007387 */ /* 0x0003e20000100800 */
[----:B0-----:R-:W-:-:S03]  /*75d0*/  SEL R22, R3, R26, !P0 ;  /* 0x0000001a03167207 */ /* 0x001fc60004000000 */
[----:B------:R-:W-:Y:S01]  /*75e0*/  STL [R1+0xb8], R23 ;  /* 0x0000b81701007387 */ /* 0x000fe20000100800 */
[----:B-1----:R-:W-:-:S03]  /*75f0*/  SEL R21, R3, R27, !P0 ;  /* 0x0000001b03157207 */ /* 0x002fc60004000000 */
[----:B------:R-:W-:Y:S04]  /*7600*/  STL [R1+0xbc], R22 ;  /* 0x0000bc1601007387 */ /* 0x000fe80000100800 */
[----:B------:R0:W-:Y:S04]  /*7610*/  STL [R1+0xc0], R21 ;  /* 0x0000c01501007387 */ /* 0x0001e80000100800 */
[----:B------:R1:W-:Y:S04]  /*7620*/  STL [R1+0xc4], R15 ;  /* 0x0000c40f01007387 */ /* 0x0003e80000100800 */
[----:B------:R2:W-:Y:S01]  /*7630*/  STL [R1+0xc8], R14 ;  /* 0x0000c80e01007387 */ /* 0x0005e20000100800 */
[----:B0-----:R-:W-:-:S02]  /*7640*/  SEL R21, R3, R29, !P0 ;  /* 0x0000001d03157207 */ /* 0x001fc40004000000 */
[----:B-1----:R-:W-:-:S03]  /*7650*/  SEL R15, R3, R28, !P0 ;  /* 0x0000001c030f7207 */ /* 0x002fc60004000000 */
[----:B------:R-:W-:Y:S01]  /*7660*/  STL [R1+0xcc], R21 ;  /* 0x0000cc1501007387 */ /* 0x000fe20000100800 */
[----:B--2---:R-:W-:-:S03]  /*7670*/  SEL R14, R3, R16, !P0 ;  /* 0x00000010030e7207 */ /* 0x004fc60004000000 */
[----:B------:R-:W-:Y:S04]  /*7680*/  STL [R1+0xf8], R15 ;  /* 0x0000f80f01007387 */ /* 0x000fe80000100800 */
[----:B------:R-:W-:Y:S04]  /*7690*/  STL [R1+0xfc], R14 ;  /* 0x0000fc0e01007387 */ /* 0x000fe80000100800 */
[----:B------:R-:W-:Y:S04]  /*76a0*/  STL [R1+0x100], R11 ;  /* 0x0001000b01007387 */ /* 0x000fe80000100800 */
[----:B------:R-:W-:Y:S04]  /*76b0*/  STL [R1+0x104], R8 ;  /* 0x0001040801007387 */ /* 0x000fe80000100800 */
[----:B------:R-:W-:Y:S04]  /*76c0*/  STL [R1+0x110], R6 ;  /* 0x0001100601007387 */ /* 0x000fe80000100800 */
[----:B------:R0:W-:Y:S04]  /*76d0*/  STL [R1+0x114], R5 ;  /* 0x0001140501007387 */ /* 0x0001e80000100800 */
[----:B------:R1:W-:Y:S01]  /*76e0*/  STL [R1+0x118], R4 ;  /* 0x0001180401007387 */ /* 0x0003e20000100800 */
[----:B0-----:R-:W-:-:S03]  /*76f0*/  SEL R5, R3, R20, !P0 ;  /* 0x0000001403057207 */ /* 0x001fc60004000000 */
[----:B------:R0:W-:Y:S01]  /*7700*/  STL [R1+0x11c], R2 ;  /* 0x00011c0201007387 */ /* 0x0001e20000100800 */
[----:B-1----:R-:W-:-:S03]  /*7710*/  SEL R4, R3, R19, !P0 ;  /* 0x0000001303047207 */ /* 0x002fc60004000000 */
[----:B------:R1:W-:Y:S04]  /*7720*/  STL [R1+0x128], R5 ;  /* 0x0001280501007387 */ /* 0x0003e80000100800 */
[----:B------:R2:W-:Y:S01]  /*7730*/  STL [R1+0x134], R4 ;  /* 0x0001340401007387 */ /* 0x0005e20000100800 */
[C---:B0-----:R-:W-:Y:S02]  /*7740*/  SEL R2, R3.reuse, R18, !P0 ;  /* 0x0000001203027207 */ /* 0x041fe40004000000 */
[----:B-1----:R-:W-:-:S03]  /*7750*/  SEL R5, R3, R17, !P0 ;  /* 0x0000001103057207 */ /* 0x002fc60004000000 */
[----:B------:R0:W-:Y:S01]  /*7760*/  STL [R1+0x138], R2 ;  /* 0x0001380201007387 */ /* 0x0001e20000100800 */
[----:B--2---:R-:W-:-:S03]  /*7770*/  SEL R4, R3, R13, !P0 ;  /* 0x0000000d03047207 */ /* 0x004fc60004000000 */
[----:B------:R1:W-:Y:S04]  /*7780*/  STL [R1+0x13c], R5 ;  /* 0x00013c0501007387 */ /* 0x0003e80000100800 */
[----:B------:R2:W-:Y:S01]  /*7790*/  STL [R1+0x140], R4 ;  /* 0x0001400401007387 */ /* 0x0005e20000100800 */
[C---:B0-----:R-:W-:Y:S02]  /*77a0*/  SEL R2, R3.reuse, R12, !P0 ;  /* 0x0000000c03027207 */ /* 0x041fe40004000000 */
[----:B-1----:R-:W-:-:S03]  /*77b0*/  SEL R5, R3, R10, !P0 ;  /* 0x0000000a03057207 */ /* 0x002fc60004000000 */
        /* <DEDUP_REMOVED lines=177> */
[----:B--2---:R-:W-:-:S05]  /*82d0*/  SEL R21, R3, R21, !P0 ;  /* 0x0000001503157207 */ /* 0x004fca0004000000 */
[----:B------:R0:W-:Y:S04]  /*82e0*/  STL [R1+0x120], R21 ;  /* 0x0001201501007387 */ /* 0x0001e80000100800 */
[----:B0-----:R-:W2:Y:S04]  /*82f0*/  LDL.LU R21, [R1+0x758] ;  /* 0x0007580001157983 */ /* 0x001ea80000300800 */
[----:B------:R0:W-:Y:S04]  /*8300*/  STL [R1+0x108], R24 ;  /* 0x0001081801007387 */ /* 0x0001e80000100800 */
[----:B0-----:R-:W3:Y:S04]  /*8310*/  LDL.LU R24, [R1+0x754] ;  /* 0x0007540001187983 */ /* 0x001ee80000300800 */
[----:B------:R0:W-:Y:S04]  /*8320*/  STL [R1+0xf4], R22 ;  /* 0x0000f41601007387 */ /* 0x0001e80000100800 */
[----:B0-----:R-:W4:Y:S04]  /*8330*/  LDL.LU R22, [R1+0x750] ;  /* 0x0007500001167983 */ /* 0x001f280000300800 */
[----:B------:R0:W-:Y:S04]  /*8340*/  STL [R1+0xf0], R23 ;  /* 0x0000f01701007387 */ /* 0x0001e80000100800 */
[----:B0-----:R-:W2:Y:S04]  /*8350*/  LDL.LU R23, [R1+0x74c] ;  /* 0x00074c0001177983 */ /* 0x001ea80000300800 */
        /* <DEDUP_REMOVED lines=43> */
[----:B0-----:R-:W3:Y:S04]  /*8610*/  LDL.LU R9, [R1+0x6f4] ;  /* 0x0006f40001097983 */ /* 0x001ee80000300800 */
[----:B------:R0:W-:Y:S04]  /*8620*/  STL [R1+0x3c], R7 ;  /* 0x00003c0701007387 */ /* 0x0001e80000100800 */
[----:B0-----:R-:W4:Y:S04]  /*8630*/  LDL.LU R7, [R1+0x6f0] ;  /* 0x0006f00001077983 */ /* 0x001f280000300800 */
[----:B------:R0:W-:Y:S04]  /*8640*/  STL [R1+0x38], R0 ;  /* 0x0000380001007387 */ /* 0x0001e80000100800 */
[----:B0-----:R-:W4:Y:S01]  /*8650*/  LDL.LU R0, [R1+0x6ec] ;  /* 0x0006ec0001007983 */ /* 0x001f220000300800 */
[----:B--2---:R-:W-:-:S02]  /*8660*/  SEL R10, R3, R10, !P0 ;  /* 0x0000000a030a7207 */ /* 0x004fc40004000000 */
[C---:B---3--:R-:W-:Y:S02]  /*8670*/  SEL R9, R3.reuse, R9, !P0 ;  /* 0x0000000903097207 */ /* 0x048fe40004000000 */
[C---:B----4-:R-:W-:Y:S02]  /*8680*/  SEL R7, R3.reuse, R7, !P0 ;  /* 0x0000000703077207 */ /* 0x050fe40004000000 */
[----:B------:R-:W-:-:S05]  /*8690*/  SEL R0, R3, R0, !P0 ;  /* 0x0000000003007207 */ /* 0x000fca0004000000 */
[----:B------:R0:W-:Y:S04]  /*86a0*/  STL [R1+0x34], R0 ;  /* 0x0000340001007387 */ /* 0x0001e80000100800 */
[----:B0-----:R-:W2:Y:S04]  /*86b0*/  LDL.LU R0, [R1+0x6e8] ;  /* 0x0006e80001007983 */ /* 0x001ea80000300800 */
[----:B------:R0:W-:Y:S04]  /*86c0*/  STL [R1+0x30], R7 ;  /* 0x0000300701007387 */ /* 0x0001e80000100800 */
[----:B------:R1:W-:Y:S04]  /*86d0*/  STL [R1+0x2c], R9 ;  /* 0x00002c0901007387 */ /* 0x0003e80000100800 */
[----:B------:R3:W-:Y:S01]  /*86e0*/  STL [R1+0x1c], R10 ;  /* 0x00001c0a01007387 */ /* 0x0007e20000100800 */
[----:B0-----:R-:W-:-:S02]  /*86f0*/  SEL R7, R3, R12, !P0 ;  /* 0x0000000c03077207 */ /* 0x001fc40004000000 */
[----:B-1----:R-:W-:-:S03]  /*8700*/  SEL R9, R3, R13, !P0 ;  /* 0x0000000d03097207 */ /* 0x002fc60004000000 */
[----:B------:R0:W-:Y:S01]  /*8710*/  STL [R1+0x18], R7 ;  /* 0x0000180701007387 */ /* 0x0001e20000100800 */
[----:B---3--:R-:W-:-:S03]  /*8720*/  SEL R10, R3, R17, !P0 ;  /* 0x00000011030a7207 */ /* 0x008fc60004000000 */
[----:B------:R-:W-:Y:S04]  /*8730*/  STL [R1+0x14], R9 ;  /* 0x0000140901007387 */ /* 0x000fe80000100800 */
[----:B------:R-:W-:Y:S01]  /*8740*/  STL [R1+0x10], R10 ;  /* 0x0000100a01007387 */ /* 0x000fe20000100800 */
[----:B0-----:R-:W-:-:S03]  /*8750*/  SEL R7, R3, R18, !P0 ;  /* 0x0000001203077207 */ /* 0x001fc60004000000 */
[----:B------:R-:W3:Y:S04]  /*8760*/  LDL.LU R12, [R1] ;  /* 0x00000000010c7983 */ /* 0x000ee80000300800 */
[----:B------:R0:W-:Y:S04]  /*8770*/  STL [R1+0xc], R7 ;  /* 0x00000c0701007387 */ /* 0x0001e80000100800 */
[----:B0-----:R-:W4:Y:S01]  /*8780*/  LDL.LU R7, [R1+0x4] ;  /* 0x0000040001077983 */ /* 0x001f220000300800 */
[C---:B------:R-:W-:Y:S02]  /*8790*/  SEL R9, R3.reuse, R19, !P0 ;  /* 0x0000001303097207 */ /* 0x040fe40004000000 */
[----:B------:R-:W-:-:S02]  /*87a0*/  SEL R20, R3, R20, !P0 ;  /* 0x0000001403147207 */ /* 0x000fc40004000000 */
[C---:B------:R-:W-:Y:S01]  /*87b0*/  SEL R2, R3.reuse, R2, !P0 ;  /* 0x0000000203027207 */ /* 0x040fe20004000000 */
[----:B------:R0:W-:Y:S01]  /*87c0*/  STL [R1+0x8], R9 ;  /* 0x0000080901007387 */ /* 0x0001e20000100800 */
[C---:B------:R-:W-:Y:S02]  /*87d0*/  SEL R4, R3.reuse, R4, !P0 ;  /* 0x0000000403047207 */ /* 0x040fe40004000000 */
[C---:B------:R-:W-:Y:S01]  /*87e0*/  SEL R10, R3.reuse, R6, !P0 ;  /* 0x00000006030a7207 */ /* 0x040fe20004000000 */
[----:B------:R-:W4:Y:S01]  /*87f0*/  LDL.LU R17, [R1+0x28] ;  /* 0x0000280001117983 */ /* 0x000f220000300800 */
[C---:B------:R-:W-:Y:S02]  /*8800*/  SEL R8, R3.reuse, R8, !P0 ;  /* 0x0000000803087207 */ /* 0x040fe40004000000 */
[C---:B0-----:R-:W-:Y:S01]  /*8810*/  SEL R9, R3.reuse, R5, !P0 ;  /* 0x0000000503097207 */ /* 0x041fe20004000000 */
[----:B------:R-:W-:Y:S01]  /*8820*/  STL [R1+0x668], R20 ;  /* 0x0006681401007387 */ /* 0x000fe20000100800 */
[----:B------:R-:W-:-:S02]  /*8830*/  SEL R24, R3, R24, !P0 ;  /* 0x0000001803187207 */ /* 0x000fc40004000000 */
[C---:B------:R-:W-:Y:S01]  /*8840*/  SEL R11, R3.reuse, R11, !P0 ;  /* 0x0000000b030b7207 */ /* 0x040fe20004000000 */
[----:B------:R0:W-:Y:S01]  /*8850*/  STL [R1+0x66c], R2 ;  /* 0x00066c0201007387 */ /* 0x0001e20000100800 */
[C---:B------:R-:W-:Y:S02]  /*8860*/  SEL R16, R3.reuse, R16, !P0 ;  /* 0x0000001003107207 */ /* 0x040fe40004000000 */
[C---:B------:R-:W-:Y:S01]  /*8870*/  SEL R27, R3.reuse, R27, !P0 ;  /* 0x0000001b031b7207 */ /* 0x040fe20004000000 */
[----:B------:R1:W-:Y:S01]  /*8880*/  STL [R1+0x670], R4 ;  /* 0x0006700401007387 */ /* 0x0003e20000100800 */
[C---:B------:R-:W-:Y:S02]  /*8890*/  SEL R26, R3.reuse, R26, !P0 ;  /* 0x0000001a031a7207 */ /* 0x040fe40004000000 */
[C---:B------:R-:W-:Y:S02]  /*88a0*/  SEL R25, R3.reuse, R25, !P0 ;  /* 0x0000001903197207 */ /* 0x040fe40004000000 */
[----:B------:R-:W-:-:S02]  /*88b0*/  SEL R23, R3, R23, !P0 ;  /* 0x0000001703177207 */ /* 0x000fc40004000000 */
[----:B------:R-:W-:Y:S01]  /*88c0*/  SEL R22, R3, R22, !P0 ;  /* 0x0000001603167207 */ /* 0x000fe20004000000 */
[----:B------:R-:W-:Y:S01]  /*88d0*/  STL [R1+0x674], R9 ;  /* 0x0006740901007387 */ /* 0x000fe20000100800 */
[----:B------:R-:W-:-:S03]  /*88e0*/  IMAD R21, R21, UR7, RZ ;  /* 0x0000000715157c24 */ /* 0x000fc6000f8e02ff */
[----:B------:R-:W-:Y:S04]  /*88f0*/  STL [R1+0x678], R10 ;  /* 0x0006780a01007387 */ /* 0x000fe80000100800 */
[----:B------:R-:W-:Y:S04]  /*8900*/  STL [R1+0x67c], R8 ;  /* 0x00067c0801007387 */ /* 0x000fe80000100800 */
[----:B------:R-:W-:Y:S04]  /*8910*/  STL [R1+0x680], R11 ;  /* 0x0006800b01007387 */ /* 0x000fe80000100800 */
[----:B------:R-:W-:Y:S04]  /*8920*/  STL [R1+0x684], R16 ;  /* 0x0006841001007387 */ /* 0x000fe80000100800 */
[----:B------:R-:W-:Y:S01]  /*8930*/  STL [R1+0x688], R27 ;  /* 0x0006881b01007387 */ /* 0x000fe20000100800 */
[----:B0-----:R-:W-:-:S03]  /*8940*/  LEA R2, P2, R21, R14, 0x1 ;  /* 0x0000000e15027211 */ /* 0x001fc600078408ff */
[----:B------:R-:W-:Y:S04]  /*8950*/  STL [R1+0x68c], R26 ;  /* 0x00068c1a01007387 */ /* 0x000fe80000100800 */
[----:B------:R-:W-:Y:S04]  /*8960*/  STL [R1+0x690], R25 ;  /* 0x0006901901007387 */ /* 0x000fe80000100800 */
[----:B------:R-:W-:Y:S04]  /*8970*/  STL [R1+0x694], R23 ;  /* 0x0006941701007387 */ /* 0x000fe80000100800 */
[----:B------:R-:W-:Y:S01]  /*8980*/  STL [R1+0x698], R22 ;  /* 0x0006981601007387 */ /* 0x000fe20000100800 */
[----:B--2---:R-:W-:Y:S01]  /*8990*/  IMAD R5, R0, UR9, RZ ;  /* 0x0000000900057c24 */ /* 0x004fe2000f8e02ff */
[----:B------:R-:W0:Y:S01]  /*89a0*/  LDCU UR9, c[0x0][0x3a8] ;  /* 0x00007500ff0977ac */ /* 0x000e220008000800 */
[----:B------:R-:W-:-:S05]  /*89b0*/  IMAD R0, R24, UR7, RZ ;  /* 0x0000000718007c24 */ /* 0x000fca000f8e02ff */
[----:B-1----:R-:W-:Y:S02]  /*89c0*/  LEA R4, P1, R0, R28, 0x1 ;  /* 0x0000001c00047211 */ /* 0x002fe400078208ff */
[----:B---3--:R-:W-:-:S05]  /*89d0*/  LEA R3, P0, R5, R12, 0x1 ;  /* 0x0000000c05037211 */ /* 0x008fca00078008ff */
[----:B------:R1:W-:Y:S01]  /*89e0*/  STL [R1+0x638], R3 ;  /* 0x0006380301007387 */ /* 0x0003e20000100800 */
[----:B----4-:R-:W-:-:S03]  /*89f0*/  LEA.HI.X.SX32 R5, R5, R7, 0x1, P0 ;  /* 0x0000000705057211 */ /* 0x010fc600000f0eff */
[----:B-1----:R-:W2:Y:S01]  /*8a00*/  LDL.LU R3, [R1+0x24] ;  /* 0x0000240001037983 */ /* 0x002ea20000300800 */
[----:B------:R-:W1:Y:S03]  /*8a10*/  LDC.64 R6, c[0x0][0x388] ;  /* 0x0000e200ff067b82 */ /* 0x000e660000000a00 */
[----:B------:R-:W-:Y:S04]  /*8a20*/  STL [R1+0x59c], R4 ;  /* 0x00059c0401007387 */ /* 0x000fe80000100800 */
[----:B------:R-:W3:Y:S04]  /*8a30*/  LDL.LU R22, [R1+0x20] ;  /* 0x0000200001167983 */ /* 0x000ee80000300800 */
[----:B------:R4:W-:Y:S04]  /*8a40*/  STL [R1+0x5a4], R2 ;  /* 0x0005a40201007387 */ /* 0x0009e80000100800 */
[----:B------:R-:W3:Y:S04]  /*8a50*/  LDL.LU R13, [R1+0x40] ;  /* 0x00004000010d7983 */ /* 0x000ee80000300800 */
[----:B------:R-:W3:Y:S01]  /*8a60*/  LDL.LU R12, [R1+0x44] ;  /* 0x00004400010c7983 */ /* 0x000ee20000300800 */
[----:B----4-:R-:W-:-:S03]  /*8a70*/  LEA.HI.X.SX32 R2, R0, R29, 0x1, P1 ;  /* 0x0000001d00027211 */ /* 0x010fc600008f0eff */
[----:B------:R-:W-:Y:S01]  /*8a80*/  STL [R1+0x63c], R5 ;  /* 0x00063c0501007387 */ /* 0x000fe20000100800 */
[----:B------:R-:W-:-:S03]  /*8a90*/  LEA.HI.X.SX32 R0, R21, R15, 0x1, P2 ;  /* 0x0000000f15007211 */ /* 0x000fc600010f0eff */
[----:B------:R-:W4:Y:S04]  /*8aa0*/  LDL.LU R24, [R1+0x48] ;  /* 0x0000480001187983 */ /* 0x000f280000300800 */
[----:B------:R0:W-:Y:S04]  /*8ab0*/  STL [R1+0x598], R2 ;  /* 0x0005980201007387 */ /* 0x0001e80000100800 */
[----:B------:R-:W4:Y:S04]  /*8ac0*/  LDL.LU R18, [R1+0x64] ;  /* 0x0000640001127983 */ /* 0x000f280000300800 */
[----:B------:R-:W4:Y:S04]  /*8ad0*/  LDL.LU R19, [R1+0x68] ;  /* 0x0000680001137983 */ /* 0x000f280000300800 */
[----:B------:R4:W-:Y:S04]  /*8ae0*/  STL [R1+0x5a0], R0 ;  /* 0x0005a00001007387 */ /* 0x0009e80000100800 */
[----:B------:R-:W4:Y:S04]  /*8af0*/  LDL.LU R23, [R1+0x6c] ;  /* 0x00006c0001177983 */ /* 0x000f280000300800 */
[----:B------:R-:W4:Y:S04]  /*8b00*/  LDL.LU R25, [R1+0x70] ;  /* 0x0000700001197983 */ /* 0x000f280000300800 */
[----:B------:R-:W4:Y:S04]  /*8b10*/  LDL.LU R26, [R1+0x74] ;  /* 0x00007400011a7983 */ /* 0x000f280000300800 */
[----:B------:R-:W4:Y:S04]  /*8b20*/  LDL.LU R27, [R1+0x78] ;  /* 0x00007800011b7983 */ /* 0x000f280000300800 */
[----:B-1----:R-:W-:Y:S04]  /*8b30*/  STL [R1+0x6a0], R6 ;  /* 0x0006a00601007387 */ /* 0x002fe80000100800 */
[----:B------:R-:W-:Y:S04]  /*8b40*/  STL [R1+0x69c], R7 ;  /* 0x00069c0701007387 */ /* 0x000fe80000100800 */
[----:B------:R-:W4:Y:S04]  /*8b50*/  LDL.LU R16, [R1+0x88] ;  /* 0x0000880001107983 */ /* 0x000f280000300800 */
[----:B------:R-:W4:Y:S04]  /*8b60*/  LDL.LU R11, [R1+0x8c] ;  /* 0x00008c00010b7983 */ /* 0x000f280000300800 */
[----:B------:R-:W4:Y:S04]  /*8b70*/  LDL.LU R8, [R1+0x90] ;  /* 0x0000900001087983 */ /* 0x000f280000300800 */
[----:B------:R-:W4:Y:S04]  /*8b80*/  LDL.LU R10, [R1+0x94] ;  /* 0x00009400010a7983 */ /* 0x000f280000300800 */
[----:B------:R-:W4:Y:S04]  /*8b90*/  LDL.LU R9, [R1+0x98] ;  /* 0x0000980001097983 */ /* 0x000f280000300800 */
[----:B------:R-:W4:Y:S01]  /*8ba0*/  LDL.LU R4, [R1+0xb4] ;  /* 0x0000b40001047983 */ /* 0x000f220000300800 */
[----:B------:R-:W-:-:S03]  /*8bb0*/  IMAD R17, R17, UR7, RZ ;  /* 0x0000000711117c24 */ /* 0x000fc6000f8e02ff */
[----:B0-----:R-:W4:Y:S04]  /*8bc0*/  LDL.LU R2, [R1+0xb8] ;  /* 0x0000b80001027983 */ /* 0x001f280000300800 */
[----:B------:R-:W4:Y:S04]  /*8bd0*/  LDL.LU R20, [R1+0xbc] ;  /* 0x0000bc0001147983 */ /* 0x000f280000300800 */
[----:B------:R-:W-:Y:S01]  /*8be0*/  STL [R1+0x6a4], R17 ;  /* 0x0006a41101007387 */ /* 0x000fe20000100800 */
[----:B--2---:R-:W-:Y:S02]  /*8bf0*/  IMAD R15, R3, UR7, RZ ;  /* 0x00000007030f7c24 */ /* 0x004fe4000f8e02ff */
[----:B---3--:R-:W-:-:S03]  /*8c00*/  IMAD R14, R22, UR7, RZ ;  /* 0x00000007160e7c24 */ /* 0x008fc6000f8e02ff */
[----:B------:R-:W-:Y:S01]  /*8c10*/  STL [R1+0x6a8], R15 ;  /* 0x0006a80f01007387 */ /* 0x000fe20000100800 */
[----:B------:R-:W-:-:S03]  /*8c20*/  IMAD R13, R13, UR7, RZ ;  /* 0x000000070d0d7c24 */ /* 0x000fc6000f8e02ff */
[----:B------:R-:W-:Y:S01]  /*8c30*/  STL [R1+0x6ac], R14 ;  /* 0x0006ac0e01007387 */ /* 0x000fe20000100800 */
[----:B------:R-:W-:-:S03]  /*8c40*/  IMAD R12, R12, UR7, RZ ;  /* 0x000000070c0c7c24 */ /* 0x000fc6000f8e02ff */
[----:B------:R-:W-:Y:S01]  /*8c50*/  STL [R1+0x6b0], R13 ;  /* 0x0006b00d01007387 */ /* 0x000fe20000100800 */
[----:B----4-:R-:W-:-:S03]  /*8c60*/  IMAD R0, R24, UR7, RZ ;  /* 0x0000000718007c24 */ /* 0x010fc6000f8e02ff */
[----:B------:R-:W-:Y:S01]  /*8c70*/  STL [R1+0x6b4], R12 ;  /* 0x0006b40c01007387 */ /* 0x000fe20000100800 */
[----:B------:R-:W-:-:S03]  /*8c80*/  IMAD R18, R18, UR7, RZ ;  /* 0x0000000712127c24 */ /* 0x000fc6000f8e02ff */
[----:B------:R0:W-:Y:S01]  /*8c90*/  STL [R1+0x6b8], R0 ;  /* 0x0006b80001007387 */ /* 0x0001e20000100800 */
[----:B------:R-:W-:-:S03]  /*8ca0*/  IMAD R19, R19, UR7, RZ ;  /* 0x0000000713137c24 */ /* 0x000fc6000f8e02ff */
[----:B------:R-:W-:Y:S01]  /*8cb0*/  STL [R1+0x6bc], R18 ;  /* 0x0006bc1201007387 */ /* 0x000fe20000100800 */
[----:B------:R-:W-:-:S03]  /*8cc0*/  IMAD R21, R23, UR7, RZ ;  /* 0x0000000717157c24 */ /* 0x000fc6000f8e02ff */
[----:B------:R-:W-:Y:S01]  /*8cd0*/  STL [R1+0x6c0], R19 ;  /* 0x0006c01301007387 */ /* 0x000fe20000100800 */
[----:B------:R-:W-:-:S03]  /*8ce0*/  IMAD R24, R25, UR7, RZ ;  /* 0x0000000719187c24 */ /* 0x000fc6000f8e02ff */
[----:B------:R-:W-:Y:S01]  /*8cf0*/  STL [R1+0x6c4], R21 ;  /* 0x0006c41501007387 */ /* 0x000fe20000100800 */
[----:B------:R-:W-:-:S03]  /*8d00*/  IMAD R28, R26, UR7, RZ ;  /* 0x000000071a1c7c24 */ /* 0x000fc6000f8e02ff */
[----:B------:R-:W-:Y:S01]  /*8d10*/  STL [R1+0x6c8], R24 ;  /* 0x0006c81801007387 */ /* 0x000fe20000100800 */
[----:B------:R-:W-:-:S03]  /*8d20*/  IMAD R29, R27, UR7, RZ ;  /* 0x000000071b1d7c24 */ /* 0x000fc6000f8e02ff */
[----:B------:R-:W-:Y:S04]  /*8d30*/  STL [R1+0x6cc], R28 ;  /* 0x0006cc1c01007387 */ /* 0x000fe80000100800 */
[----:B------:R-:W-:Y:S01]  /*8d40*/  STL [R1+0x6d0], R29 ;  /* 0x0006d01d01007387 */ /* 0x000fe20000100800 */
[----:B------:R-:W-:Y:S02]  /*8d50*/  IMAD R5, R16, UR7, RZ ;  /* 0x0000000710057c24 */ /* 0x000fe4000f8e02ff */
[----:B0-----:R-:W-:-:S03]  /*8d60*/  IMAD R0, R11, UR7, RZ ;  /* 0x000000070b007c24 */ /* 0x001fc6000f8e02ff */
[----:B------:R0:W-:Y:S01]  /*8d70*/  STL [R1], R5 ;  /* 0x0000000501007387 */ /* 0x0001e20000100800 */
[----:B------:R-:W-:-:S03]  /*8d80*/  IMAD R3, R8, UR7, RZ ;  /* 0x0000000708037c24 */ /* 0x000fc6000f8e02ff */
[----:B------:R1:W-:Y:S04]  /*8d90*/  STL [R1+0x4], R0 ;  /* 0x0000040001007387 */ /* 0x0003e80000100800 */
[----:B------:R2:W-:Y:S01]  /*8da0*/  STL [R1+0x20], R3 ;  /* 0x0000200301007387 */ /* 0x0005e20000100800 */
[----:B0-----:R-:W-:Y:S02]  /*8db0*/  IMAD R5, R10, UR7, RZ ;  /* 0x000000070a057c24 */ /* 0x001fe4000f8e02ff */
[----:B-1----:R-:W-:-:S03]  /*8dc0*/  IMAD R0, R9, UR7, RZ ;  /* 0x0000000709007c24 */ /* 0x002fc6000f8e02ff */
[----:B------:R-:W-:Y:S01]  /*8dd0*/  STL [R1+0x24], R5 ;  /* 0x0000240501007387 */ /* 0x000fe20000100800 */
[----:B--2---:R-:W-:-:S03]  /*8de0*/  IMAD R3, R4, UR7, RZ ;  /* 0x0000000704037c24 */ /* 0x004fc6000f8e02ff */
[----:B------:R0:W-:Y:S04]  /*8df0*/  STL [R1+0x28], R0 ;  /* 0x0000280001007387 */ /* 0x0001e80000100800 */
[----:B------:R-:W-:Y:S04]  /*8e00*/  STL [R1+0x40], R3 ;  /* 0x0000400301007387 */ /* 0x000fe80000100800 */
[----:B------:R-:W2:Y:S01]  /*8e10*/  LDL.LU R29, [R1+0xc8] ;  /* 0x0000c800011d7983 */ /* 0x000ea20000300800 */
[----:B------:R-:W-:Y:S02]  /*8e20*/  IMAD R2, R2, UR7, RZ ;  /* 0x0000000702027c24 */ /* 0x000fe4000f8e02ff */
[----:B0-----:R-:W-:-:S03]  /*8e30*/  IMAD R0, R20, UR7, RZ ;  /* 0x0000000714007c24 */ /* 0x001fc6000f8e02ff */
[----:B------:R-:W-:Y:S04]  /*8e40*/  STL [R1+0x44], R2 ;  /* 0x0000440201007387 */ /* 0x000fe80000100800 */
[----:B--2---:R0:W-:Y:S04]  /*8e50*/  STL [R1+0x6e0], R29 ;  /* 0x0006e01d01007387 */ /* 0x0041e80000100800 */
[----:B------:R-:W-:Y:S04]  /*8e60*/  STL [R1+0x48], R0 ;  /* 0x0000480001007387 */ /* 0x000fe80000100800 */
        /* <DEDUP_REMOVED lines=31> */
[----:B--2---:R-:W-:-:S05]  /*9060*/  IMAD R29, R29, UR7, RZ ;  /* 0x000000071d1d7c24 */ /* 0x004fca000f8e02ff */
[----:B------:R0:W-:Y:S04]  /*9070*/  STL [R1+0x5c], R29 ;  /* 0x00005c1d01007387 */ /* 0x0001e80000100800 */
[----:B0-----:R-:W2:Y:S02]  /*9080*/  LDL.LU R29, [R1+0x6e4] ;  /* 0x0006e400011d7983 */ /* 0x001ea40000300800 */
[----:B--2---:R-:W-:-:S05]  /*9090*/  IMAD R29, R29, UR7, RZ ;  /* 0x000000071d1d7c24 */ /* 0x004fca000f8e02ff */
[----:B------:R0:W-:Y:S04]  /*90a0*/  STL [R1+0x64], R29 ;  /* 0x0000641d01007387 */ /* 0x0001e80000100800 */
[----:B0-----:R-:W2:Y:S01]  /*90b0*/  LDL.LU R29, [R1+0x6e0] ;  /* 0x0006e000011d7983 */ /* 0x001ea20000300800 */
[----:B---3--:R-:W-:Y:S02]  /*90c0*/  IMAD R7, R7, UR7, RZ ;  /* 0x0000000707077c24 */ /* 0x008fe4000f8e02ff */
[----:B--2---:R-:W-:-:S05]  /*90d0*/  IMAD R29, R29, UR7, RZ ;  /* 0x000000071d1d7c24 */ /* 0x004fca000f8e02ff */
[----:B------:R0:W-:Y:S02]  /*90e0*/  STL [R1+0x68], R29 ;  /* 0x0000681d01007387 */ /* 0x0001e40000100800 */
[----:B0-----:R-:W-:Y:S02]  /*90f0*/  IMAD R29, R28, UR7, RZ ;  /* 0x000000071c1d7c24 */ /* 0x001fe4000f8e02ff */
[----:B----4-:R-:W-:Y:S02]  /*9100*/  IMAD R28, R24, UR7, RZ ;  /* 0x00000007181c7c24 */ /* 0x010fe4000f8e02ff */
[----:B------:R-:W-:Y:S02]  /*9110*/  IMAD R24, R21, UR7, RZ ;  /* 0x0000000715187c24 */ /* 0x000fe4000f8e02ff */
[----:B------:R-:W-:Y:S01]  /*9120*/  IMAD R21, R19, UR7, RZ ;  /* 0x0000000713157c24 */ /* 0x000fe2000f8e02ff */
[----:B------:R-:W-:Y:S01]  /*9130*/  STL [R1+0x6c], R29 ;  /* 0x00006c1d01007387 */ /* 0x000fe20000100800 */
[----:B------:R-:W-:-:S02]  /*9140*/  IMAD R19, R18, UR7, RZ ;  /* 0x0000000712137c24 */ /* 0x000fc4000f8e02ff */
[----:B------:R-:W-:Y:S01]  /*9150*/  IMAD R18, R0, UR7, RZ ;  /* 0x0000000700127c24 */ /* 0x000fe2000f8e02ff */
[----:B------:R-:W-:Y:S01]  /*9160*/  STL [R1+0x70], R28 ;  /* 0x0000701c01007387 */ /* 0x000fe20000100800 */
[----:B------:R-:W-:-:S03]  /*9170*/  IMAD R0, R12, UR7, RZ ;  /* 0x000000070c007c24 */ /* 0x000fc6000f8e02ff */
[----:B------:R-:W-:Y:S01]  /*9180*/  STL [R1+0x74], R24 ;  /* 0x0000741801007387 */ /* 0x000fe20000100800 */
[----:B------:R-:W-:-:S03]  /*9190*/  IMAD R12, R13, UR7, RZ ;  /* 0x000000070d0c7c24 */ /* 0x000fc6000f8e02ff */
[----:B------:R-:W-:Y:S01]  /*91a0*/  STL [R1+0x78], R21 ;  /* 0x0000781501007387 */ /* 0x000fe20000100800 */
[----:B------:R-:W-:-:S03]  /*91b0*/  IMAD R13, R14, UR7, RZ ;  /* 0x000000070e0d7c24 */ /* 0x000fc6000f8e02ff */
[----:B------:R-:W-:Y:S04]  /*91c0*/  STL [R1+0x88], R19 ;  /* 0x0000881301007387 */ /* 0x000fe80000100800 */
[----:B------:R-:W-:Y:S04]  /*91d0*/  STL [R1+0x8c], R18 ;  /* 0x00008c1201007387 */ /* 0x000fe80000100800 */
[----:B------:R0:W-:Y:S04]  /*91e0*/  STL [R1+0x90], R0 ;  /* 0x0000900001007387 */ /* 0x0001e80000100800 */
[----:B------:R1:W-:Y:S01]  /*91f0*/  STL [R1+0x94], R12 ;  /* 0x0000940c01007387 */ /* 0x0003e20000100800 */
[----:B0-----:R-:W-:-:S03]  /*9200*/  IMAD R0, R15, UR7, RZ ;  /* 0x000000070f007c24 */ /* 0x001fc6000f8e02ff */
[----:B------:R-:W-:Y:S01]  /*9210*/  STL [R1+0x98], R13 ;  /* 0x0000980d01007387 */ /* 0x000fe20000100800 */
[----:B-1----:R-:W-:-:S03]  /*9220*/  IMAD R12, R17, UR7, RZ ;  /* 0x00000007110c7c24 */ /* 0x002fc6000f8e02ff */
[----:B------:R0:W-:Y:S04]  /*9230*/  STL [R1+0xb4], R0 ;  /* 0x0000b40001007387 */ /* 0x0001e80000100800 */
[----:B------:R-:W-:Y:S01]  /*9240*/  STL [R1+0xb8], R12 ;  /* 0x0000b80c01007387 */ /* 0x000fe20000100800 */
[----:B0-----:R-:W-:-:S03]  /*9250*/  IMAD R0, R6, UR7, RZ ;  /* 0x0000000706007c24 */ /* 0x001fc6000f8e02ff */
[----:B------:R-:W-:Y:S01]  /*9260*/  STL [R1+0xbc], R7 ;  /* 0x0000bc0701007387 */ /* 0x000fe20000100800 */
[----:B------:R-:W-:Y:S02]  /*9270*/  IMAD R6, R5, UR7, RZ ;  /* 0x0000000705067c24 */ /* 0x000fe4000f8e02ff */
[----:B------:R-:W-:Y:S01]  /*9280*/  IMAD R5, R3, UR7, RZ ;  /* 0x0000000703057c24 */ /* 0x000fe2000f8e02ff */
[----:B------:R0:W-:Y:S01]  /*9290*/  STL [R1+0xc0], R0 ;  /* 0x0000c00001007387 */ /* 0x0001e20000100800 */
[----:B------:R-:W-:-:S03]  /*92a0*/  IMAD R3, R23, UR7, RZ ;  /* 0x0000000717037c24 */ /* 0x000fc6000f8e02ff */
[----:B------:R-:W-:Y:S01]  /*92b0*/  STL [R1+0xc4], R6 ;  /* 0x0000c40601007387 */ /* 0x000fe20000100800 */
[----:B0-----:R-:W-:-:S03]  /*92c0*/  IMAD R0, R22, UR7, RZ ;  /* 0x0000000716007c24 */ /* 0x001fc6000f8e02ff */
[----:B------:R0:W-:Y:S04]  /*92d0*/  STL [R1+0xc8], R5 ;  /* 0x0000c80501007387 */ /* 0x0001e80000100800 */
[----:B------:R1:W-:Y:S04]  /*92e0*/  STL [R1+0xcc], R0 ;  /* 0x0000cc0001007387 */ /* 0x0003e80000100800 */
[----:B------:R2:W-:Y:S01]  /*92f0*/  STL [R1+0xf8], R3 ;  /* 0x0000f80301007387 */ /* 0x0005e20000100800 */
[----:B0-----:R-:W-:Y:S02]  /*9300*/  IMAD R5, R25, UR7, RZ ;  /* 0x0000000719057c24 */ /* 0x001fe4000f8e02ff */
[----:B-1----:R-:W-:-:S03]  /*9310*/  IMAD R0, R26, UR7, RZ ;  /* 0x000000071a007c24 */ /* 0x002fc6000f8e02ff */
[----:B------:R0:W-:Y:S01]  /*9320*/  STL [R1+0xfc], R5 ;  /* 0x0000fc0501007387 */ /* 0x0001e20000100800 */
[----:B--2---:R-:W-:-:S03]  /*9330*/  IMAD R3, R27, UR7, RZ ;  /* 0x000000071b037c24 */ /* 0x004fc6000f8e02ff */
        /* <DEDUP_REMOVED lines=58> */
[----:B------:R-:W-:Y:S02]  /*96e0*/  IMAD R2, R2, UR7, RZ ;  /* 0x0000000702027c24 */ /* 0x000fe4000f8e02ff */
        /* <DEDUP_REMOVED lines=51> */
[----:B------:R-:W-:Y:S04]  /*9a20*/  STL [R1+0xf4], R0 ;  /* 0x0000f40001007387 */ /* 0x000fe80000100800 */
[----:B------:R0:W-:Y:S04]  /*9a30*/  STL [R1+0xf0], R3 ;  /* 0x0000f00301007387 */ /* 0x0001e80000100800 */
[----:B0-----:R-:W2:Y:S04]  /*9a40*/  LDL.LU R3, [R1+0xe4] ;  /* 0x0000e40001037983 */ /* 0x001ea80000300800 */
[----:B------:R-:W-:Y:S04]  /*9a50*/  STL [R1+0xec], R2 ;  /* 0x0000ec0201007387 */ /* 0x000fe80000100800 */
[----:B------:R-:W3:Y:S01]  /*9a60*/  LDL.LU R29, [R1+0xdc] ;  /* 0x0000dc00011d7983 */ /* 0x000ee20000300800 */
[----:B------:R-:W-:-:S05]  /*9a70*/  IMAD R0, R20, UR7, RZ ;  /* 0x0000000714007c24 */ /* 0x000fca000f8e02ff */
[----:B------:R-:W-:Y:S04]  /*9a80*/  STL [R1+0xe8], R0 ;  /* 0x0000e80001007387 */ /* 0x000fe80000100800 */
[----:B---3--:R0:W-:Y:S04]  /*9a90*/  STL [R1+0x6d4], R29 ;  /* 0x0006d41d01007387 */ /* 0x0081e80000100800 */
[----:B0-----:R-:W3:Y:S04]  /*9aa0*/  LDL.LU R29, [R1+0xe0] ;  /* 0x0000e000011d7983 */ /* 0x001ee80000300800 */
[----:B------:R-:W4:Y:S04]  /*9ab0*/  LDL.LU R28, [R1+0xd8] ;  /* 0x0000d800011c7983 */ /* 0x000f280000300800 */
        /* <DEDUP_REMOVED lines=17> */
[----:B------:R-:W4:Y:S01]  /*9bd0*/  LDL.LU R16, [R1+0x38] ;  /* 0x0000380001107983 */ /* 0x000f220000300800 */
[----:B--2---:R-:W-:-:S03]  /*9be0*/  IMAD R3, R3, UR7, RZ ;  /* 0x0000000703037c24 */ /* 0x004fc6000f8e02ff */
[----:B------:R-:W2:Y:S04]  /*9bf0*/  LDL.LU R11, [R1+0x34] ;  /* 0x00003400010b7983 */ /* 0x000ea80000300800 */
[----:B------:R-:W2:Y:S04]  /*9c00*/  LDL.LU R8, [R1+0x30] ;  /* 0x0000300001087983 */ /* 0x000ea80000300800 */
[----:B------:R-:W2:Y:S04]  /*9c10*/  LDL.LU R10, [R1+0x2c] ;  /* 0x00002c00010a7983 */ /* 0x000ea80000300800 */
[----:B------:R-:W2:Y:S04]  /*9c20*/  LDL.LU R9, [R1+0x1c] ;  /* 0x00001c0001097983 */ /* 0x000ea80000300800 */
[----:B------:R-:W2:Y:S04]  /*9c30*/  LDL.LU R4, [R1+0x18] ;  /* 0x0000180001047983 */ /* 0x000ea80000300800 */
[----:B------:R-:W2:Y:S04]  /*9c40*/  LDL.LU R2, [R1+0x14] ;  /* 0x0000140001027983 */ /* 0x000ea80000300800 */
[----:B------:R-:W2:Y:S04]  /*9c50*/  LDL.LU R20, [R1+0x10] ;  /* 0x0000100001147983 */ /* 0x000ea80000300800 */
[----:B------:R-:W2:Y:S04]  /*9c60*/  LDL.LU R5, [R1+0xc] ;  /* 0x00000c0001057983 */ /* 0x000ea80000300800 */
[----:B------:R0:W-:Y:S04]  /*9c70*/  STL [R1+0xe4], R3 ;  /* 0x0000e40301007387 */ /* 0x0001e80000100800 */
[----:B0-----:R-:W2:Y:S01]  /*9c80*/  LDL.LU R3, [R1+0x8] ;  /* 0x0000080001037983 */ /* 0x001ea20000300800 */
[----:B---3--:R-:W-:-:S05]  /*9c90*/  IMAD R29, R29, UR7, RZ ;  /* 0x000000071d1d7c24 */ /* 0x008fca000f8e02ff */
[----:B------:R0:W-:Y:S04]  /*9ca0*/  STL [R1+0xe0], R29 ;  /* 0x0000e01d01007387 */ /* 0x0001e80000100800 */
[----:B0-----:R-:W3:Y:S01]  /*9cb0*/  LDL.LU R29, [R1+0x6d4] ;  /* 0x0006d400011d7983 */ /* 0x001ee20000300800 */
[----:B----4-:R-:W-:Y:S02]  /*9cc0*/  IMAD R28, R28, UR7, RZ ;  /* 0x000000071c1c7c24 */ /* 0x010fe4000f8e02ff */
[----:B------:R-:W-:Y:S02]  /*9cd0*/  IMAD R24, R24, UR7, RZ ;  /* 0x0000000718187c24 */ /* 0x000fe4000f8e02ff */
[----:B------:R-:W-:Y:S02]  /*9ce0*/  IMAD R21, R21, UR7, RZ ;  /* 0x0000000715157c24 */ /* 0x000fe4000f8e02ff */
[----:B------:R-:W-:-:S02]  /*9cf0*/  IMAD R19, R19, UR7, RZ ;  /* 0x0000000713137c24 */ /* 0x000fc4000f8e02ff */
[----:B------:R-:W-:Y:S02]  /*9d00*/  IMAD R18, R18, UR7, RZ ;  /* 0x0000000712127c24 */ /* 0x000fe4000f8e02ff */
[----:B------:R-:W-:Y:S02]  /*9d10*/  IMAD R0, R0, UR7, RZ ;  /* 0x0000000700007c24 */ /* 0x000fe4000f8e02ff */
[----:B------:R-:W-:Y:S02]  /*9d20*/  IMAD R12, R12, UR7, RZ ;  /* 0x000000070c0c7c24 */ /* 0x000fe4000f8e02ff */
        /* <DEDUP_REMOVED lines=12> */
[----:B--2---:R-:W-:Y:S02]  /*9df0*/  IMAD R11, R11, UR7, RZ ;  /* 0x000000070b0b7c24 */ /* 0x004fe4000f8e02ff */
[----:B------:R-:W-:Y:S02]  /*9e00*/  IMAD R8, R8, UR7, RZ ;  /* 0x0000000708087c24 */ /* 0x000fe4000f8e02ff */
[----:B------:R-:W-:-:S02]  /*9e10*/  IMAD R10, R10, UR7, RZ ;  /* 0x000000070a0a7c24 */ /* 0x000fc4000f8e02ff */
[----:B------:R-:W-:Y:S02]  /*9e20*/  IMAD R9, R9, UR7, RZ ;  /* 0x0000000709097c24 */ /* 0x000fe4000f8e02ff */
[----:B------:R-:W-:Y:S02]  /*9e30*/  IMAD R4, R4, UR7, RZ ;  /* 0x0000000704047c24 */ /* 0x000fe4000f8e02ff */
[----:B------:R-:W-:Y:S02]  /*9e40*/  IMAD R2, R2, UR7, RZ ;  /* 0x0000000702027c24 */ /* 0x000fe4000f8e02ff */
[----:B------:R-:W-:Y:S02]  /*9e50*/  IMAD R20, R20, UR7, RZ ;  /* 0x0000000714147c24 */ /* 0x000fe4000f8e02ff */
[----:B---3--:R-:W-:-:S05]  /*9e60*/  IMAD R29, R29, UR7, RZ ;  /* 0x000000071d1d7c24 */ /* 0x008fca000f8e02ff */
        /* <DEDUP_REMOVED lines=29> */
[----:B0-----:R-:W3:Y:S04]  /*a040*/  LDL.LU R22, [R1+0x698] ;  /* 0x0006980001167983 */ /* 0x001ee80000300800 */
[----:B------:R0:W-:Y:S04]  /*a050*/  STL [R1+0x54], R23 ;  /* 0x0000541701007387 */ /* 0x0001e80000100800 */
[----:B0-----:R-:W4:Y:S04]  /*a060*/  LDL.LU R23, [R1+0x694] ;  /* 0x0006940001177983 */ /* 0x001f280000300800 */
        /* <DEDUP_REMOVED lines=21> */
[----:B0-----:R-:W4:Y:S01]  /*a1c0*/  LDL.LU R20, [R1+0x668] ;  /* 0x0006680001147983 */ /* 0x001f220000300800 */
[----:B------:R-:W-:-:S02]  /*a1d0*/  IMAD R5, R5, UR7, RZ ;  /* 0x0000000705057c24 */ /* 0x000fc4000f8e02ff */
[----:B------:R-:W-:-:S03]  /*a1e0*/  IMAD R3, R3, UR7, RZ ;  /* 0x0000000703037c24 */ /* 0x000fc6000f8e02ff */
[----:B------:R-:W-:Y:S04]  /*a1f0*/  STL [R1+0x640], R5 ;  /* 0x0006400501007387 */ /* 0x000fe80000100800 */
[----:B------:R2:W-:Y:S02]  /*a200*/  STL [R1+0x644], R3 ;  /* 0x0006440301007387 */ /* 0x0005e40000100800 */
[----:B--2---:R-:W-:Y:S01]  /*a210*/  LEA R3, P5, R15, R6, 0x1 ;  /* 0x000000060f037211 */ /* 0x004fe200078a08ff */
[----:B---3--:R-:W-:Y:S02]  /*a220*/  IMAD R22, R22, UR7, RZ ;  /* 0x0000000716167c24 */ /* 0x008fe4000f8e02ff */
[----:B----4-:R-:W-:Y:S02]  /*a230*/  IMAD R16, R16, UR7, RZ ;  /* 0x0000000710107c24 */ /* 0x010fe4000f8e02ff */
[----:B------:R-:W-:-:S02]  /*a240*/  IMAD R11, R11, UR7, RZ ;  /* 0x000000070b0b7c24 */ /* 0x000fc4000f8e02ff */
[----:B------:R-:W-:Y:S02]  /*a250*/  IMAD R8, R8, UR7, RZ ;  /* 0x0000000708087c24 */ /* 0x000fe4000f8e02ff */
[----:B------:R-:W-:Y:S02]  /*a260*/  IMAD R10, R10, UR7, RZ ;  /* 0x000000070a0a7c24 */ /* 0x000fe4000f8e02ff */
[----:B------:R-:W-:Y:S02]  /*a270*/  IMAD R9, R9, UR7, RZ ;  /* 0x0000000709097c24 */ /* 0x000fe4000f8e02ff */
[----:B------:R-:W-:Y:S02]  /*a280*/  IMAD R4, R4, UR7, RZ ;  /* 0x0000000704047c24 */ /* 0x000fe4000f8e02ff */
[----:B------:R-:W-:Y:S02]  /*a290*/  IMAD R2, R2, UR7, RZ ;  /* 0x0000000702027c24 */ /* 0x000fe4000f8e02ff */
[----:B------:R-:W-:-:S05]  /*a2a0*/  IMAD R20, R20, UR7, RZ ;  /* 0x0000000714147c24 */ /* 0x000fca000f8e02ff */
[----:B------:R-:W-:Y:S04]  /*a2b0*/  STL [R1+0x648], R20 ;  /* 0x0006481401007387 */ /* 0x000fe80000100800 */
[----:B------:R0:W-:Y:S04]  /*a2c0*/  STL [R1+0x64c], R2 ;  /* 0x00064c0201007387 */ /* 0x0001e80000100800 */
[----:B------:R1:W-:Y:S04]  /*a2d0*/  STL [R1+0x650], R4 ;  /* 0x0006500401007387 */ /* 0x0003e80000100800 */
[----:B------:R-:W-:Y:S01]  /*a2e0*/  STL [R1+0x654], R9 ;  /* 0x0006540901007387 */ /* 0x000fe20000100800 */
[----:B0-----:R-:W-:-:S03]  /*a2f0*/  LEA R2, P3, R22, R6, 0x1 ;  /* 0x0000000616027211 */ /* 0x001fc600078608ff */
[----:B------:R-:W-:Y:S01]  /*a300*/  STL [R1+0x658], R10 ;  /* 0x0006580a01007387 */ /* 0x000fe20000100800 */
[----:B-1----:R-:W-:-:S03]  /*a310*/  LEA R4, P4, R17, R6, 0x1 ;  /* 0x0000000611047211 */ /* 0x002fc600078808ff */
[----:B------:R-:W-:Y:S04]  /*a320*/  STL [R1+0x65c], R8 ;  /* 0x00065c0801007387 */ /* 0x000fe80000100800 */
[----:B------:R-:W-:Y:S04]  /*a330*/  STL [R1+0x660], R11 ;  /* 0x0006600b01007387 */ /* 0x000fe80000100800 */
[----:B------:R-:W-:Y:S04]  /*a340*/  STL [R1+0x664], R16 ;  /* 0x0006641001007387 */ /* 0x000fe80000100800 */
[----:B------:R0:W-:Y:S04]  /*a350*/  STL [R1+0x590], R2 ;  /* 0x0005900201007387 */ /* 0x0001e80000100800 */
[----:B------:R1:W-:Y:S01]  /*a360*/  STL [R1+0x3a0], R4 ;  /* 0x0003a00401007387 */ /* 0x0003e20000100800 */
[----:B0-----:R-:W-:-:S03]  /*a370*/  LEA R2, P6, R14, R6, 0x1 ;  /* 0x000000060e027211 */ /* 0x001fc600078c08ff */
[----:B------:R0:W-:Y:S01]  /*a380*/  STL [R1+0x39c], R3 ;  /* 0x00039c0301007387 */ /* 0x0001e20000100800 */
[----:B-1----:R-:W-:-:S03]  /*a390*/  LEA R4, P0, R13, R6, 0x1 ;  /* 0x000000060d047211 */ /* 0x002fc600078008ff */
[----:B------:R1:W-:Y:S01]  /*a3a0*/  STL [R1+0x394], R2 ;  /* 0x0003940201007387 */ /* 0x0003e20000100800 */
[----:B0-----:R-:W-:-:S03]  /*a3b0*/  LEA R3, P1, R12, R6, 0x1 ;  /* 0x000000060c037211 */ /* 0x001fc600078208ff */
[----:B------:R0:W-:Y:S01]  /*a3c0*/  STL [R1+0x3a4], R4 ;  /* 0x0003a40401007387 */ /* 0x0001e20000100800 */
[----:B-1----:R-:W-:-:S03]  /*a3d0*/  LEA R2, P2, R0, R6, 0x1 ;  /* 0x0000000600027211 */ /* 0x002fc600078408ff */
[----:B------:R1:W-:Y:S01]  /*a3e0*/  STL [R1+0x57c], R3 ;  /* 0x00057c0301007387 */ /* 0x0003e20000100800 */
[----:B0-----:R-:W-:-:S03]  /*a3f0*/  LEA.HI.X.SX32 R4, R22, R7, 0x1, P3 ;  /* 0x0000000716047211 */ /* 0x001fc600018f0eff */
[----:B------:R0:W-:Y:S01]  /*a400*/  STL [R1+0x584], R2 ;  /* 0x0005840201007387 */ /* 0x0001e20000100800 */
[----:B-1----:R-:W-:-:S03]  /*a410*/  LEA R3, P3, R18, R6, 0x1 ;  /* 0x0000000612037211 */ /* 0x002fc600078608ff */
[----:B------:R-:W-:Y:S01]  /*a420*/  STL [R1+0x38c], R4 ;  /* 0x00038c0401007387 */ /* 0x000fe20000100800 */
[----:B0-----:R-:W-:-:S03]  /*a430*/  LEA.HI.X.SX32 R2, R17, R7, 0x1, P4 ;  /* 0x0000000711027211 */ /* 0x001fc600020f0eff */
[----:B------:R-:W2:Y:S04]  /*a440*/  LDL.LU R17, [R1+0x24] ;  /* 0x0000240001117983 */ /* 0x000ea80000300800 */
[----:B------:R0:W-:Y:S04]  /*a450*/  STL [R1+0x58c], R3 ;  /* 0x00058c0301007387 */ /* 0x0001e80000100800 */
[----:B------:R-:W3:Y:S04]  /*a460*/  LDL.LU R22, [R1+0x40] ;  /* 0x0000400001167983 */ /* 0x000ee80000300800 */
[----:B------:R1:W-:Y:S01]  /*a470*/  STL [R1+0x398], R2 ;  /* 0x0003980201007387 */ /* 0x0003e20000100800 */
[----:B0-----:R-:W-:-:S02]  /*a480*/  LEA R3, P4, R19, R6, 0x1 ;  /* 0x0000000613037211 */ /* 0x001fc400078808ff */
[----:B-1----:R-:W-:Y:S02]  /*a490*/  LEA.HI.X.SX32 R2, R15, R7, 0x1, P5 ;  /* 0x000000070f027211 */ /* 0x002fe400028f0eff */
[----:B------:R-:W4:Y:S04]  /*a4a0*/  LDL.LU R15, [R1+0x20] ;  /* 0x00002000010f7983 */ /* 0x000f280000300800 */
[----:B------:R0:W-:Y:S04]  /*a4b0*/  STL [R1+0x3a8], R3 ;  /* 0x0003a80301007387 */ /* 0x0001e80000100800 */
[----:B------:R1:W-:Y:S01]  /*a4c0*/  STL [R1+0x390], R2 ;  /* 0x0003900201007387 */ /* 0x0003e20000100800 */
[----:B0-----:R-:W-:-:S02]  /*a4d0*/  LEA R3, P5, R21, R6, 0x1 ;  /* 0x0000000615037211 */ /* 0x001fc400078a08ff */
[-C--:B-1----:R-:W-:Y:S02]  /*a4e0*/  LEA.HI.X.SX32 R2, R14, R7.reuse, 0x1, P6 ;  /* 0x000000070e027211 */ /* 0x082fe400030f0eff */
[----:B------:R-:W2:Y:S04]  /*a4f0*/  LDL.LU R14, [R1+0x4] ;  /* 0x00000400010e7983 */ /* 0x000ea80000300800 */
[----:B------:R-:W-:Y:S04]  /*a500*/  STL [R1+0x574], R3 ;  /* 0x0005740301007387 */ /* 0x000fe80000100800 */
[----:B------:R-:W2:Y:S04]  /*a510*/  LDL.LU R16, [R1+0x48] ;  /* 0x0000480001107983 */ /* 0x000ea80000300800 */
[----:B------:R0:W-:Y:S02]  /*a520*/  STL [R1+0x388], R2 ;  /* 0x0003880201007387 */ /* 0x0001e40000100800 */
[----:B0-----:R-:W-:-:S02]  /*a530*/  LEA.HI.X.SX32 R2, R13, R7, 0x1, P0 ;  /* 0x000000070d027211 */ /* 0x001fc400000f0eff */
[----:B------:R-:W2:Y:S01]  /*a540*/  LDL.LU R13, [R1] ;  /* 0x00000000010d7983 */ /* 0x000ea20000300800 */
[----:B------:R-:W-:-:S05]  /*a550*/  LEA R3, P6, R24, R6, 0x1 ;  /* 0x0000000618037211 */ /* 0x000fca00078c08ff */
[----:B------:R0:W-:Y:S04]  /*a560*/  STL [R1+0x56c], R3 ;  /* 0x00056c0301007387 */ /* 0x0001e80000100800 */
[----:B------:R-:W3:Y:S04]  /*a570*/  LDL.LU R11, [R1+0x5c] ;  /* 0x00005c00010b7983 */ /* 0x000ee80000300800 */
[----:B------:R1:W-:Y:S01]  /*a580*/  STL [R1+0x380], R2 ;  /* 0x0003800201007387 */ /* 0x0003e20000100800 */
[----:B0-----:R-:W-:Y:S02]  /*a590*/  LEA R3, P0, R28, R6, 0x1 ;  /* 0x000000061c037211 */ /* 0x001fe400078008ff */
[----:B-1----:R-:W-:-:S02]  /*a5a0*/  LEA.HI.X.SX32 R2, R12, R7, 0x1, P1 ;  /* 0x000000070c027211 */ /* 0x002fc400008f0eff */
[----:B------:R-:W3:Y:S04]  /*a5b0*/  LDL.LU R12, [R1+0x44] ;  /* 0x00004400010c7983 */ /* 0x000ee80000300800 */
[----:B------:R-:W-:Y:S04]  /*a5c0*/  STL [R1+0x3ac], R3 ;  /* 0x0003ac0301007387 */ /* 0x000fe80000100800 */
[----:B------:R-:W3:Y:S04]  /*a5d0*/  LDL.LU R8, [R1+0x64] ;  /* 0x0000640001087983 */ /* 0x000ee80000300800 */
[----:B------:R0:W-:Y:S02]  /*a5e0*/  STL [R1+0x378], R2 ;  /* 0x0003780201007387 */ /* 0x0001e40000100800 */
[----:B0-----:R-:W-:-:S02]  /*a5f0*/  LEA.HI.X.SX32 R2, R0, R7, 0x1, P2 ;  /* 0x0000000700027211 */ /* 0x001fc400010f0eff */
[----:B------:R-:W3:Y:S01]  /*a600*/  LDL.LU R0, [R1+0x28] ;  /* 0x0000280001007983 */ /* 0x000ee20000300800 */
[----:B------:R-:W-:-:S05]  /*a610*/  LEA R3, P1, R29, R6, 0x1 ;  /* 0x000000061d037211 */ /* 0x000fca00078208ff */
[----:B------:R-:W-:Y:S04]  /*a620*/  STL [R1+0x3b0], R3 ;  /* 0x0003b00301007387 */ /* 0x000fe80000100800 */
[----:B------:R-:W3:Y:S04]  /*a630*/  LDL.LU R10, [R1+0x68] ;  /* 0x00006800010a7983 */ /* 0x000ee80000300800 */
[----:B------:R0:W-:Y:S04]  /*a640*/  STL [R1+0x370], R2 ;  /* 0x0003700201007387 */ /* 0x0001e80000100800 */
[----:B------:R-:W3:Y:S01]  /*a650*/  LDL.LU R9, [R1+0x6c] ;  /* 0x00006c0001097983 */ /* 0x000ee20000300800 */
[----:B0-----:R-:W-:-:S02]  /*a660*/  LEA.HI.X.SX32 R2, R18, R7, 0x1, P3 ;  /* 0x0000000712027211 */ /* 0x001fc400018f0eff */
[----:B--2---:R-:W-:-:S05]  /*a670*/  LEA R3, P2, R13, R6, 0x1 ;  /* 0x000000060d037211 */ /* 0x004fca00078408ff */
[----:B------:R0:W-:Y:S04]  /*a680*/  STL [R1+0x3b4], R3 ;  /* 0x0003b40301007387 */ /* 0x0001e80000100800 */
[----:B------:R1:W-:Y:S04]  /*a690*/  STL [R1+0x368], R2 ;  /* 0x0003680201007387 */ /* 0x0003e80000100800 */
[----:B------:R-:W2:Y:S01]  /*a6a0*/  LDL.LU R4, [R1+0x70] ;  /* 0x0000700001047983 */ /* 0x000ea20000300800 */
[----:B0-----:R-:W-:Y:S02]  /*a6b0*/  LEA R3, P3, R14, R6, 0x1 ;  /* 0x000000060e037211 */ /* 0x001fe400078608ff */
[----:B-1----:R-:W-:-:S03]  /*a6c0*/  LEA.HI.X.SX32 R2, R19, R7, 0x1, P4 ;  /* 0x0000000713027211 */ /* 0x002fc600020f0eff */
[----:B------:R0:W-:Y:S01]  /*a6d0*/  STL [R1+0x3b8], R3 ;  /* 0x0003b80301007387 */ /* 0x0001e20000100800 */
[----:B----4-:R-:W-:-:S03]  /*a6e0*/  LEA R5, P4, R15, R6, 0x1 ;  /* 0x000000060f057211 */ /* 0x010fc600078808ff */
[----:B------:R1:W-:Y:S01]  /*a6f0*/  STL [R1+0x360], R2 ;  /* 0x0003600201007387 */ /* 0x0003e20000100800 */
[----:B0-----:R-:W-:-:S03]  /*a700*/  LEA.HI.X.SX32 R3, R21, R7, 0x1, P5 ;  /* 0x0000000715037211 */ /* 0x001fc600028f0eff */
[----:B-1----:R-:W4:Y:S04]  /*a710*/  LDL.LU R2, [R1+0x74] ;  /* 0x0000740001027983 */ /* 0x002f280000300800 */
[----:B------:R0:W-:Y:S04]  /*a720*/  STL [R1+0x3bc], R5 ;  /* 0x0003bc0501007387 */ /* 0x0001e80000100800 */
[----:B------:R1:W-:Y:S04]  /*a730*/  STL [R1+0x358], R3 ;  /* 0x0003580301007387 */ /* 0x0003e80000100800 */
[----:B------:R-:W4:Y:S01]  /*a740*/  LDL.LU R20, [R1+0x78] ;  /* 0x0000780001147983 */ /* 0x000f220000300800 */
[----:B0-----:R-:W-:-:S02]  /*a750*/  LEA R5, P5, R17, R6, 0x1 ;  /* 0x0000000611057211 */ /* 0x001fc400078a08ff */
[----:B-1----:R-:W-:-:S03]  /*a760*/  LEA.HI.X.SX32 R3, R24, R7, 0x1, P6 ;  /* 0x0000000718037211 */ /* 0x002fc600030f0eff */
[----:B------:R-:W-:Y:S04]  /*a770*/  STL [R1+0x3c0], R5 ;  /* 0x0003c00501007387 */ /* 0x000fe80000100800 */
[----:B------:R0:W-:Y:S04]  /*a780*/  STL [R1+0x350], R3 ;  /* 0x0003500301007387 */ /* 0x0001e80000100800 */
[----:B0-----:R-:W4:Y:S01]  /*a790*/  LDL.LU R3, [R1+0x88] ;  /* 0x0000880001037983 */ /* 0x001f220000300800 */
[----:B---3--:R-:W-:Y:S02]  /*a7a0*/  LEA R18, P6, R0, R6, 0x1 ;  /* 0x0000000600127211 */ /* 0x008fe400078c08ff */
[----:B------:R-:W-:-:S03]  /*a7b0*/  LEA.HI.X.SX32 R5, R28, R7, 0x1, P0 ;  /* 0x000000071c057211 */ /* 0x000fc600000f0eff */
[----:B------:R0:W-:Y:S01]  /*a7c0*/  STL [R1+0x3c4], R18 ;  /* 0x0003c41201007387 */ /* 0x0001e20000100800 */
[----:B------:R-:W-:-:S03]  /*a7d0*/  LEA R19, P0, R22, R6, 0x1 ;  /* 0x0000000616137211 */ /* 0x000fc600078008ff */
[----:B------:R1:W-:Y:S01]  /*a7e0*/  STL [R1+0x348], R5 ;  /* 0x0003480501007387 */ /* 0x0003e20000100800 */
[----:B0-----:R-:W-:-:S03]  /*a7f0*/  LEA.HI.X.SX32 R18, R29, R7, 0x1, P1 ;  /* 0x000000071d127211 */ /* 0x001fc600008f0eff */
[----:B-1----:R-:W3:Y:S04]  /*a800*/  LDL.LU R5, [R1+0x8c] ;  /* 0x00008c0001057983 */ /* 0x002ee80000300800 */
[----:B------:R0:W-:Y:S04]  /*a810*/  STL [R1+0x3c8], R19 ;  /* 0x0003c81301007387 */ /* 0x0001e80000100800 */
[----:B------:R1:W-:Y:S01]  /*a820*/  STL [R1+0x340], R18 ;  /* 0x0003401201007387 */ /* 0x0003e20000100800 */
[----:B0-----:R-:W-:Y:S02]  /*a830*/  LEA R19, P1, R12, R6, 0x1 ;  /* 0x000000060c137211 */ /* 0x001fe400078208ff */
[----:B-1----:R-:W-:-:S02]  /*a840*/  LEA.HI.X.SX32 R18, R13, R7, 0x1, P2 ;  /* 0x000000070d127211 */ /* 0x002fc400010f0eff */
[----:B------:R-:W3:Y:S04]  /*a850*/  LDL.LU R13, [R1+0x90] ;  /* 0x00009000010d7983 */ /* 0x000ee80000300800 */
[----:B------:R-:W-:Y:S04]  /*a860*/  STL [R1+0x3cc], R19 ;  /* 0x0003cc1301007387 */ /* 0x000fe80000100800 */
[----:B------:R0:W-:Y:S02]  /*a870*/  STL [R1+0x338], R18 ;  /* 0x0003381201007387 */ /* 0x0001e40000100800 */
[----:B0-----:R-:W-:-:S02]  /*a880*/  LEA.HI.X.SX32 R18, R14, R7, 0x1, P3 ;  /* 0x000000070e127211 */ /* 0x001fc400018f0eff */
[----:B------:R-:W3:Y:S01]  /*a890*/  LDL.LU R14, [R1+0x94] ;  /* 0x00009400010e7983 */ /* 0x000ee20000300800 */
[----:B------:R-:W-:-:S05]  /*a8a0*/  LEA R19, P2, R16, R6, 0x1 ;  /* 0x0000000610137211 */ /* 0x000fca00078408ff */
[----:B------:R-:W-:Y:S04]  /*a8b0*/  STL [R1+0x3d0], R19 ;  /* 0x0003d01301007387 */ /* 0x000fe80000100800 */
[----:B------:R0:W-:Y:S02]  /*a8c0*/  STL [R1+0x330], R18 ;  /* 0x0003301201007387 */ /* 0x0001e40000100800 */
[----:B0-----:R-:W-:Y:S02]  /*a8d0*/  LEA.HI.X.SX32 R18, R15, R7, 0x1, P4 ;  /* 0x000000070f127211 */ /* 0x001fe400020f0eff */
[----:B------:R-:W3:Y:S01]  /*a8e0*/  LDL.LU R15, [R1+0x98] ;  /* 0x00009800010f7983 */ /* 0x000ee20000300800 */
[----:B------:R-:W-:-:S05]  /*a8f0*/  LEA R19, P3, R11, R6, 0x1 ;  /* 0x000000060b137211 */ /* 0x000fca00078608ff */
[----:B------:R-:W-:Y:S04]  /*a900*/  STL [R1+0x3d4], R19 ;  /* 0x0003d41301007387 */ /* 0x000fe80000100800 */
[----:B------:R0:W-:Y:S02]  /*a910*/  STL [R1+0x328], R18 ;  /* 0x0003281201007387 */ /* 0x0001e40000100800 */
[----:B0-----:R-:W-:Y:S02]  /*a920*/  LEA.HI.X.SX32 R18, R17, R7, 0x1, P5 ;  /* 0x0000000711127211 */ /* 0x001fe400028f0eff */
[----:B------:R-:W3:Y:S01]  /*a930*/  LDL.LU R17, [R1+0xb4] ;  /* 0x0000b40001117983 */ /* 0x000ee20000300800 */
[----:B------:R-:W-:-:S05]  /*a940*/  LEA R19, P4, R8, R6, 0x1 ;  /* 0x0000000608137211 */ /* 0x000fca00078808ff */
[----:B------:R0:W-:Y:S04]  /*a950*/  STL [R1+0x3d8], R19 ;  /* 0x0003d81301007387 */ /* 0x0001e80000100800 */
[----:B------:R1:W-:Y:S01]  /*a960*/  STL [R1+0x320], R18 ;  /* 0x0003201201007387 */ /* 0x0003e20000100800 */
[-C--:B0-----:R-:W-:Y:S02]  /*a970*/  LEA R19, P5, R10, R6.reuse, 0x1 ;  /* 0x000000060a137211 */ /* 0x081fe400078a08ff */
[----:B-1----:R-:W-:Y:S02]  /*a980*/  LEA.HI.X.SX32 R18, R0, R7, 0x1, P6 ;  /* 0x0000000700127211 */ /* 0x002fe400030f0eff */
[----:B------:R-:W3:Y:S04]  /*a990*/  LDL.LU R0, [R1+0xb8] ;  /* 0x0000b80001007983 */ /* 0x000ee80000300800 */
[----:B------:R0:W-:Y:S04]  /*a9a0*/  STL [R1+0x3dc], R19 ;  /* 0x0003dc1301007387 */ /* 0x0001e80000100800 */
[----:B------:R1:W-:Y:S01]  /*a9b0*/  STL [R1+0x318], R18 ;  /* 0x0003181201007387 */ /* 0x0003e20000100800 */
[----:B0-----:R-:W-:-:S02]  /*a9c0*/  LEA R19, P6, R9, R6, 0x1 ;  /* 0x0000000609137211 */ /* 0x001fc400078c08ff */
[-C--:B-1----:R-:W-:Y:S02]  /*a9d0*/  LEA.HI.X.SX32 R18, R22, R7.reuse, 0x1, P0 ;  /* 0x0000000716127211 */ /* 0x082fe400000f0eff */
[----:B------:R-:W3:Y:S04]  /*a9e0*/  LDL.LU R22, [R1+0xbc] ;  /* 0x0000bc0001167983 */ /* 0x000ee80000300800 */
[----:B------:R-:W-:Y:S04]  /*a9f0*/  STL [R1+0x3e0], R19 ;  /* 0x0003e01301007387 */ /* 0x000fe80000100800 */
[----:B------:R0:W-:Y:S02]  /*aa00*/  STL [R1+0x310], R18 ;  /* 0x0003101201007387 */ /* 0x0001e40000100800 */
[----:B0-----:R-:W-:-:S02]  /*aa10*/  LEA.HI.X.SX32 R18, R12, R7, 0x1, P1 ;  /* 0x000000070c127211 */ /* 0x001fc400008f0eff */
[----:B------:R-:W3:Y:S01]  /*aa20*/  LDL.LU R12, [R1+0xc0] ;  /* 0x0000c000010c7983 */ /* 0x000ee20000300800 */
[----:B--2---:R-:W-:-:S05]  /*aa30*/  LEA R19, P0, R4, R6, 0x1 ;  /* 0x0000000604137211 */ /* 0x004fca00078008ff */
[----:B------:R-:W-:Y:S04]  /*aa40*/  STL [R1+0x3e4], R19 ;  /* 0x0003e41301007387 */ /* 0x000fe80000100800 */
[----:B------:R0:W-:Y:S02]  /*aa50*/  STL [R1+0x308], R18 ;  /* 0x0003081201007387 */ /* 0x0001e40000100800 */
[----:B0-----:R-:W-:Y:S02]  /*aa60*/  LEA.HI.X.SX32 R18, R16, R7, 0x1, P2 ;  /* 0x0000000710127211 */ /* 0x001fe400010f0eff */
[-C--:B----4-:R-:W-:Y:S01]  /*aa70*/  LEA R19, P1, R2, R6.reuse, 0x1 ;  /* 0x0000000602137211 */ /* 0x090fe200078208ff */
[----:B------:R-:W2:Y:S04]  /*aa80*/  LDL.LU R16, [R1+0xc4] ;  /* 0x0000c40001107983 */ /* 0x000ea80000300800 */
[----:B------:R0:W-:Y:S04]  /*aa90*/  STL [R1+0x3e8], R19 ;  /* 0x0003e81301007387 */ /* 0x0001e80000100800 */
        /* <DEDUP_REMOVED lines=8> */
[----:B------:R-:W4:Y:S04]  /*ab20*/  LDL.LU R8, [R1+0xcc] ;  /* 0x0000cc0001087983 */ /* 0x000f280000300800 */
[----:B------:R-:W-:Y:S04]  /*ab30*/  STL [R1+0x3f0], R19 ;  /* 0x0003f01301007387 */ /* 0x000fe80000100800 */
[----:B------:R0:W-:Y:S02]  /*ab40*/  STL [R1+0x2f0], R18 ;  /* 0x0002f01201007387 */ /* 0x0001e40000100800 */
[----:B0-----:R-:W-:-:S02]  /*ab50*/  LEA.HI.X.SX32 R18, R10, R7, 0x1, P5 ;  /* 0x000000070a127211 */ /* 0x001fc400028f0eff */
[----:B------:R-:W4:Y:S01]  /*ab60*/  LDL.LU R10, [R1+0xf8] ;  /* 0x0000f800010a7983 */ /* 0x000f220000300800 */
[----:B---3--:R-:W-:-:S05]  /*ab70*/  LEA R19, P4, R5, R6, 0x1 ;  /* 0x0000000605137211 */ /* 0x008fca00078808ff */
        /* <DEDUP_REMOVED lines=39> */
[-C--:B------:R-:W-:Y:S02]  /*adf0*/  LEA.HI.X.SX32 R0, R0, R7.reuse, 0x1, P2 ;  /* 0x0000000700007211 */ /* 0x080fe400010f0eff */
[----:B------:R-:W-:Y:S02]  /*ae00*/  LEA.HI.X.SX32 R12, R12, R7, 0x1, P4 ;  /* 0x000000070c0c7211 */ /* 0x000fe400020f0eff */
        /* <DEDUP_REMOVED lines=13> */
[----:B0-----:R-:W-:-:S03]  /*aee0*/  LEA R19, P1, R10, R6, 0x1 ;  /* 0x000000060a137211 */ /* 0x001fc600078208ff */
[----:B-1----:R-:W4:Y:S04]  /*aef0*/  LDL.LU R18, [R1+0x134] ;  /* 0x0001340001127983 */ /* 0x002f280000300800 */
[----:B------:R-:W-:Y:S04]  /*af00*/  STL [R1+0x420], R19 ;  /* 0x0004201301007387 */ /* 0x000fe80000100800 */
[----:B------:R0:W-:Y:S02]  /*af10*/  STL [R1+0x290], R0 ;  /* 0x0002900001007387 */ /* 0x0001e40000100800 */
[----:B0-----:R-:W-:-:S02]  /*af20*/  LEA.HI.X.SX32 R0, R22, R7, 0x1, P3 ;  /* 0x0000000716007211 */ /* 0x001fc400018f0eff */
[----:B------:R-:W4:Y:S01]  /*af30*/  LDL.LU R22, [R1+0x138] ;  /* 0x0001380001167983 */ /* 0x000f220000300800 */
[----:B---3--:R-:W-:-:S05]  /*af40*/  LEA R19, P2, R9, R6, 0x1 ;  /* 0x0000000609137211 */ /* 0x008fca00078408ff */
[----:B------:R-:W-:Y:S04]  /*af50*/  STL [R1+0x424], R19 ;  /* 0x0004241301007387 */ /* 0x000fe80000100800 */
[----:B------:R0:W-:Y:S04]  /*af60*/  STL [R1+0x288], R0 ;  /* 0x0002880001007387 */ /* 0x0001e80000100800 */
[----:B0-----:R-:W3:Y:S01]  /*af70*/  LDL.LU R0, [R1+0x13c] ;  /* 0x00013c0001007983 */ /* 0x001ee20000300800 */
[----:B------:R-:W-:-:S05]  /*af80*/  LEA R19, P3, R4, R6, 0x1 ;  /* 0x0000000604137211 */ /* 0x000fca00078608ff */
[----:B------:R0:W-:Y:S04]  /*af90*/  STL [R1+0x428], R19 ;  /* 0x0004281301007387 */ /* 0x0001e80000100800 */
[----:B------:R1:W-:Y:S01]  /*afa0*/  STL [R1+0x280], R12 ;  /* 0x0002800c01007387 */ /* 0x0003e20000100800 */
[----:B0-----:R-:W-:Y:S02]  /*afb0*/  LEA R19, P4, R2, R6, 0x1 ;  /* 0x0000000602137211 */ /* 0x001fe400078808ff */
        /* <DEDUP_REMOVED lines=8> */
[----:B------:R0:W-:Y:S01]  /*b040*/  STL [R1+0x270], R12 ;  /* 0x0002700c01007387 */ /* 0x0001e20000100800 */
[----:B------:R-:W-:-:S03]  /*b050*/  LEA.HI.X.SX32 R8, R8, R7, 0x1, P0 ;  /* 0x0000000708087211 */ /* 0x000fc600000f0eff */
[----:B0-----:R-:W3:Y:S01]  /*b060*/  LDL.LU R12, [R1+0x158] ;  /* 0x00015800010c7983 */ /* 0x001ee20000300800 */
[----:B------:R-:W-:-:S05]  /*b070*/  LEA R19, P6, R3, R6, 0x1 ;  /* 0x0000000603137211 */ /* 0x000fca00078c08ff */
[----:B------:R-:W-:Y:S04]  /*b080*/  STL [R1+0x434], R19 ;  /* 0x0004341301007387 */ /* 0x000fe80000100800 */
[----:B------:R0:W-:Y:S04]  /*b090*/  STL [R1+0x268], R8 ;  /* 0x0002680801007387 */ /* 0x0001e80000100800 */
[----:B0-----:R-:W3:Y:S01]  /*b0a0*/  LDL.LU R8, [R1+0x160] ;  /* 0x0001600001087983 */ /* 0x001ee20000300800 */
[----:B------:R-:W-:Y:S02]  /*b0b0*/  LEA R19, P0, R5, R6, 0x1 ;  /* 0x0000000605137211 */ /* 0x000fe400078008ff */
[----:B------:R-:W-:-:S03]  /*b0c0*/  LEA.HI.X.SX32 R10, R10, R7, 0x1, P1 ;  /* 0x000000070a0a7211 */ /* 0x000fc600008f0eff */
[----:B------:R-:W-:Y:S01]  /*b0d0*/  STL [R1+0x438], R19 ;  /* 0x0004381301007387 */ /* 0x000fe20000100800 */
[----:B------:R-:W-:-:S03]  /*b0e0*/  LEA.HI.X.SX32 R9, R9, R7, 0x1, P2 ;  /* 0x0000000709097211 */ /* 0x000fc600010f0eff */
[----:B------:R0:W-:Y:S01]  /*b0f0*/  STL [R1+0x260], R10 ;  /* 0x0002600a01007387 */ /* 0x0001e20000100800 */
[----:B------:R-:W-:-:S03]  /*b100*/  LEA.HI.X.SX32 R4, R4, R7, 0x1, P3 ;  /* 0x0000000704047211 */ /* 0x000fc600018f0eff */
[----:B0-----:R-:W3:Y:S01]  /*b110*/  LDL.LU R10, [R1+0x164] ;  /* 0x00016400010a7983 */ /* 0x001ee20000300800 */
[----:B------:R-:W-:-:S05]  /*b120*/  LEA R19, P1, R13, R6, 0x1 ;  /* 0x000000060d137211 */ /* 0x000fca00078208ff */
[----:B------:R-:W-:Y:S04]  /*b130*/  STL [R1+0x43c], R19 ;  /* 0x00043c1301007387 */ /* 0x000fe80000100800 */
        /* <DEDUP_REMOVED lines=8> */
[-C--:B------:R-:W-:Y:S02]  /*b1c0*/  LEA.HI.X.SX32 R3, R3, R7.reuse, 0x1, P6 ;  /* 0x0000000703037211 */ /* 0x080fe400030f0eff */
[-C--:B------:R-:W-:Y:S02]  /*b1d0*/  LEA.HI.X.SX32 R5, R5, R7.reuse, 0x1, P0 ;  /* 0x0000000705057211 */ /* 0x080fe400000f0eff */
[----:B------:R-:W-:Y:S02]  /*b1e0*/  LEA.HI.X.SX32 R21, R13, R7, 0x1, P1 ;  /* 0x000000070d157211 */ /* 0x000fe400008f0eff */
[----:B--2---:R-:W-:-:S05]  /*b1f0*/  LEA R19, P3, R15, R6, 0x1 ;  /* 0x000000060f137211 */ /* 0x004fca00078608ff */
[----:B------:R-:W-:Y:S04]  /*b200*/  STL [R1+0x444], R19 ;  /* 0x0004441301007387 */ /* 0x000fe80000100800 */
[----:B------:R0:W-:Y:S04]  /*b210*/  STL [R1+0x248], R2 ;  /* 0x0002480201007387 */ /* 0x0001e80000100800 */
[----:B0-----:R-:W2:Y:S01]  /*b220*/  LDL.LU R2, [R1+0x174] ;  /* 0x0001740001027983 */ /* 0x001ea20000300800 */
[----:B----4-:R-:W-:-:S05]  /*b230*/  LEA R19, P4, R17, R6, 0x1 ;  /* 0x0000000611137211 */ /* 0x010fca00078808ff */
[----:B------:R0:W-:Y:S04]  /*b240*/  STL [R1+0x448], R19 ;  /* 0x0004481301007387 */ /* 0x0001e80000100800 */
[----:B------:R1:W-:Y:S01]  /*b250*/  STL [R1+0x240], R20 ;  /* 0x0002401401007387 */ /* 0x0003e20000100800 */
[----:B0-----:R-:W-:-:S03]  /*b260*/  LEA R19, P5, R18, R6, 0x1 ;  /* 0x0000000612137211 */ /* 0x001fc600078a08ff */
[----:B-1----:R-:W4:Y:S04]  /*b270*/  LDL.LU R20, [R1+0x17c] ;  /* 0x00017c0001147983 */ /* 0x002f280000300800 */
[----:B------:R-:W-:Y:S04]  /*b280*/  STL [R1+0x44c], R19 ;  /* 0x00044c1301007387 */ /* 0x000fe80000100800 */
[----:B------:R0:W-:Y:S04]  /*b290*/  STL [R1+0x238], R3 ;  /* 0x0002380301007387 */ /* 0x0001e80000100800 */
[----:B0-----:R-:W4:Y:S01]  /*b2a0*/  LDL.LU R3, [R1+0x184] ;  /* 0x0001840001037983 */ /* 0x001f220000300800 */
[----:B------:R-:W-:-:S05]  /*b2b0*/  LEA R19, P6, R22, R6, 0x1 ;  /* 0x0000000616137211 */ /* 0x000fca00078c08ff */
[----:B------:R-:W-:Y:S04]  /*b2c0*/  STL [R1+0x450], R19 ;  /* 0x0004501301007387 */ /* 0x000fe80000100800 */
[----:B------:R0:W-:Y:S04]  /*b2d0*/  STL [R1+0x230], R5 ;  /* 0x0002300501007387 */ /* 0x0001e80000100800 */
[----:B0-----:R-:W4:Y:S01]  /*b2e0*/  LDL.LU R5, [R1+0x190] ;  /* 0x0001900001057983 */ /* 0x001f220000300800 */
[----:B---3--:R-:W-:-:S05]  /*b2f0*/  LEA R19, P0, R0, R6, 0x1 ;  /* 0x0000000600137211 */ /* 0x008fca00078008ff */
[----:B------:R0:W-:Y:S04]  /*b300*/  STL [R1+0x454], R19 ;  /* 0x0004541301007387 */ /* 0x0001e80000100800 */
[----:B------:R-:W3:Y:S04]  /*b310*/  LDL.LU R13, [R1+0x18c] ;  /* 0x00018c00010d7983 */ /* 0x000ee80000300800 */
[----:B------:R1:W-:Y:S01]  /*b320*/  STL [R1+0x228], R21 ;  /* 0x0002281501007387 */ /* 0x0003e20000100800 */
[----:B0-----:R-:W-:Y:S02]  /*b330*/  LEA R19, P1, R16, R6, 0x1 ;  /* 0x0000000610137211 */ /* 0x001fe400078208ff */
[----:B-1----:R-:W-:-:S03]  /*b340*/  LEA.HI.X.SX32 R21, R14, R7, 0x1, P2 ;  /* 0x000000070e157211 */ /* 0x002fc600010f0eff */
        /* <DEDUP_REMOVED lines=16> */
[----:B------:R-:W-:Y:S01]  /*b450*/  STL [R1+0x200], R21 ;  /* 0x0002001501007387 */ /* 0x000fe20000100800 */
[----:B0-----:R-:W-:-:S03]  /*b460*/  LEA.HI.X.SX32 R19, R22, R7, 0x1, P6 ;  /* 0x0000000716137211 */ /* 0x001fc600030f0eff */
[----:B------:R-:W3:Y:S01]  /*b470*/  LDL.LU R22, [R1+0x168] ;  /* 0x0001680001167983 */ /* 0x000ee20000300800 */
[----:B------:R-:W-:Y:S02]  /*b480*/  LEA R18, P5, R10, R6, 0x1 ;  /* 0x000000060a127211 */ /* 0x000fe400078a08ff */
[----:B------:R-:W-:-:S03]  /*b490*/  LEA.HI.X.SX32 R0, R0, R7, 0x1, P0 ;  /* 0x0000000700007211 */ /* 0x000fc600000f0eff */
[----:B------:R-:W-:Y:S04]  /*b4a0*/  STL [R1+0x468], R18 ;  /* 0x0004681201007387 */ /* 0x000fe80000100800 */
[----:B------:R0:W-:Y:S04]  /*b4b0*/  STL [R1+0x1f8], R19 ;  /* 0x0001f81301007387 */ /* 0x0001e80000100800 */
[----:B0-----:R-:W3:Y:S01]  /*b4c0*/  LDL.LU R19, [R1+0x15c] ;  /* 0x00015c0001137983 */ /* 0x001ee20000300800 */
[----:B------:R-:W-:-:S05]  /*b4d0*/  LEA R18, P6, R9, R6, 0x1 ;  /* 0x0000000609127211 */ /* 0x000fca00078c08ff */
[----:B------:R-:W-:Y:S04]  /*b4e0*/  STL [R1+0x46c], R18 ;  /* 0x00046c1201007387 */ /* 0x000fe80000100800 */
[----:B------:R0:W-:Y:S02]  /*b4f0*/  STL [R1+0x1f0], R0 ;  /* 0x0001f00001007387 */ /* 0x0001e40000100800 */
[-C--:B0-----:R-:W-:Y:S02]  /*b500*/  LEA.HI.X.SX32 R0, R16, R7.reuse, 0x1, P1 ;  /* 0x0000000710007211 */ /* 0x081fe400008f0eff */
[----:B------:R-:W-:Y:S01]  /*b510*/  LEA R18, P0, R4, R6, 0x1 ;  /* 0x0000000604127211 */ /* 0x000fe200078008ff */
[----:B------:R-:W3:Y:S04]  /*b520*/  LDL.LU R16, [R1+0x150] ;  /* 0x0001500001107983 */ /* 0x000ee80000300800 */
[----:B------:R-:W-:Y:S04]  /*b530*/  STL [R1+0x470], R18 ;  /* 0x0004701201007387 */ /* 0x000fe80000100800 */
[----:B------:R0:W-:Y:S02]  /*b540*/  STL [R1+0x1e8], R0 ;  /* 0x0001e80001007387 */ /* 0x0001e40000100800 */
[----:B0-----:R-:W-:-:S02]  /*b550*/  LEA.HI.X.SX32 R0, R11, R7, 0x1, P2 ;  /* 0x000000070b007211 */ /* 0x001fc400010f0eff */
[----:B------:R-:W3:Y:S01]  /*b560*/  LDL.LU R11, [R1+0x14c] ;  /* 0x00014c00010b7983 */ /* 0x000ee20000300800 */
[----:B--2---:R-:W-:-:S05]  /*b570*/  LEA R18, P1, R2, R6, 0x1 ;  /* 0x0000000602127211 */ /* 0x004fca00078208ff */
[----:B------:R0:W-:Y:S04]  /*b580*/  STL [R1+0x474], R18 ;  /* 0x0004741201007387 */ /* 0x0001e80000100800 */
[----:B------:R1:W-:Y:S04]  /*b590*/  STL [R1+0x1e0], R0 ;  /* 0x0001e00001007387 */ /* 0x0003e80000100800 */
[----:B0-----:R-:W2:Y:S01]  /*b5a0*/  LDL.LU R18, [R1+0x148] ;  /* 0x0001480001127983 */ /* 0x001ea20000300800 */
[----:B----4-:R-:W-:Y:S02]  /*b5b0*/  LEA R21, P2, R20, R6, 0x1 ;  /* 0x0000000614157211 */ /* 0x010fe400078408ff */
[----:B-1----:R-:W-:-:S03]  /*b5c0*/  LEA.HI.X.SX32 R0, R12, R7, 0x1, P3 ;  /* 0x000000070c007211 */ /* 0x002fc600018f0eff */
[----:B------:R0:W-:Y:S01]  /*b5d0*/  STL [R1+0x478], R21 ;  /* 0x0004781501007387 */ /* 0x0001e20000100800 */
[----:B------:R-:W-:-:S03]  /*b5e0*/  LEA.HI.X.SX32 R12, R8, R7, 0x1, P4 ;  /* 0x00000007080c7211 */ /* 0x000fc600020f0eff */
[----:B------:R1:W-:Y:S01]  /*b5f0*/  STL [R1+0x1d8], R0 ;  /* 0x0001d80001007387 */ /* 0x0003e20000100800 */
[----:B0-----:R-:W-:-:S05]  /*b600*/  LEA R21, P3, R3, R6, 0x1 ;  /* 0x0000000603157211 */ /* 0x001fca00078608ff */
[----:B------:R-:W-:Y:S04]  /*b610*/  STL [R1+0x47c], R21 ;  /* 0x00047c1501007387 */ /* 0x000fe80000100800 */
[----:B------:R-:W4:Y:S04]  /*b620*/  LDL.LU R8, [R1+0x144] ;  /* 0x0001440001087983 */ /* 0x000f280000300800 */
[----:B------:R0:W-:Y:S01]  /*b630*/  STL [R1+0x1d0], R12 ;  /* 0x0001d00c01007387 */ /* 0x0001e20000100800 */
[----:B-1----:R-:W-:Y:S02]  /*b640*/  LEA R0, P4, R5, R6, 0x1 ;  /* 0x0000000605007211 */ /* 0x002fe400078808ff */
[----:B0-----:R-:W-:-:S03]  /*b650*/  LEA.HI.X.SX32 R12, R10, R7, 0x1, P5 ;  /* 0x000000070a0c7211 */ /* 0x001fc600028f0eff */
[----:B------:R3:W-:Y:S04]  /*b660*/  STL [R1+0x480], R0 ;  /* 0x0004800001007387 */ /* 0x0007e80000100800 */
[----:B------:R-:W4:Y:S01]  /*b670*/  LDL.LU R10, [R1+0x12c] ;  /* 0x00012c00010a7983 */ /* 0x000f220000300800 */
[----:B---3--:R-:W-:-:S03]  /*b680*/  LEA R0, P5, R13, R6, 0x1 ;  /* 0x000000060d007211 */ /* 0x008fc600078a08ff */
[----:B------:R0:W-:Y:S04]  /*b690*/  STL [R1+0x1c8], R12 ;  /* 0x0001c80c01007387 */ /* 0x0001e80000100800 */
[----:B------:R1:W-:Y:S01]  /*b6a0*/  STL [R1+0x484], R0 ;  /* 0x0004840001007387 */ /* 0x0003e20000100800 */
[----:B0-----:R-:W-:-:S03]  /*b6b0*/  LEA.HI.X.SX32 R12, R9, R7, 0x1, P6 ;  /* 0x00000007090c7211 */ /* 0x001fc600030f0eff */
[----:B-1----:R-:W3:Y:S01]  /*b6c0*/  LDL.LU R0, [R1+0x124] ;  /* 0x0001240001007983 */ /* 0x002ee20000300800 */
[----:B------:R-:W-:-:S03]  /*b6d0*/  LEA R9, P6, R14, R6, 0x1 ;  /* 0x000000060e097211 */ /* 0x000fc600078c08ff */
[----:B------:R0:W-:Y:S04]  /*b6e0*/  STL [R1+0x1c0], R12 ;  /* 0x0001c00c01007387 */ /* 0x0001e80000100800 */
[----:B------:R1:W-:Y:S01]  /*b6f0*/  STL [R1+0x488], R9 ;  /* 0x0004880901007387 */ /* 0x0003e20000100800 */
[----:B0-----:R-:W-:-:S03]  /*b700*/  LEA.HI.X.SX32 R12, R4, R7, 0x1, P0 ;  /* 0x00000007040c7211 */ /* 0x001fc600000f0eff */
[----:B-1----:R-:W3:Y:S01]  /*b710*/  LDL.LU R9, [R1+0x120] ;  /* 0x0001200001097983 */ /* 0x002ee20000300800 */
[----:B------:R-:W-:-:S03]  /*b720*/  LEA R4, P0, R15, R6, 0x1 ;  /* 0x000000060f047211 */ /* 0x000fc600078008ff */
[----:B------:R-:W-:Y:S04]  /*b730*/  STL [R1+0x1b8], R12 ;  /* 0x0001b80c01007387 */ /* 0x000fe80000100800 */
[----:B------:R0:W-:Y:S04]  /*b740*/  STL [R1+0x48c], R4 ;  /* 0x00048c0401007387 */ /* 0x0001e80000100800 */
[----:B0-----:R-:W3:Y:S01]  /*b750*/  LDL.LU R4, [R1+0x108] ;  /* 0x0001080001047983 */ /* 0x001ee20000300800 */
[----:B------:R-:W-:Y:S02]  /*b760*/  LEA.HI.X.SX32 R12, R2, R7, 0x1, P1 ;  /* 0x00000007020c7211 */ /* 0x000fe400008f0eff */
[----:B------:R-:W-:-:S03]  /*b770*/  LEA R2, P1, R17, R6, 0x1 ;  /* 0x0000000611027211 */ /* 0x000fc600078208ff */
[----:B------:R-:W-:Y:S04]  /*b780*/  STL [R1+0x1b4], R12 ;  /* 0x0001b40c01007387 */ /* 0x000fe80000100800 */
[----:B------:R0:W-:Y:S01]  /*b790*/  STL [R1+0x490], R2 ;  /* 0x0004900201007387 */ /* 0x0001e20000100800 */
[----:B------:R-:W-:-:S03]  /*b7a0*/  LEA.HI.X.SX32 R20, R20, R7, 0x1, P2 ;  /* 0x0000000714147211 */ /* 0x000fc600010f0eff */
[----:B0-----:R-:W3:Y:S01]  /*b7b0*/  LDL.LU R2, [R1+0xf4] ;  /* 0x0000f40001027983 */ /* 0x001ee20000300800 */
[----:B------:R-:W-:-:S03]  /*b7c0*/  LEA.HI.X.SX32 R3, R3, R7, 0x1, P3 ;  /* 0x0000000703037211 */ /* 0x000fc600018f0eff */
[----:B------:R0:W-:Y:S01]  /*b7d0*/  STL [R1+0x1bc], R20 ;  /* 0x0001bc1401007387 */ /* 0x0001e20000100800 */
[----:B------:R-:W-:-:S03]  /*b7e0*/  LEA R12, P2, R22, R6, 0x1 ;  /* 0x00000006160c7211 */ /* 0x000fc600078408ff */
[----:B0-----:R-:W3:Y:S04]  /*b7f0*/  LDL.LU R20, [R1+0xf0] ;  /* 0x0000f00001147983 */ /* 0x001ee80000300800 */
[----:B------:R-:W-:Y:S04]  /*b800*/  STL [R1+0x494], R12 ;  /* 0x0004940c01007387 */ /* 0x000fe80000100800 */
[----:B------:R0:W-:Y:S04]  /*b810*/  STL [R1+0x1c4], R3 ;  /* 0x0001c40301007387 */ /* 0x0001e80000100800 */
[----:B0-----:R-:W3:Y:S01]  /*b820*/  LDL.LU R3, [R1+0xec] ;  /* 0x0000ec0001037983 */ /* 0x001ee20000300800 */
[----:B------:R-:W-:-:S02]  /*b830*/  LEA.HI.X.SX32 R5, R5, R7, 0x1, P4 ;  /* 0x0000000705057211 */ /* 0x000fc400020f0eff */
[----:B------:R-:W-:-:S05]  /*b840*/  LEA R12, P3, R19, R6, 0x1 ;  /* 0x00000006130c7211 */ /* 0x000fca00078608ff */
[----:B------:R-:W-:Y:S01]  /*b850*/  STL [R1+0x498], R12 ;  /* 0x0004980c01007387 */ /* 0x000fe20000100800 */
[----:B------:R-:W-:-:S03]  /*b860*/  LEA.HI.X.SX32 R21, R13, R7, 0x1, P5 ;  /* 0x000000070d157211 */ /* 0x000fc600028f0eff */
[----:B------:R0:W-:Y:S04]  /*b870*/  STL [R1+0x1cc], R5 ;  /* 0x0001cc0501007387 */ /* 0x0001e80000100800 */
[----:B0-----:R-:W3:Y:S01]  /*b880*/  LDL.LU R5, [R1+0xe8] ;  /* 0x0000e80001057983 */ /* 0x001ee20000300800 */
[----:B------:R-:W-:-:S05]  /*b890*/  LEA R12, P4, R16, R6, 0x1 ;  /* 0x00000006100c7211 */ /* 0x000fca00078808ff */
[----:B------:R0:W-:Y:S01]  /*b8a0*/  STL [R1+0x49c], R12 ;  /* 0x00049c0c01007387 */ /* 0x0001e20000100800 */
[----:B------:R-:W-:-:S03]  /*b8b0*/  LEA.HI.X.SX32 R15, R15, R7, 0x1, P0 ;  /* 0x000000070f0f7211 */ /* 0x000fc600000f0eff */
[----:B0-----:R-:W3:Y:S01]  /*b8c0*/  LDL.LU R12, [R1+0xe4] ;  /* 0x0000e400010c7983 */ /* 0x001ee20000300800 */
[----:B------:R-:W-:-:S03]  /*b8d0*/  LEA R13, P5, R11, R6, 0x1 ;  /* 0x000000060b0d7211 */ /* 0x000fc600078a08ff */
[----:B------:R0:W-:Y:S04]  /*b8e0*/  STL [R1+0x1d4], R21 ;  /* 0x0001d41501007387 */ /* 0x0001e80000100800 */
[----:B------:R1:W-:Y:S01]  /*b8f0*/  STL [R1+0x4a0], R13 ;  /* 0x0004a00d01007387 */ /* 0x0003e20000100800 */
[----:B0-----:R-:W-:-:S03]  /*b900*/  LEA.HI.X.SX32 R21, R14, R7, 0x1, P6 ;  /* 0x000000070e157211 */ /* 0x001fc600030f0eff */
[----:B-1----:R-:W3:Y:S04]  /*b910*/  LDL.LU R13, [R1+0xe0] ;  /* 0x0000e000010d7983 */ /* 0x002ee80000300800 */
[----:B------:R-:W-:Y:S01]  /*b920*/  STL [R1+0x1dc], R21 ;  /* 0x0001dc1501007387 */ /* 0x000fe20000100800 */
[-C--:B------:R-:W-:Y:S02]  /*b930*/  LEA.HI.X.SX32 R17, R17, R7.reuse, 0x1, P1 ;  /* 0x0000000711117211 */ /* 0x080fe400008f0eff */
[-C--:B------:R-:W-:Y:S02]  /*b940*/  LEA.HI.X.SX32 R22, R22, R7.reuse, 0x1, P2 ;  /* 0x0000000716167211 */ /* 0x080fe400010f0eff */
[-C--:B------:R-:W-:Y:S02]  /*b950*/  LEA.HI.X.SX32 R24, R19, R7.reuse, 0x1, P3 ;  /* 0x0000000713187211 */ /* 0x080fe400018f0eff */
[----:B------:R-:W-:-:S02]  /*b960*/  LEA.HI.X.SX32 R19, R16, R7, 0x1, P4 ;  /* 0x0000000710137211 */ /* 0x000fc400020f0eff */
[----:B--2---:R-:W-:-:S05]  /*b970*/  LEA R14, P6, R18, R6, 0x1 ;  /* 0x00000006120e7211 */ /* 0x004fca00078c08ff */
[----:B------:R0:W-:Y:S04]  /*b980*/  STL [R1+0x4a4], R14 ;  /* 0x0004a40e01007387 */ /* 0x0001e80000100800 */
[----:B0-----:R-:W2:Y:S04]  /*b990*/  LDL.LU R14, [R1+0xdc] ;  /* 0x0000dc00010e7983 */ /* 0x001ea80000300800 */
[----:B------:R0:W-:Y:S04]  /*b9a0*/  STL [R1+0x1e4], R15 ;  /* 0x0001e40f01007387 */ /* 0x0001e80000100800 */
[----:B0-----:R-:W2:Y:S01]  /*b9b0*/  LDL.LU R15, [R1+0xd8] ;  /* 0x0000d800010f7983 */ /* 0x001ea20000300800 */
[----:B----4-:R-:W-:-:S05]  /*b9c0*/  LEA R21, P0, R8, R6, 0x1 ;  /* 0x0000000608157211 */ /* 0x010fca00078008ff */
        /* <DEDUP_REMOVED lines=9> */
[----:B------:R-:W-:Y:S04]  /*ba60*/  STL [R1+0x1fc], R24 ;  /* 0x0001fc1801007387 */ /* 0x000fe80000100800 */
[----:B------:R-:W3:Y:S01]  /*ba70*/  LDL.LU R16, [R1+0xb0] ;  /* 0x0000b00001107983 */ /* 0x000ee20000300800 */
[----:B0-----:R-:W-:-:S05]  /*ba80*/  LEA R21, P3, R9, R6, 0x1 ;  /* 0x0000000609157211 */ /* 0x001fca00078608ff */
[----:B------:R0:W-:Y:S04]  /*ba90*/  STL [R1+0x4b4], R21 ;  /* 0x0004b41501007387 */ /* 0x0001e80000100800 */
[----:B------:R1:W-:Y:S01]  /*baa0*/  STL [R1+0x204], R19 ;  /* 0x0002041301007387 */ /* 0x0003e20000100800 */
[----:B0-----:R-:W-:Y:S02]  /*bab0*/  LEA.HI.X.SX32 R21, R11, R7, 0x1, P5 ;  /* 0x000000070b157211 */ /* 0x001fe400028f0eff */
[----:B------:R-:W-:-:S05]  /*bac0*/  LEA R24, P4, R4, R6, 0x1 ;  /* 0x0000000604187211 */ /* 0x000fca00078808ff */
[----:B------:R-:W-:Y:S04]  /*bad0*/  STL [R1+0x4b8], R24 ;  /* 0x0004b81801007387 */ /* 0x000fe80000100800 */
[----:B------:R-:W3:Y:S04]  /*bae0*/  LDL.LU R11, [R1+0xac] ;  /* 0x0000ac00010b7983 */ /* 0x000ee80000300800 */
[----:B------:R0:W-:Y:S01]  /*baf0*/  STL [R1+0x20c], R21 ;  /* 0x00020c1501007387 */ /* 0x0001e20000100800 */
[----:B-1----:R-:W-:Y:S02]  /*bb00*/  LEA R19, P5, R2, R6, 0x1 ;  /* 0x0000000602137211 */ /* 0x002fe400078a08ff */
[----:B0-----:R-:W-:-:S03]  /*bb10*/  LEA.HI.X.SX32 R21, R18, R7, 0x1, P6 ;  /* 0x0000000712157211 */ /* 0x001fc600030f0eff */
[----:B------:R0:W-:Y:S01]  /*bb20*/  STL [R1+0x4bc], R19 ;  /* 0x0004bc1301007387 */ /* 0x0001e20000100800 */
[----:B------:R-:W-:-:S03]  /*bb30*/  LEA.HI.X.SX32 R18, R8, R7, 0x1, P0 ;  /* 0x0000000708127211 */ /* 0x000fc600000f0eff */
[----:B------:R1:W-:Y:S04]  /*bb40*/  STL [R1+0x214], R21 ;  /* 0x0002141501007387 */ /* 0x0003e80000100800 */
[----:B------:R-:W3:Y:S01]  /*bb50*/  LDL.LU R8, [R1+0xa8] ;  /* 0x0000a80001087983 */ /* 0x000ee20000300800 */
[----:B0-----:R-:W-:-:S05]  /*bb60*/  LEA R19, P6, R20, R6, 0x1 ;  /* 0x0000000614137211 */ /* 0x001fca00078c08ff */
[----:B------:R0:W-:Y:S04]  /*bb70*/  STL [R1+0x4c0], R19 ;  /* 0x0004c01301007387 */ /* 0x0001e80000100800 */
[----:B------:R0:W-:Y:S01]  /*bb80*/  STL [R1+0x224], R18 ;  /* 0x0002241201007387 */ /* 0x0001e20000100800 */
[----:B-1----:R-:W-:Y:S02]  /*bb90*/  LEA R21, P0, R3, R6, 0x1 ;  /* 0x0000000603157211 */ /* 0x002fe400078008ff */
[----:B0-----:R-:W-:-:S03]  /*bba0*/  LEA.HI.X.SX32 R19, R10, R7, 0x1, P1 ;  /* 0x000000070a137211 */ /* 0x001fc600008f0eff */
[----:B------:R-:W-:Y:S04]  /*bbb0*/  STL [R1+0x4c4], R21 ;  /* 0x0004c41501007387 */ /* 0x000fe80000100800 */
[----:B------:R-:W3:Y:S04]  /*bbc0*/  LDL.LU R10, [R1+0xa4] ;  /* 0x0000a400010a7983 */ /* 0x000ee80000300800 */
[----:B------:R0:W-:Y:S01]  /*bbd0*/  STL [R1+0x22c], R19 ;  /* 0x00022c1301007387 */ /* 0x0001e20000100800 */
[----:B------:R-:W-:Y:S02]  /*bbe0*/  LEA R18, P1, R5, R6, 0x1 ;  /* 0x0000000605127211 */ /* 0x000fe400078208ff */
[----:B0-----:R-:W-:-:S03]  /*bbf0*/  LEA.HI.X.SX32 R19, R0, R7, 0x1, P2 ;  /* 0x0000000700137211 */ /* 0x001fc600010f0eff */
[----:B------:R0:W-:Y:S01]  /*bc00*/  STL [R1+0x4c8], R18 ;  /* 0x0004c81201007387 */ /* 0x0001e20000100800 */
[----:B------:R-:W-:-:S03]  /*bc10*/  LEA.HI.X.SX32 R0, R9, R7, 0x1, P3 ;  /* 0x0000000709007211 */ /* 0x000fc600018f0eff */
[----:B------:R-:W-:Y:S04]  /*bc20*/  STL [R1+0x234], R19 ;  /* 0x0002341301007387 */ /* 0x000fe80000100800 */
[----:B------:R-:W3:Y:S01]  /*bc30*/  LDL.LU R9, [R1+0xa0] ;  /* 0x0000a00001097983 */ /* 0x000ee20000300800 */
[----:B0-----:R-:W-:-:S05]  /*bc40*/  LEA R18, P2, R12, R6, 0x1 ;  /* 0x000000060c127211 */ /* 0x001fca00078408ff */
[----:B------:R0:W-:Y:S01]  /*bc50*/  STL [R1+0x4cc], R18 ;  /* 0x0004cc1201007387 */ /* 0x0001e20000100800 */
[----:B------:R-:W-:-:S03]  /*bc60*/  LEA.HI.X.SX32 R2, R2, R7, 0x1, P5 ;  /* 0x0000000702027211 */ /* 0x000fc600028f0eff */
[----:B------:R2:W-:Y:S01]  /*bc70*/  STL [R1+0x23c], R0 ;  /* 0x00023c0001007387 */ /* 0x0005e20000100800 */
[----:B0-----:R-:W-:Y:S02]  /*bc80*/  LEA.HI.X.SX32 R18, R4, R7, 0x1, P4 ;  /* 0x0000000704127211 */ /* 0x001fe400020f0eff */
[----:B------:R-:W-:-:S05]  /*bc90*/  LEA R19, P3, R13, R6, 0x1 ;  /* 0x000000060d137211 */ /* 0x000fca00078608ff */
[----:B------:R-:W-:Y:S04]  /*bca0*/  STL [R1+0x4d0], R19 ;  /* 0x0004d01301007387 */ /* 0x000fe80000100800 */
[----:B------:R-:W3:Y:S04]  /*bcb0*/  LDL.LU R4, [R1+0x9c] ;  /* 0x00009c0001047983 */ /* 0x000ee80000300800 */
[----:B------:R0:W-:Y:S01]  /*bcc0*/  STL [R1+0x244], R18 ;  /* 0x0002441201007387 */ /* 0x0001e20000100800 */
[-C--:B------:R-:W-:Y:S02]  /*bcd0*/  LEA.HI.X.SX32 R3, R3, R7.reuse, 0x1, P0 ;  /* 0x0000000703037211 */ /* 0x080fe400000f0eff */
[----:B------:R-:W-:-:S02]  /*bce0*/  LEA.HI.X.SX32 R5, R5, R7, 0x1, P1 ;  /* 0x0000000705057211 */ /* 0x000fc400008f0eff */
[----:B------:R-:W-:Y:S02]  /*bcf0*/  LEA.HI.X.SX32 R12, R12, R7, 0x1, P2 ;  /* 0x000000070c0c7211 */ /* 0x000fe400010f0eff */
[----:B--2---:R-:W-:-:S05]  /*bd00*/  LEA R0, P4, R14, R6, 0x1 ;  /* 0x000000060e007211 */ /* 0x004fca00078808ff */
[----:B------:R1:W-:Y:S04]  /*bd10*/  STL [R1+0x4d4], R0 ;  /* 0x0004d40001007387 */ /* 0x0003e80000100800 */
[----:B------:R2:W-:Y:S01]  /*bd20*/  STL [R1+0x24c], R2 ;  /* 0x00024c0201007387 */ /* 0x0005e20000100800 */
[-C--:B0-----:R-:W-:Y:S02]  /*bd30*/  LEA R18, P5, R15, R6.reuse, 0x1 ;  /* 0x000000060f127211 */ /* 0x081fe400078a08ff */
[----:B-1----:R-:W-:Y:S01]  /*bd40*/  LEA.HI.X.SX32 R0, R20, R7, 0x1, P6 ;  /* 0x0000000714007211 */ /* 0x002fe200030f0eff */
[----:B--2---:R-:W2:Y:S04]  /*bd50*/  LDL.LU R2, [R1+0x84] ;  /* 0x0000840001027983 */ /* 0x004ea80000300800 */
[----:B------:R4:W-:Y:S04]  /*bd60*/  STL [R1+0x4d8], R18 ;  /* 0x0004d81201007387 */ /* 0x0009e80000100800 */
[----:B------:R0:W-:Y:S01]  /*bd70*/  STL [R1+0x254], R0 ;  /* 0x0002540001007387 */ /* 0x0001e20000100800 */
[----:B----4-:R-:W-:-:S05]  /*bd80*/  LEA R18, P6, R17, R6, 0x1 ;  /* 0x0000000611127211 */ /* 0x010fca00078c08ff */
[----:B------:R-:W-:Y:S04]  /*bd90*/  STL [R1+0x4dc], R18 ;  /* 0x0004dc1201007387 */ /* 0x000fe80000100800 */
[----:B------:R-:W4:Y:S04]  /*bda0*/  LDL.LU R20, [R1+0x80] ;  /* 0x0000800001147983 */ /* 0x000f280000300800 */
[----:B------:R1:W-:Y:S01]  /*bdb0*/  STL [R1+0x25c], R3 ;  /* 0x00025c0301007387 */ /* 0x0003e20000100800 */
[----:B0-----:R-:W-:-:S05]  /*bdc0*/  LEA R0, P0, R22, R6, 0x1 ;  /* 0x0000000616007211 */ /* 0x001fca00078008ff */
[----:B------:R3:W-:Y:S04]  /*bdd0*/  STL [R1+0x4e0], R0 ;  /* 0x0004e00001007387 */ /* 0x0007e80000100800 */
[----:B-1----:R-:W4:Y:S04]  /*bde0*/  LDL.LU R3, [R1+0x7c] ;  /* 0x00007c0001037983 */ /* 0x002f280000300800 */
[----:B------:R0:W-:Y:S01]  /*bdf0*/  STL [R1+0x264], R5 ;  /* 0x0002640501007387 */ /* 0x0001e20000100800 */
[----:B---3--:R-:W-:-:S03]  /*be00*/  LEA R0, P1, R16, R6, 0x1 ;  /* 0x0000000610007211 */ /* 0x008fc600078208ff */
[----:B0-----:R-:W3:Y:S04]  /*be10*/  LDL.LU R5, [R1+0x60] ;  /* 0x0000600001057983 */ /* 0x001ee80000300800 */
[----:B------:R0:W-:Y:S04]  /*be20*/  STL [R1+0x4e4], R0 ;  /* 0x0004e40001007387 */ /* 0x0001e80000100800 */
[----:B------:R-:W3:Y:S04]  /*be30*/  LDL.LU R29, [R1+0x58] ;  /* 0x00005800011d7983 */ /* 0x000ee80000300800 */
[----:B------:R1:W-:Y:S04]  /*be40*/  STL [R1+0x26c], R12 ;  /* 0x00026c0c01007387 */ /* 0x0003e80000100800 */
[----:B------:R-:W3:Y:S01]  /*be50*/  LDL.LU R28, [R1+0x54] ;  /* 0x00005400011c7983 */ /* 0x000ee20000300800 */
[----:B0-----:R-:W-:-:S02]  /*be60*/  LEA R0, P2, R11, R6, 0x1 ;  /* 0x000000060b007211 */ /* 0x001fc400078408ff */
[----:B-1----:R-:W-:-:S03]  /*be70*/  LEA.HI.X.SX32 R12, R13, R7, 0x1, P3 ;  /* 0x000000070d0c7211 */ /* 0x002fc600018f0eff */
        /* <DEDUP_REMOVED lines=8> */
[----:B------:R-:W-:Y:S04]  /*bf00*/  STL [R1+0x27c], R12 ;  /* 0x00027c0c01007387 */ /* 0x000fe80000100800 */
[----:B------:R-:W3:Y:S01]  /*bf10*/  LDL.LU R18, [R1+0x38] ;  /* 0x0000380001127983 */ /* 0x000ee20000300800 */
[----:B0-----:R-:W-:-:S05]  /*bf20*/  LEA R0, P4, R10, R6, 0x1 ;  /* 0x000000060a007211 */ /* 0x001fca00078808ff */
[----:B------:R0:W-:Y:S04]  /*bf30*/  STL [R1+0x4f0], R0 ;  /* 0x0004f00001007387 */ /* 0x0001e80000100800 */
[----:B0-----:R-:W3:Y:S01]  /*bf40*/  LDL.LU R0, [R1+0x34] ;  /* 0x0000340001007983 */ /* 0x001ee20000300800 */
[-C--:B------:R-:W-:Y:S02]  /*bf50*/  LEA.HI.X.SX32 R12, R15, R7.reuse, 0x1, P5 ;  /* 0x000000070f0c7211 */ /* 0x080fe400028f0eff */
[----:B------:R-:W-:-:S03]  /*bf60*/  LEA.HI.X.SX32 R14, R17, R7, 0x1, P6 ;  /* 0x00000007110e7211 */ /* 0x000fc600030f0eff */
[----:B------:R0:W-:Y:S01]  /*bf70*/  STL [R1+0x284], R12 ;  /* 0x0002840c01007387 */ /* 0x0001e20000100800 */
[----:B------:R-:W-:Y:S02]  /*bf80*/  LEA R13, P5, R9, R6, 0x1 ;  /* 0x00000006090d7211 */ /* 0x000fe400078a08ff */
[-C--:B------:R-:W-:Y:S01]  /*bf90*/  LEA.HI.X.SX32 R17, R22, R7.reuse, 0x1, P0 ;  /* 0x0000000716117211 */ /* 0x080fe200000f0eff */
[----:B0-----:R-:W3:Y:S04]  /*bfa0*/  LDL.LU R12, [R1+0x30] ;  /* 0x00003000010c7983 */ /* 0x001ee80000300800 */
[----:B------:R0:W-:Y:S01]  /*bfb0*/  STL [R1+0x4f4], R13 ;  /* 0x0004f40d01007387 */ /* 0x0001e20000100800 */
[----:B------:R-:W-:-:S03]  /*bfc0*/  LEA.HI.X.SX32 R16, R16, R7, 0x1, P1 ;  /* 0x0000000710107211 */ /* 0x000fc600008f0eff */
[----:B0-----:R-:W3:Y:S04]  /*bfd0*/  LDL.LU R13, [R1+0x2c] ;  /* 0x00002c00010d7983 */ /* 0x001ee80000300800 */
[----:B------:R0:W-:Y:S04]  /*bfe0*/  STL [R1+0x28c], R14 ;  /* 0x00028c0e01007387 */ /* 0x0001e80000100800 */
[----:B0-----:R-:W3:Y:S01]  /*bff0*/  LDL.LU R14, [R1+0x1c] ;  /* 0x00001c00010e7983 */ /* 0x001ee20000300800 */
[----:B------:R-:W-:-:S05]  /*c000*/  LEA R15, P6, R4, R6, 0x1 ;  /* 0x00000006040f7211 */ /* 0x000fca00078c08ff */
[----:B------:R0:W-:Y:S01]  /*c010*/  STL [R1+0x4f8], R15 ;  /* 0x0004f80f01007387 */ /* 0x0001e20000100800 */
[----:B------:R-:W-:-:S03]  /*c020*/  LEA.HI.X.SX32 R11, R11, R7, 0x1, P2 ;  /* 0x000000070b0b7211 */ /* 0x000fc600010f0eff */
[----:B0-----:R-:W3:Y:S04]  /*c030*/  LDL.LU R15, [R1+0x18] ;  /* 0x00001800010f7983 */ /* 0x001ee80000300800 */
[----:B------:R0:W-:Y:S04]  /*c040*/  STL [R1+0x294], R17 ;  /* 0x0002941101007387 */ /* 0x0001e80000100800 */
[----:B0-----:R-:W3:Y:S01]  /*c050*/  LDL.LU R17, [R1+0x14] ;  /* 0x0000140001117983 */ /* 0x001ee20000300800 */
[-C--:B------:R-:W-:Y:S02]  /*c060*/  LEA.HI.X.SX32 R8, R8, R7.reuse, 0x1, P3 ;  /* 0x0000000708087211 */ /* 0x080fe400018f0eff */
[----:B------:R-:W-:-:S02]  /*c070*/  LEA.HI.X.SX32 R10, R10, R7, 0x1, P4 ;  /* 0x000000070a0a7211 */ /* 0x000fc400020f0eff */
[-C--:B------:R-:W-:Y:S02]  /*c080*/  LEA.HI.X.SX32 R9, R9, R7.reuse, 0x1, P5 ;  /* 0x0000000709097211 */ /* 0x080fe400028f0eff */
[----:B------:R-:W-:Y:S02]  /*c090*/  LEA.HI.X.SX32 R4, R4, R7, 0x1, P6 ;  /* 0x0000000704047211 */ /* 0x000fe400030f0eff */
[----:B--2---:R-:W-:-:S05]  /*c0a0*/  LEA R22, P0, R2, R6, 0x1 ;  /* 0x0000000602167211 */ /* 0x004fca00078008ff */
[----:B------:R0:W-:Y:S04]  /*c0b0*/  STL [R1+0x4fc], R22 ;  /* 0x0004fc1601007387 */ /* 0x0001e80000100800 */
[----:B0-----:R-:W2:Y:S04]  /*c0c0*/  LDL.LU R22, [R1+0x10] ;  /* 0x0000100001167983 */ /* 0x001ea80000300800 */
[----:B------:R4:W-:Y:S02]  /*c0d0*/  STL [R1+0x29c], R16 ;  /* 0x00029c1001007387 */ /* 0x0009e40000100800 */
[----:B----4-:R-:W-:-:S05]  /*c0e0*/  LEA R16, P1, R20, R6, 0x1 ;  /* 0x0000000614107211 */ /* 0x010fca00078208ff */
[----:B------:R0:W-:Y:S04]  /*c0f0*/  STL [R1+0x500], R16 ;  /* 0x0005001001007387 */ /* 0x0001e80000100800 */
[----:B0-----:R-:W4:Y:S04]  /*c100*/  LDL.LU R16, [R1+0x664] ;  /* 0x0006640001107983 */ /* 0x001f280000300800 */
[----:B------:R0:W-:Y:S02]  /*c110*/  STL [R1+0x2a4], R11 ;  /* 0x0002a40b01007387 */ /* 0x0001e40000100800 */
[----:B0-----:R-:W-:-:S05]  /*c120*/  LEA R11, P2, R3, R6, 0x1 ;  /* 0x00000006030b7211 */ /* 0x001fca00078408ff */
[----:B------:R0:W-:Y:S04]  /*c130*/  STL [R1+0x504], R11 ;  /* 0x0005040b01007387 */ /* 0x0001e80000100800 */
[----:B0-----:R-:W2:Y:S04]  /*c140*/  LDL.LU R11, [R1+0x660] ;  /* 0x00066000010b7983 */ /* 0x001ea80000300800 */
[----:B------:R3:W-:Y:S02]  /*c150*/  STL [R1+0x2ac], R8 ;  /* 0x0002ac0801007387 */ /* 0x0007e40000100800 */
[----:B---3--:R-:W-:-:S05]  /*c160*/  LEA R8, P3, R5, R6, 0x1 ;  /* 0x0000000605087211 */ /* 0x008fca00078608ff */
[----:B------:R0:W-:Y:S04]  /*c170*/  STL [R1+0x508], R8 ;  /* 0x0005080801007387 */ /* 0x0001e80000100800 */
[----:B0-----:R-:W3:Y:S04]  /*c180*/  LDL.LU R8, [R1+0x65c] ;  /* 0x00065c0001087983 */ /* 0x001ee80000300800 */
[----:B------:R0:W-:Y:S02]  /*c190*/  STL [R1+0x2b4], R10 ;  /* 0x0002b40a01007387 */ /* 0x0001e40000100800 */
[----:B0-----:R-:W-:-:S05]  /*c1a0*/  LEA R10, P4, R29, R6, 0x1 ;  /* 0x000000061d0a7211 */ /* 0x001fca00078808ff */
[----:B------:R0:W-:Y:S04]  /*c1b0*/  STL [R1+0x50c], R10 ;  /* 0x00050c0a01007387 */ /* 0x0001e80000100800 */
[----:B0-----:R-:W3:Y:S04]  /*c1c0*/  LDL.LU R10, [R1+0x658] ;  /* 0x00065800010a7983 */ /* 0x001ee80000300800 */
[----:B------:R0:W-:Y:S02]  /*c1d0*/  STL [R1+0x2bc], R9 ;  /* 0x0002bc0901007387 */ /* 0x0001e40000100800 */
[----:B0-----:R-:W-:-:S05]  /*c1e0*/  LEA R9, P5, R28, R6, 0x1 ;  /* 0x000000061c097211 */ /* 0x001fca00078a08ff */
[----:B------:R0:W-:Y:S01]  /*c1f0*/  STL [R1+0x514], R9 ;  /* 0x0005140901007387 */ /* 0x0001e20000100800 */
[----:B------:R-:W-:-:S03]  /*c200*/  LEA.HI.X.SX32 R2, R2, R7, 0x1, P0 ;  /* 0x0000000702027211 */ /* 0x000fc600000f0eff */
        /* <DEDUP_REMOVED lines=18> */
[----:B------:R0:W-:Y:S04]  /*c330*/  STL [R1+0x524], R3 ;  /* 0x0005240301007387 */ /* 0x0001e80000100800 */
[----:B0-----:R-:W3:Y:S04]  /*c340*/  LDL.LU R3, [R1+0x644] ;  /* 0x0006440001037983 */ /* 0x001ee80000300800 */
[----:B------:R0:W-:Y:S02]  /*c350*/  STL [R1+0x2e4], R5 ;  /* 0x0002e40501007387 */ /* 0x0001e40000100800 */
[----:B0-----:R-:W-:-:S05]  /*c360*/  LEA R5, P3, R0, R6, 0x1 ;  /* 0x0000000600057211 */ /* 0x001fca00078608ff */
[----:B------:R0:W-:Y:S04]  /*c370*/  STL [R1+0x528], R5 ;  /* 0x0005280501007387 */ /* 0x0001e80000100800 */
[----:B0-----:R-:W4:Y:S01]  /*c380*/  LDL.LU R5, [R1+0x640] ;  /* 0x0006400001057983 */ /* 0x001f220000300800 */
[----:B------:R-:W-:-:S05]  /*c390*/  LEA.HI.X.SX32 R29, R29, R7, 0x1, P4 ;  /* 0x000000071d1d7211 */ /* 0x000fca00020f0eff */
[----:B------:R0:W-:Y:S02]  /*c3a0*/  STL [R1+0x2ec], R29 ;  /* 0x0002ec1d01007387 */ /* 0x0001e40000100800 */
[----:B0-----:R-:W-:-:S05]  /*c3b0*/  LEA R29, P4, R12, R6, 0x1 ;  /* 0x000000060c1d7211 */ /* 0x001fca00078808ff */
[----:B------:R0:W-:Y:S02]  /*c3c0*/  STL [R1+0x52c], R29 ;  /* 0x00052c1d01007387 */ /* 0x0001e40000100800 */
[----:B0-----:R-:W-:Y:S02]  /*c3d0*/  LEA.HI.X.SX32 R29, R28, R7, 0x1, P5 ;  /* 0x000000071c1d7211 */ /* 0x001fe400028f0eff */
[----:B------:R-:W-:-:S03]  /*c3e0*/  LEA R28, P5, R13, R6, 0x1 ;  /* 0x000000060d1c7211 */ /* 0x000fc600078a08ff */
[----:B------:R0:W-:Y:S04]  /*c3f0*/  STL [R1+0x2f4], R29 ;  /* 0x0002f41d01007387 */ /* 0x0001e80000100800 */
[----:B------:R1:W-:Y:S01]  /*c400*/  STL [R1+0x530], R28 ;  /* 0x0005301c01007387 */ /* 0x0003e20000100800 */
[-C--:B------:R-:W-:Y:S02]  /*c410*/  LEA.HI.X.SX32 R19, R19, R7.reuse, 0x1, P1 ;  /* 0x0000000713137211 */ /* 0x080fe400008f0eff */
[-C--:B0-----:R-:W-:Y:S02]  /*c420*/  LEA.HI.X.SX32 R29, R24, R7.reuse, 0x1, P6 ;  /* 0x00000007181d7211 */ /* 0x081fe400030f0eff */
[----:B------:R-:W-:Y:S02]  /*c430*/  LEA.HI.X.SX32 R24, R21, R7, 0x1, P0 ;  /* 0x0000000715187211 */ /* 0x000fe400000f0eff */
[----:B-1----:R-:W-:-:S02]  /*c440*/  LEA R28, P6, R14, R6, 0x1 ;  /* 0x000000060e1c7211 */ /* 0x002fc400078c08ff */
[-C--:B------:R-:W-:Y:S01]  /*c450*/  LEA R21, P0, R15, R6.reuse, 0x1 ;  /* 0x000000060f157211 */ /* 0x080fe200078008ff */
[----:B------:R-:W-:Y:S04]  /*c460*/  STL [R1+0x2fc], R29 ;  /* 0x0002fc1d01007387 */ /* 0x000fe80000100800 */
[----:B------:R-:W-:Y:S04]  /*c470*/  STL [R1+0x534], R28 ;  /* 0x0005341c01007387 */ /* 0x000fe80000100800 */
[----:B------:R0:W-:Y:S04]  /*c480*/  STL [R1+0x304], R24 ;  /* 0x0003041801007387 */ /* 0x0001e80000100800 */
[----:B------:R1:W-:Y:S04]  /*c490*/  STL [R1+0x538], R21 ;  /* 0x0005381501007387 */ /* 0x0003e80000100800 */
[----:B------:R2:W-:Y:S01]  /*c4a0*/  STL [R1+0x30c], R19 ;  /* 0x00030c1301007387 */ /* 0x0005e20000100800 */
[----:B0-----:R-:W-:-:S02]  /*c4b0*/  LEA R24, P1, R17, R6, 0x1 ;  /* 0x0000000611187211 */ /* 0x001fc400078208ff */
[-C--:B-1----:R-:W-:Y:S02]  /*c4c0*/  LEA.HI.X.SX32 R21, R18, R7.reuse, 0x1, P2 ;  /* 0x0000000712157211 */ /* 0x082fe400010f0eff */
[-C--:B------:R-:W-:Y:S02]  /*c4d0*/  LEA.HI.X.SX32 R18, R0, R7.reuse, 0x1, P3 ;  /* 0x0000000700127211 */ /* 0x080fe400018f0eff */
[----:B--2---:R-:W-:Y:S01]  /*c4e0*/  LEA R19, P2, R22, R6, 0x1 ;  /* 0x0000000616137211 */ /* 0x004fe200078408ff */
[----:B------:R-:W-:Y:S01]  /*c4f0*/  STL [R1+0x53c], R24 ;  /* 0x00053c1801007387 */ /* 0x000fe20000100800 */
[----:B------:R-:W-:-:S03]  /*c500*/  LEA.HI.X.SX32 R12, R12, R7, 0x1, P4 ;  /* 0x000000070c0c7211 */ /* 0x000fc600020f0eff */
[----:B------:R-:W-:Y:S04]  /*c510*/  STL [R1+0x314], R21 ;  /* 0x0003141501007387 */ /* 0x000fe80000100800 */
[----:B------:R-:W-:Y:S04]  /*c520*/  STL [R1+0x540], R19 ;  /* 0x0005401301007387 */ /* 0x000fe80000100800 */
[----:B------:R3:W-:Y:S01]  /*c530*/  STL [R1+0x31c], R18 ;  /* 0x00031c1201007387 */ /* 0x0007e20000100800 */
[----:B------:R-:W-:Y:S02]  /*c540*/  IMAD R27, R27, UR7, RZ ;  /* 0x000000071b1b7c24 */ /* 0x000fe4000f8e02ff */
[----:B------:R-:W-:-:S02]  /*c550*/  IMAD R26, R26, UR7, RZ ;  /* 0x000000071a1a7c24 */ /* 0x000fc4000f8e02ff */
[----:B------:R-:W-:Y:S02]  /*c560*/  IMAD R25, R25, UR7, RZ ;  /* 0x0000000719197c24 */ /* 0x000fe4000f8e02ff */
[----:B------:R-:W-:Y:S01]  /*c570*/  IMAD R23, R23, UR7, RZ ;  /* 0x0000000717177c24 */ /* 0x000fe2000f8e02ff */
[----:B------:R-:W-:-:S04]  /*c580*/  ULEA.HI UR5, UR5, UR4, URZ, 0x7 ;  /* 0x0000000405057291 */ /* 0x000fc8000f8f38ff */
[----:B------:R-:W-:Y:S01]  /*c590*/  USHF.R.S32.HI UR5, URZ, 0x7, UR5 ;  /* 0x00000007ff057899 */ /* 0x000fe20008011405 */
[-C--:B---3--:R-:W-:Y:S02]  /*c5a0*/  LEA R18, P4, R3, R6.reuse, 0x1 ;  /* 0x0000000603127211 */ /* 0x088fe400078808ff */
[----:B----4-:R-:W-:-:S05]  /*c5b0*/  LEA R0, P3, R5, R6, 0x1 ;  /* 0x0000000605007211 */ /* 0x010fca00078608ff */
[----:B------:R0:W-:Y:S04]  /*c5c0*/  STL [R1+0x544], R0 ;  /* 0x0005440001007387 */ /* 0x0001e80000100800 */
[----:B------:R1:W-:Y:S01]  /*c5d0*/  STL [R1+0x324], R12 ;  /* 0x0003240c01007387 */ /* 0x0003e20000100800 */
[----:B0-----:R-:W-:-:S03]  /*c5e0*/  LEA.HI.X.SX32 R0, R13, R7, 0x1, P5 ;  /* 0x000000070d007211 */ /* 0x001fc600028f0eff */
[----:B------:R-:W-:Y:S01]  /*c5f0*/  STL [R1+0x548], R18 ;  /* 0x0005481201007387 */ /* 0x000fe20000100800 */
[----:B------:R-:W-:Y:S02]  /*c600*/  LEA.HI.X.SX32 R13, R14, R7, 0x1, P6 ;  /* 0x000000070e0d7211 */ /* 0x000fe400030f0eff */
[-C--:B-1----:R-:W-:Y:S01]  /*c610*/  LEA R12, P5, R20, R6.reuse, 0x1 ;  /* 0x00000006140c7211 */ /* 0x082fe200078a08ff */
[----:B------:R0:W-:Y:S04]  /*c620*/  STL [R1+0x32c], R0 ;  /* 0x00032c0001007387 */ /* 0x0001e80000100800 */
[----:B------:R1:W-:Y:S01]  /*c630*/  STL [R1+0x54c], R12 ;  /* 0x00054c0c01007387 */ /* 0x0003e20000100800 */
[----:B0-----:R-:W-:-:S03]  /*c640*/  LEA R0, P6, R2, R6, 0x1 ;  /* 0x0000000602007211 */ /* 0x001fc600078c08ff */
[----:B------:R0:W-:Y:S01]  /*c650*/  STL [R1+0x334], R13 ;  /* 0x0003340d01007387 */ /* 0x0001e20000100800 */
[----:B-1----:R-:W-:-:S03]  /*c660*/  LEA.HI.X.SX32 R12, R15, R7, 0x1, P0 ;  /* 0x000000070f0c7211 */ /* 0x002fc600000f0eff */
[----:B------:R1:W-:Y:S01]  /*c670*/  STL [R1+0x550], R0 ;  /* 0x0005500001007387 */ /* 0x0003e20000100800 */
[----:B0-----:R-:W-:-:S03]  /*c680*/  LEA R13, P0, R4, R6, 0x1 ;  /* 0x00000006040d7211 */ /* 0x001fc600078008ff */
[----:B------:R0:W-:Y:S01]  /*c690*/  STL [R1+0x33c], R12 ;  /* 0x00033c0c01007387 */ /* 0x0001e20000100800 */
[----:B-1----:R-:W-:-:S03]  /*c6a0*/  LEA.HI.X.SX32 R0, R17, R7, 0x1, P1 ;  /* 0x0000000711007211 */ /* 0x002fc600008f0eff */
[----:B------:R1:W-:Y:S04]  /*c6b0*/  STL [R1+0x554], R13 ;  /* 0x0005540d01007387 */ /* 0x0003e80000100800 */
[----:B------:R2:W-:Y:S01]  /*c6c0*/  STL [R1+0x344], R0 ;  /* 0x0003440001007387 */ /* 0x0005e20000100800 */
[----:B0-----:R-:W-:Y:S02]  /*c6d0*/  LEA R12, P1, R9, R6, 0x1 ;  /* 0x00000006090c7211 */ /* 0x001fe400078208ff */
[----:B-1----:R-:W-:-:S03]  /*c6e0*/  LEA.HI.X.SX32 R13, R22, R7, 0x1, P2 ;  /* 0x00000007160d7211 */ /* 0x002fc600010f0eff */
[----:B------:R0:W-:Y:S01]  /*c6f0*/  STL [R1+0x558], R12 ;  /* 0x0005580c01007387 */ /* 0x0001e20000100800 */
[----:B--2---:R-:W-:-:S03]  /*c700*/  LEA R0, P2, R10, R6, 0x1 ;  /* 0x000000060a007211 */ /* 0x004fc600078408ff */
[----:B------:R1:W-:Y:S01]  /*c710*/  STL [R1+0x34c], R13 ;  /* 0x00034c0d01007387 */ /* 0x0003e20000100800 */
[----:B0-----:R-:W-:-:S03]  /*c720*/  LEA.HI.X.SX32 R12, R5, R7, 0x1, P3 ;  /* 0x00000007050c7211 */ /* 0x001fc600018f0eff */
[----:B------:R0:W5:Y:S04]  /*c730*/  LDL.LU R5, [R1+0x63c] ;  /* 0x00063c0001057983 */ /* 0x0001680000300800 */
[----:B------:R2:W-:Y:S01]  /*c740*/  STL [R1+0x55c], R0 ;  /* 0x00055c0001007387 */ /* 0x0005e20000100800 */
[----:B-1----:R-:W-:-:S03]  /*c750*/  LEA.HI.X.SX32 R13, R3, R7, 0x1, P4 ;  /* 0x00000007030d7211 */ /* 0x002fc600020f0eff */
[----:B------:R1:W-:Y:S04]  /*c760*/  STL [R1+0x354], R12 ;  /* 0x0003540c01007387 */ /* 0x0003e80000100800 */
[----:B------:R0:W5:Y:S01]  /*c770*/  LDL.LU R3, [R1+0x638] ;  /* 0x0006380001037983 */ /* 0x0001620000300800 */
[----:B--2---:R-:W-:Y:S01]  /*c780*/  LEA R0, P3, R8, R6, 0x1 ;  /* 0x0000000608007211 */ /* 0x004fe200078608ff */
[----:B------:R-:W2:Y:S04]  /*c790*/  S2R R22, SR_TID.X ;  /* 0x0000000000167919 */ /* 0x000ea80000002100 */
[----:B------:R3:W-:Y:S01]  /*c7a0*/  STL [R1+0x560], R0 ;  /* 0x0005600001007387 */ /* 0x0007e20000100800 */
[----:B-1----:R-:W-:-:S03]  /*c7b0*/  LEA.HI.X.SX32 R12, R20, R7, 0x1, P5 ;  /* 0x00000007140c7211 */ /* 0x002fc600028f0eff */
[----:B------:R1:W-:Y:S01]  /*c7c0*/  STL [R1+0x35c], R13 ;  /* 0x00035c0d01007387 */ /* 0x0003e20000100800 */
[-C--:B---3--:R-:W-:Y:S02]  /*c7d0*/  LEA R0, P4, R11, R6.reuse, 0x1 ;  /* 0x000000060b007211 */ /* 0x088fe400078808ff */
[----:B-1----:R-:W-:-:S03]  /*c7e0*/  LEA R13, P5, R16, R6, 0x1 ;  /* 0x00000006100d7211 */ /* 0x002fc600078a08ff */
[----:B------:R1:W-:Y:S04]  /*c7f0*/  STL [R1+0x564], R0 ;  /* 0x0005640001007387 */ /* 0x0003e80000100800 */
[----:B------:R3:W-:Y:S01]  /*c800*/  STL [R1+0x364], R12 ;  /* 0x0003640c01007387 */ /* 0x0007e20000100800 */
[-C--:B-1----:R-:W-:Y:S01]  /*c810*/  LEA.HI.X.SX32 R0, R2, R7.reuse, 0x1, P6 ;  /* 0x0000000702007211 */ /* 0x082fe200030f0eff */
[----:B------:R-:W1:Y:S01]  /*c820*/  S2R R17, SR_TID.X ;  /* 0x0000000000117919 */ /* 0x000e620000002100 */
[-C--:B------:R-:W-:Y:S02]  /*c830*/  LEA.HI.X.SX32 R2, R4, R7.reuse, 0x1, P0 ;  /* 0x0000000704027211 */ /* 0x080fe400000f0eff */
[----:B---3--:R-:W-:Y:S01]  /*c840*/  LEA R12, P6, R27, R6, 0x1 ;  /* 0x000000061b0c7211 */ /* 0x008fe200078c08ff */
[----:B------:R-:W-:Y:S01]  /*c850*/  STL [R1+0x568], R13 ;  /* 0x0005680d01007387 */ /* 0x000fe20000100800 */
[----:B------:R-:W-:-:S03]  /*c860*/  LEA.HI.X.SX32 R4, R9, R7, 0x1, P1 ;  /* 0x0000000709047211 */ /* 0x000fc600008f0eff */
[----:B------:R3:W-:Y:S04]  /*c870*/  STL [R1+0x36c], R0 ;  /* 0x00036c0001007387 */ /* 0x0007e80000100800 */
[----:B------:R-:W-:Y:S01]  /*c880*/  STL [R1+0x570], R12 ;  /* 0x0005700c01007387 */ /* 0x000fe20000100800 */
[----:B---3--:R-:W-:-:S03]  /*c890*/  LEA R0, P0, R26, R6, 0x1 ;  /* 0x000000061a007211 */ /* 0x008fc600078008ff */
[----:B------:R3:W-:Y:S04]  /*c8a0*/  STL [R1+0x374], R2 ;  /* 0x0003740201007387 */ /* 0x0007e80000100800 */
[----:B------:R4:W-:Y:S04]  /*c8b0*/  STL [R1+0x578], R0 ;  /* 0x0005780001007387 */ /* 0x0009e80000100800 */
[----:B------:R0:W-:Y:S01]  /*c8c0*/  STL [R1+0x37c], R4 ;  /* 0x00037c0401007387 */ /* 0x0001e20000100800 */
[----:B---3--:R-:W-:Y:S02]  /*c8d0*/  LEA R2, P1, R25, R6, 0x1 ;  /* 0x0000000619027211 */ /* 0x008fe400078208ff */
[----:B----4-:R-:W-:-:S03]  /*c8e0*/  LEA.HI.X.SX32 R0, R10, R7, 0x1, P2 ;  /* 0x000000070a007211 */ /* 0x010fc600010f0eff */
[----:B------:R3:W-:Y:S01]  /*c8f0*/  STL [R1+0x580], R2 ;  /* 0x0005800201007387 */ /* 0x0007e20000100800 */
[----:B0-----:R-:W-:-:S03]  /*c900*/  LEA R4, P2, R23, R6, 0x1 ;  /* 0x0000000617047211 */ /* 0x001fc600078408ff */
[----:B------:R0:W-:Y:S04]  /*c910*/  STL [R1+0x384], R0 ;  /* 0x0003840001007387 */ /* 0x0001e80000100800 */
[----:B------:R4:W-:Y:S01]  /*c920*/  STL [R1+0x588], R4 ;  /* 0x0005880401007387 */ /* 0x0009e20000100800 */
[-C--:B---3--:R-:W-:Y:S02]  /*c930*/  LEA.HI.X.SX32 R2, R8, R7.reuse, 0x1, P3 ;  /* 0x0000000708027211 */ /* 0x088fe400018f0eff */
[----:B0-----:R-:W-:-:S03]  /*c940*/  LEA.HI.X.SX32 R0, R11, R7, 0x1, P4 ;  /* 0x000000070b007211 */ /* 0x001fc600020f0eff */
[----:B------:R0:W-:Y:S01]  /*c950*/  STL [R1+0x198], R2 ;  /* 0x0001980201007387 */ /* 0x0001e20000100800 */
[----:B----4-:R-:W-:-:S03]  /*c960*/  LEA.HI.X.SX32 R4, R16, R7, 0x1, P5 ;  /* 0x0000000710047211 */ /* 0x010fc600028f0eff */
[----:B------:R3:W-:Y:S04]  /*c970*/  STL [R1+0x19c], R0 ;  /* 0x00019c0001007387 */ /* 0x0007e80000100800 */
[----:B------:R2:W-:Y:S01]  /*c980*/  STL [R1+0x1a0], R4 ;  /* 0x0001a00401007387 */ /* 0x0005e20000100800 */
[-C--:B0-----:R-:W-:Y:S02]  /*c990*/  LEA.HI.X.SX32 R2, R27, R7.reuse, 0x1, P6 ;  /* 0x000000071b027211 */ /* 0x081fe400030f0eff */
[----:B---3--:R-:W-:-:S03]  /*c9a0*/  LEA.HI.X.SX32 R0, R26, R7, 0x1, P0 ;  /* 0x000000071a007211 */ /* 0x008fc600000f0eff */
[----:B------:R0:W-:Y:S01]  /*c9b0*/  STL [R1+0x1a4], R2 ;  /* 0x0001a40201007387 */ /* 0x0001e20000100800 */
[----:B--2---:R-:W-:-:S03]  /*c9c0*/  IMAD.SHL.U32 R4, R22, 0x20, RZ ;  /* 0x0000002016047824 */ /* 0x004fc600078e00ff */
[----:B------:R2:W-:Y:S02]  /*c9d0*/  STL [R1+0x1a8], R0 ;  /* 0x0001a80001007387 */ /* 0x0005e40000100800 */
[----:B------:R-:W-:Y:S02]  /*c9e0*/  LOP3.LUT R4, R4, 0x60, RZ, 0xc0, !PT ;  /* 0x0000006004047812 */ /* 0x000fe400078ec0ff */
[-C--:B0-----:R-:W-:Y:S02]  /*c9f0*/  LEA.HI.X.SX32 R2, R25, R7.reuse, 0x1, P1 ;  /* 0x0000000719027211 */ /* 0x081fe400008f0eff */
[----:B--2---:R-:W-:-:S03]  /*ca00*/  LEA.HI.X.SX32 R0, R23, R7, 0x1, P2 ;  /* 0x0000000717007211 */ /* 0x004fc600010f0eff */
[----:B------:R-:W-:Y:S01]  /*ca10*/  STL [R1+0x1ac], R2 ;  /* 0x0001ac0201007387 */ /* 0x000fe20000100800 */
[----:B-1----:R-:W-:Y:S02]  /*ca20*/  LOP3.LUT R15, R17, 0x7f, RZ, 0xc0, !PT ;  /* 0x0000007f110f7812 */ /* 0x002fe400078ec0ff */
[----:B------:R-:W-:Y:S01]  /*ca30*/  SHF.R.U32.HI R17, RZ, 0x4, R17 ;  /* 0x00000004ff117819 */ /* 0x000fe20000011611 */
[----:B------:R0:W-:Y:S04]  /*ca40*/  STL [R1+0x1b0], R0 ;  /* 0x0001b00001007387 */ /* 0x0001e80000100800 */
[----:B------:R1:W-:Y:S01]  /*ca50*/  STL [R1+0x5fc], R4 ;  /* 0x0005fc0401007387 */ /* 0x0003e20000100800 */
[----:B------:R-:W-:-:S03]  /*ca60*/  SGXT.U32 R17, R17, 0x3 ;  /* 0x000000031111781a */ /* 0x000fc60000000000 */
[----:B------:R2:W-:Y:S04]  /*ca70*/  STL [R1+0x5e0], RZ ;  /* 0x0005e0ff01007387 */ /* 0x0005e80000100800 */
[----:B------:R2:W-:Y:S04]  /*ca80*/  STL [R1+0x5e4], RZ ;  /* 0x0005e4ff01007387 */ /* 0x0005e80000100800 */
[----:B------:R2:W-:Y:S01]  /*ca90*/  STL [R1+0x5e8], RZ ;  /* 0x0005e8ff01007387 */ /* 0x0005e20000100800 */
[----:B0-----:R-:W-:-:S03]  /*caa0*/  IMAD R0, R15, UR6, RZ ;  /* 0x000000060f007c24 */ /* 0x001fc6000f8e02ff */
[----:B------:R2:W-:Y:S01]  /*cab0*/  STL [R1+0x5ec], RZ ;  /* 0x0005ecff01007387 */ /* 0x0005e20000100800 */
[----:B------:R-:W-:-:S03]  /*cac0*/  LOP3.LUT R14, R17, 0x50, RZ, 0xfc, !PT ;  /* 0x00000050110e7812 */ /* 0x000fc600078efcff */
[----:B------:R2:W-:Y:S01]  /*cad0*/  STL [R1+0x5d0], RZ ;  /* 0x0005d0ff01007387 */ /* 0x0005e20000100800 */
[----:B------:R-:W-:-:S03]  /*cae0*/  LOP3.LUT R15, R17, 0x48, RZ, 0xfc, !PT ;  /* 0x00000048110f7812 */ /* 0x000fc600078efcff */
[----:B------:R2:W-:Y:S01]  /*caf0*/  STL [R1+0x5d4], RZ ;  /* 0x0005d4ff01007387 */ /* 0x0005e20000100800 */
[----:B------:R-:W-:-:S03]  /*cb00*/  LOP3.LUT R17, R17, 0x40, RZ, 0xfc, !PT ;  /* 0x0000004011117812 */ /* 0x000fc600078efcff */
[----:B------:R2:W-:Y:S04]  /*cb10*/  STL [R1+0x5d8], RZ ;  /* 0x0005d8ff01007387 */ /* 0x0005e80000100800 */
[----:B------:R2:W-:Y:S04]  /*cb20*/  STL [R1+0x5dc], RZ ;  /* 0x0005dcff01007387 */ /* 0x0005e80000100800 */
[----:B------:R2:W-:Y:S01]  /*cb30*/  STL [R1+0x5c0], RZ ;  /* 0x0005c0ff01007387 */ /* 0x0005e20000100800 */
[----:B------:R-:W-:-:S03]  /*cb40*/  IMAD R6, R14, UR12, RZ ;  /* 0x0000000c0e067c24 */ /* 0x000fc6000f8e02ff */
[----:B------:R2:W-:Y:S01]  /*cb50*/  STL [R1+0x5c4], RZ ;  /* 0x0005c4ff01007387 */ /* 0x0005e20000100800 */
[----:B------:R-:W-:-:S03]  /*cb60*/  IMAD R6, R17, UR14, RZ ;  /* 0x0000000e11067c24 */ /* 0x000fc6000f8e02ff */
[----:B------:R2:W-:Y:S01]  /*cb70*/  STL [R1+0x5c8], RZ ;  /* 0x0005c8ff01007387 */ /* 0x0005e20000100800 */
[----:B------:R-:W-:-:S03]  /*cb80*/  SHF.R.U32.HI R17, RZ, 0x4, R22 ;  /* 0x00000004ff117819 */ /* 0x000fc60000011616 */
[----:B------:R2:W-:Y:S04]  /*cb90*/  STL [R1+0x5cc], RZ ;  /* 0x0005ccff01007387 */ /* 0x0005e80000100800 */
[----:B------:R2:W-:Y:S04]  /*cba0*/  STL [R1+0x5b0], RZ ;  /* 0x0005b0ff01007387 */ /* 0x0005e80000100800 */
[----:B------:R2:W-:Y:S04]  /*cbb0*/  STL [R1+0x5b4], RZ ;  /* 0x0005b4ff01007387 */ /* 0x0005e80000100800 */
[----:B------:R2:W-:Y:S01]  /*cbc0*/  STL [R1+0x5b8], RZ ;  /* 0x0005b8ff01007387 */ /* 0x0005e20000100800 */
[----:B------:R-:W-:-:S03]  /*cbd0*/  SGXT.U32 R17, R17, 0x3 ;  /* 0x000000031111781a */ /* 0x000fc60000000000 */
[----:B------:R2:W-:Y:S01]  /*cbe0*/  STL [R1+0x5bc], RZ ;  /* 0x0005bcff01007387 */ /* 0x0005e20000100800 */
[----:B------:R-:W-:Y:S01]  /*cbf0*/  IMAD R7, R15, UR13, RZ ;  /* 0x0000000d0f077c24 */ /* 0x000fe2000f8e02ff */
[----:B------:R-:W-:Y:S02]  /*cc00*/  SHF.R.U32.HI R22, RZ, 0x4, R22 ;  /* 0x00000004ff167819 */ /* 0x000fe40000011616 */
[C---:B------:R-:W-:Y:S02]  /*cc10*/  LOP3.LUT R15, R17.reuse, 0x30, RZ, 0xfc, !PT ;  /* 0x00000030110f7812 */ /* 0x040fe400078efcff */
[----:B------:R-:W-:Y:S02]  /*cc20*/  LOP3.LUT R17, R17, 0x28, RZ, 0xfc, !PT ;  /* 0x0000002811117812 */ /* 0x000fe400078efcff */
[----:B------:R-:W-:Y:S01]  /*cc30*/  SGXT.U32 R22, R22, 0x3 ;  /* 0x000000031616781a */ /* 0x000fe20000000000 */
[----:B------:R-:W-:Y:S02]  /*cc40*/  IMAD R6, R15, UR15, RZ ;  /* 0x0000000f0f067c24 */ /* 0x000fe4000f8e02ff */
[----:B-1----:R-:W-:Y:S01]  /*cc50*/  IMAD R4, R17, UR16, RZ ;  /* 0x0000001011047c24 */ /* 0x002fe2000f8e02ff */
[----:B------:R-:W-:-:S02]  /*cc60*/  LOP3.LUT R14, R22, 0x20, RZ, 0xfc, !PT ;  /* 0x00000020160e7812 */ /* 0x000fc400078efcff */
[C---:B------:R-:W-:Y:S02]  /*cc70*/  LOP3.LUT R15, R22.reuse, 0x18, RZ, 0xfc, !PT ;  /* 0x00000018160f7812 */ /* 0x040fe400078efcff */
[C---:B------:R-:W-:Y:S02]  /*cc80*/  LOP3.LUT R17, R22.reuse, 0x10, RZ, 0xfc, !PT ;  /* 0x0000001016117812 */ /* 0x040fe400078efcff */
[----:B------:R-:W-:Y:S02]  /*cc90*/  SHF.R.S32.HI R2, RZ, 0x1f, R0 ;  /* 0x0000001fff027819 */ /* 0x000fe40000011400 */
[----:B------:R-:W-:Y:S01]  /*cca0*/  LOP3.LUT R22, R22, 0x8, RZ, 0xfc, !PT ;  /* 0x0000000816167812 */ /* 0x000fe200078efcff */
[----:B------:R-:W-:Y:S01]  /*ccb0*/  IMAD R4, R14, UR17, RZ ;  /* 0x000000110e047c24 */ /* 0x000fe2000f8e02ff */
[C---:B------:R-:W-:Y:S01]  /*ccc0*/  SHF.L.U64.HI R2, R0.reuse, 0x1, R2 ;  /* 0x0000000100027819 */ /* 0x040fe20000010202 */
[----:B------:R-:W-:Y:S02]  /*ccd0*/  IMAD.SHL.U32 R0, R0, 0x2, RZ ;  /* 0x0000000200007824 */ /* 0x000fe400078e00ff */
[----:B------:R-:W-:-:S02]  /*cce0*/  IMAD R7, R15, UR9, RZ ;  /* 0x000000090f077c24 */ /* 0x000fc4000f8e02ff */
[----:B------:R-:W-:Y:S02]  /*ccf0*/  IMAD R6, R17, UR18, RZ ;  /* 0x0000001211067c24 */ /* 0x000fe4000f8e02ff */
[----:B--2---:R-:W-:-:S07]  /*cd00*/  IMAD R4, R22, UR19, RZ ;  /* 0x0000001316047c24 */ /* 0x004fce000f8e02ff */
.L_x_2:
[----:B------:R-:W0:Y:S01]  /*cd10*/  S2R R15, SR_TID.X ;  /* 0x00000000000f7919 */ /* 0x000e220000002100 */
[----:B------:R-:W-:Y:S01]  /*cd20*/  PRMT R16, RZ, 0x7610, R16 ;  /* 0x00007610ff107816 */ /* 0x000fe20000000010 */
[----:B------:R-:W1:Y:S01]  /*cd30*/  LDCU UR4, c[0x0][0x3a8] ;  /* 0x00007500ff0477ac */ /* 0x000e620008000800 */
[----:B------:R-:W2:Y:S01]  /*cd40*/  S2R R21, SR_TID.X ;  /* 0x0000000000157919 */ /* 0x000ea20000002100 */
[----:B------:R3:W-:Y:S01]  /*cd50*/  STL.64 [R1+0xbd8], R22 ;  /* 0x000bd81601007387 */ /* 0x0007e20000100a00 */
[----:B------:R-:W-:Y:S01]  /*cd60*/  PRMT R10, RZ, 0x7610, R10 ;  /* 0x00007610ff0a7816 */ /* 0x000fe2000000000a */
[----:B------:R-:W4:Y:S01]  /*cd70*/  S2R R8, SR_TID.X ;  /* 0x0000000000087919 */ /* 0x000f220000002100 */
[----:B------:R-:W-:Y:S02]  /*cd80*/  PRMT R13, RZ, 0x7610, R13 ;  /* 0x00007610ff0d7816 */ /* 0x000fe4000000000d */
[----:B------:R-:W-:Y:S01]  /*cd90*/  PRMT R18, RZ, 0x7610, R18 ;  /* 0x00007610ff127816 */ /* 0x000fe20000000012 */
[----:B------:R-:W-:Y:S01]  /*cda0*/  STL [R1+0xbd0], R28 ;  /* 0x000bd01c01007387 */ /* 0x000fe20000100800 */
[----:B---3-5:R-:W-:Y:S01]  /*cdb0*/  MOV R22, R3 ;  /* 0x0000000300167202 */ /* 0x028fe20000000f00 */
[----:B------:R-:W-:Y:S01]  /*cdc0*/  IMAD.MOV.U32 R23, RZ, RZ, R5 ;  /* 0x000000ffff177224 */ /* 0x000fe200078e0005 */
[----:B------:R-:W-:-:S02]  /*cdd0*/  PRMT R20, RZ, 0x7610, R20 ;  /* 0x00007610ff147816 */ /* 0x000fc40000000014 */
[----:B------:R-:W-:Y:S02]  /*cde0*/  PRMT R19, RZ, 0x7610, R19 ;  /* 0x00007610ff137816 */ /* 0x000fe40000000013 */
[----:B------:R-:W-:Y:S01]  /*cdf0*/  PRMT R12, RZ, 0x7610, R12 ;  /* 0x00007610ff0c7816 */ /* 0x000fe2000000000c */
[----:B------:R3:W-:Y:S01]  /*ce00*/  STL.64 [R1+0x218], R22 ;  /* 0x0002181601007387 */ /* 0x0007e20000100a00 */
[----:B0-----:R-:W-:-:S04]  /*ce10*/  SHF.R.U32.HI R14, RZ, 0x4, R15 ;  /* 0x00000004ff0e7819 */ /* 0x001fc8000001160f */
[----:B------:R-:W-:Y:S02]  /*ce20*/  SGXT.U32 R14, R14, 0x3 ;  /* 0x000000030e0e781a */ /* 0x000fe40000000000 */
[----:B--2---:R-:W-:Y:S02]  /*ce30*/  LEA.HI R3, R21, 0x38, RZ, 0x1c ;  /* 0x0000003815037811 */ /* 0x004fe400078fe0ff */
[C---:B------:R-:W-:Y:S01]  /*ce40*/  ISETP.GE.AND P0, PT, R14.reuse, UR8, PT ;  /* 0x000000080e007c0c */ /* 0x040fe2000bf06270 */
[----:B------:R-:W-:Y:S01]  /*ce50*/  IMAD R4, R14, UR20, RZ ;  /* 0x000000140e047c24 */ /* 0x000fe2000f8e02ff */
[----:B------:R-:W-:-:S03]  /*ce60*/  ISETP.GE.AND P1, PT, R3, UR8, PT ;  /* 0x0000000803007c0c */ /* 0x000fc6000bf26270 */
[----:B------:R-:W-:Y:S01]  /*ce70*/  IMAD.WIDE R4, R4, 0x2, R22 ;  /* 0x0000000204047825 */ /* 0x000fe200078e0216 */
[----:B------:R-:W-:-:S07]  /*ce80*/  LOP3.LUT R6, R14, 0x70, RZ, 0xfc, !PT ;  /* 0x000000700e067812 */ /* 0x000fce00078efcff */
[----:B------:R0:W2:Y:S01]  /*ce90*/  @!P0 LDG.E.U16 R16, desc[UR10][R4.64] ;  /* 0x0000000a04108981 */ /* 0x0000a2000c1e1500 */
[C---:B------:R-:W-:Y:S01]  /*cea0*/  ISETP.GE.AND P0, PT, R6.reuse, UR8, PT ;  /* 0x0000000806007c0c */ /* 0x040fe2000bf06270 */
[----:B------:R-:W-:Y:S02]  /*ceb0*/  IMAD R6, R6, UR20, RZ ;  /* 0x0000001406067c24 */ /* 0x000fe4000f8e02ff */
[----:B0-----:R-:W-:-:S04]  /*cec0*/  IMAD R4, R3, UR20, RZ ;  /* 0x0000001403047c24 */ /* 0x001fc8000f8e02ff */
[----:B------:R-:W-:Y:S01]  /*ced0*/  IMAD.WIDE R4, R4, 0x2, R22 ;  /* 0x0000000204047825 */ /* 0x000fe200078e0216 */
[----:B------:R-:W-:-:S04]  /*cee0*/  PRMT R3, RZ, 0x7610, R3 ;  /* 0x00007610ff037816 */ /* 0x000fc80000000003 */
[----:B------:R0:W2:Y:S02]  /*cef0*/  @!P1 LDG.E.U16 R10, desc[UR10][R4.64] ;  /* 0x0000000a040a9981 */ /* 0x0000a4000c1e1500 */
[----:B0-----:R-:W-:Y:S01]  /*cf00*/  IMAD.WIDE R4, R6, 0x2, R22 ;  /* 0x0000000206047825 */ /* 0x001fe200078e0216 */
[----:B------:R-:W-:-:S04]  /*cf10*/  LOP3.LUT R6, R14, 0x68, RZ, 0xfc, !PT ;  /* 0x000000680e067812 */ /* 0x000fc800078efcff */
[----:B------:R0:W2:Y:S01]  /*cf20*/  @!P0 LDG.E.U16 R3, desc[UR10][R4.64] ;  /* 0x0000000a04038981 */ /* 0x0000a2000c1e1500 */
[C---:B------:R-:W-:Y:S01]  /*cf30*/  ISETP.GE.AND P0, PT, R6.reuse, UR8, PT ;  /* 0x0000000806007c0c */ /* 0x040fe2000bf06270 */
[----:B------:R-:W-:-:S04]  /*cf40*/  IMAD R6, R6, UR20, RZ ;  /* 0x0000001406067c24 */ /* 0x000fc8000f8e02ff */
[----:B------:R-:W-:Y:S01]  /*cf50*/  IMAD.WIDE R6, R6, 0x2, R22 ;  /* 0x0000000206067825 */ /* 0x000fe200078e0216 */
[----:B0-----:R-:W-:-:S07]  /*cf60*/  PRMT R4, RZ, 0x7610, R4 ;  /* 0x00007610ff047816 */ /* 0x001fce0000000004 */
[----:B------:R0:W2:Y:S01]  /*cf70*/  @!P0 LDG.E.U16 R4, desc[UR10][R6.64] ;  /* 0x0000000a06048981 */ /* 0x0000a2000c1e1500 */
[----:B------:R-:W-:Y:S02]  /*cf80*/  PRMT R5, RZ, 0x7610, R5 ;  /* 0x00007610ff057816 */ /* 0x000fe40000000005 */
[----:B----4-:R-:W-:-:S04]  /*cf90*/  SHF.R.U32.HI R8, RZ, 0x4, R8 ;  /* 0x00000004ff087819 */ /* 0x010fc80000011608 */
[----:B------:R-:W-:Y:S02]  /*cfa0*/  SGXT.U32 R8, R8, 0x3 ;  /* 0x000000030808781a */ /* 0x000fe40000000000 */
[----:B0-----:R-:W-:-:S04]  /*cfb0*/  LOP3.LUT R6, R14, 0x60, RZ, 0xfc, !PT ;  /* 0x000000600e067812 */ /* 0x001fc800078efcff */
[C---:B------:R-:W-:Y:S01]  /*cfc0*/  ISETP.GE.AND P0, PT, R6.reuse, UR8, PT ;  /* 0x0000000806007c0c */ /* 0x040fe2000bf06270 */
[----:B------:R-:W-:-:S04]  /*cfd0*/  IMAD R6, R6, UR20, RZ ;  /* 0x0000001406067c24 */ /* 0x000fc8000f8e02ff */
[----:B------:R-:W-:-:S08]  /*cfe0*/  IMAD.WIDE R6, R6, 0x2, R22 ;  /* 0x0000000206067825 */ /* 0x000fd000078e0216 */
[----:B------:R0:W4:Y:S01]  /*cff0*/  @!P0 LDG.E.U16 R5, desc[UR10][R6.64] ;  /* 0x0000000a06058981 */ /* 0x000122000c1e1500 */
[----:B------:R-:W-:Y:S02]  /*d000*/  LOP3.LUT R9, R8, 0x8, RZ, 0xfc, !PT ;  /* 0x0000000808097812 */ /* 0x000fe400078efcff */
[----:B------:R-:W-:Y:S02]  /*d010*/  LOP3.LUT R8, R14, 0x58, RZ, 0xfc, !PT ;  /* 0x000000580e087812 */ /* 0x000fe400078efcff */
[----:B------:R-:W-:Y:S02]  /*d020*/  ISETP.GE.AND P0, PT, R9, UR8, PT ;  /* 0x0000000809007c0c */ /* 0x000fe4000bf06270 */
[C---:B------:R-:W-:Y:S01]  /*d030*/  ISETP.GE.AND P1, PT, R8.reuse, UR8, PT ;  /* 0x0000000808007c0c */ /* 0x040fe2000bf26270 */
[----:B------:R-:W-:Y:S01]  /*d040*/  IMAD R8, R8, UR20, RZ ;  /* 0x0000001408087c24 */ /* 0x000fe2000f8e02ff */
[----:B0-----:R-:W0:Y:S01]  /*d050*/  S2R R7, SR_TID.X ;  /* 0x0000000000077919 */ /* 0x001e220000002100 */
[----:B------:R-:W-:-:S02]  /*d060*/  PRMT R6, RZ, 0x7610, R6 ;  /* 0x00007610ff067816 */ /* 0x000fc40000000006 */
[----:B------:R-:W-:-:S08]  /*d070*/  IMAD.WIDE R8, R8, 0x2, R22 ;  /* 0x0000000208087825 */ /* 0x000fd000078e0216 */
[----:B------:R0:W2:Y:S02]  /*d080*/  @!P1 LDG.E.U16 R6, desc[UR10][R8.64] ;  /* 0x0000000a08069981 */ /* 0x0000a4000c1e1500 */
[----:B0-----:R-:W-:-:S04]  /*d090*/  SHF.R.U32.HI R9, RZ, 0x4, R7 ;  /* 0x00000004ff097819 */ /* 0x001fc80000011607 */
[----:B------:R-:W-:-:S04]  /*d0a0*/  SGXT.U32 R9, R9, 0x3 ;  /* 0x000000030909781a */ /* 0x000fc80000000000 */
[C---:B------:R-:W-:Y:S02]  /*d0b0*/  LOP3.LUT R7, R9.reuse, 0x10, RZ, 0xfc, !PT ;  /* 0x0000001009077812 */ /* 0x040fe400078efcff */
[----:B------:R-:W-:Y:S02]  /*d0c0*/  LOP3.LUT R9, R9, 0x8, RZ, 0xfc, !PT ;  /* 0x0000000809097812 */ /* 0x000fe400078efcff */
[----:B------:R-:W-:Y:S02]  /*d0d0*/  ISETP.GE.AND P1, PT, R7, UR8, PT ;  /* 0x0000000807007c0c */ /* 0x000fe4000bf26270 */
[----:B------:R-:W0:Y:S01]  /*d0e0*/  S2R R7, SR_TID.X ;  /* 0x0000000000077919 */ /* 0x000e220000002100 */
[----:B-1----:R-:W-:Y:S01]  /*d0f0*/  IMAD R9, R9, UR4, RZ ;  /* 0x0000000409097c24 */ /* 0x002fe2000f8e02ff */
[----:B------:R-:W1:Y:S03]  /*d100*/  LDCU UR4, c[0x0][0x3a8] ;  /* 0x00007500ff0477ac */ /* 0x000e660008000800 */
[----:B------:R-:W-:-:S05]  /*d110*/  IMAD.WIDE R8, R9, 0x2, R22 ;  /* 0x0000000209087825 */ /* 0x000fca00078e0216 */
[----:B------:R0:W2:Y:S02]  /*d120*/  @!P0 LDG.E.U16 R13, desc[UR10][R8.64] ;  /* 0x0000000a080d8981 */ /* 0x0000a4000c1e1500 */
[--C-:B0-----:R-:W-:Y:S02]  /*d130*/  SHF.R.U32.HI R9, RZ, 0x4, R7.reuse ;  /* 0x00000004ff097819 */ /* 0x101fe40000011607 */
[----:B------:R-:W-:Y:S02]  /*d140*/  SHF.R.U32.HI R7, RZ, 0x4, R7 ;  /* 0x00000004ff077819 */ /* 0x000fe40000011607 */
[----:B------:R-:W-:Y:S02]  /*d150*/  SGXT.U32 R9, R9, 0x3 ;  /* 0x000000030909781a */ /* 0x000fe40000000000 */
[----:B------:R-:W-:Y:S02]  /*d160*/  SGXT.U32 R7, R7, 0x3 ;  /* 0x000000030707781a */ /* 0x000fe40000000000 */
[----:B------:R-:W-:-:S02]  /*d170*/  LOP3.LUT R8, R9, 0x18, RZ, 0xfc, !PT ;  /* 0x0000001809087812 */ /* 0x000fc400078efcff */
[----:B------:R-:W-:Y:S02]  /*d180*/  LOP3.LUT R9, R9, 0x10, RZ, 0xfc, !PT ;  /* 0x0000001009097812 */ /* 0x000fe400078efcff */
[----:B------:R-:W-:Y:S02]  /*d190*/  ISETP.GE.AND P0, PT, R8, UR8, PT ;  /* 0x0000000808007c0c */ /* 0x000fe4000bf06270 */
[----:B------:R-:W-:Y:S01]  /*d1a0*/  LOP3.LUT R7, R7, 0x20, RZ, 0xfc, !PT ;  /* 0x0000002007077812 */ /* 0x000fe200078efcff */
[----:B-1----:R-:W-:Y:S01]  /*d1b0*/  IMAD R9, R9, UR4, RZ ;  /* 0x0000000409097c24 */ /* 0x002fe2000f8e02ff */
[----:B------:R-:W0:Y:S03]  /*d1c0*/  LDCU UR4, c[0x0][0x3a8] ;  /* 0x00007500ff0477ac */ /* 0x000e260008000800 */
[----:B------:R-:W-:-:S05]  /*d1d0*/  IMAD.WIDE R8, R9, 0x2, R22 ;  /* 0x0000000209087825 */ /* 0x000fca00078e0216 */
[----:B------:R1:W2:Y:S01]  /*d1e0*/  @!P1 LDG.E.U16 R18, desc[UR10][R8.64] ;  /* 0x0000000a08129981 */ /* 0x0002a2000c1e1500 */
[----:B------:R-:W-:Y:S02]  /*d1f0*/  ISETP.GE.AND P1, PT, R7, UR8, PT ;  /* 0x0000000807007c0c */ /* 0x000fe4000bf26270 */
[----:B------:R-:W0:Y:S01]  /*d200*/  S2R R7, SR_TID.X ;  /* 0x0000000000077919 */ /* 0x000e220000002100 */
[----:B-1----:R-:W1:Y:S01]  /*d210*/  S2R R9, SR_TID.X ;  /* 0x0000000000097919 */ /* 0x002e620000002100 */
[----:B0-----:R-:W-:-:S04]  /*d220*/  SHF.R.U32.HI R7, RZ, 0x4, R7 ;  /* 0x00000004ff077819 */ /* 0x001fc80000011607 */
[----:B------:R-:W-:Y:S02]  /*d230*/  SGXT.U32 R7, R7, 0x3 ;  /* 0x000000030707781a */ /* 0x000fe40000000000 */
[----:B-1----:R-:W-:-:S04]  /*d240*/  SHF.R.U32.HI R9, RZ, 0x4, R9 ;  /* 0x00000004ff097819 */ /* 0x002fc80000011609 */
[----:B------:R-:W-:-:S04]  /*d250*/  SGXT.U32 R9, R9, 0x3 ;  /* 0x000000030909781a */ /* 0x000fc80000000000 */
[----:B------:R-:W-:-:S05]  /*d260*/  LOP3.LUT R9, R9, 0x18, RZ, 0xfc, !PT ;  /* 0x0000001809097812 */ /* 0x000fca00078efcff */
[----:B------:R-:W-:Y:S01]  /*d270*/  IMAD R9, R9, UR4, RZ ;  /* 0x0000000409097c24 */ /* 0x000fe2000f8e02ff */
[----:B------:R-:W0:Y:S03]  /*d280*/  LDCU UR4, c[0x0][0x3a8] ;  /* 0x00007500ff0477ac */ /* 0x000e260008000800 */
[----:B------:R-:W-:-:S05]  /*d290*/  IMAD.WIDE R8, R9, 0x2, R22 ;  /* 0x0000000209087825 */ /* 0x000fca00078e0216 */
[----:B------:R1:W2:Y:S02]  /*d2a0*/  @!P0 LDG.E.U16 R20, desc[UR10][R8.64] ;  /* 0x0000000a08148981 */ /* 0x0002a4000c1e1500 */
[C---:B-1----:R-:W-:Y:S02]  /*d2b0*/  LOP3.LUT R9, R7.reuse, 0x20, RZ, 0xfc, !PT ;  /* 0x0000002007097812 */ /* 0x042fe400078efcff */
[----:B------:R-:W-:Y:S02]  /*d2c0*/  LOP3.LUT R8, R7, 0x28, RZ, 0xfc, !PT ;  /* 0x0000002807087812 */ /* 0x000fe400078efcff */
[----:B------:R-:W1:Y:S01]  /*d2d0*/  S2R R7, SR_TID.X ;  /* 0x0000000000077919 */ /* 0x000e620000002100 */
[----:B0-----:R-:W-:Y:S01]  /*d2e0*/  IMAD R9, R9, UR4, RZ ;  /* 0x0000000409097c24 */ /* 0x001fe2000f8e02ff */
[----:B------:R-:W-:Y:S01]  /*d2f0*/  ISETP.GE.AND P0, PT, R8, UR8, PT ;  /* 0x0000000808007c0c */ /* 0x000fe2000bf06270 */
[----:B------:R-:W0:Y:S02]  /*d300*/  LDCU UR4, c[0x0][0x3a8] ;  /* 0x00007500ff0477ac */ /* 0x000e240008000800 */
[----:B------:R-:W-:-:S05]  /*d310*/  IMAD.WIDE R8, R9, 0x2, R22 ;  /* 0x0000000209087825 */ /* 0x000fca00078e0216 */
[----:B------:R3:W2:Y:S02]  /*d320*/  @!P1 LDG.E.U16 R19, desc[UR10][R8.64] ;  /* 0x0000000a08139981 */ /* 0x0006a4000c1e1500 */
[----:B---3--:R-:W3:Y:S01]  /*d330*/  S2R R9, SR_TID.X ;  /* 0x0000000000097919 */ /* 0x008ee20000002100 */
[----:B------:R-:W-:Y:S02]  /*d340*/  SHF.R.U32.HI R15, RZ, 0x4, R15 ;  /* 0x00000004ff0f7819 */ /* 0x000fe4000001160f */
[----:B-1----:R-:W-:-:S04]  /*d350*/  SHF.R.U32.HI R7, RZ, 0x4, R7 ;  /* 0x00000004ff077819 */ /* 0x002fc80000011607 */
[----:B------:R-:W-:Y:S02]  /*d360*/  SGXT.U32 R7, R7, 0x3 ;  /* 0x000000030707781a */ /* 0x000fe40000000000 */
[----:B---3--:R-:W-:-:S04]  /*d370*/  SHF.R.U32.HI R9, RZ, 0x4, R9 ;  /* 0x00000004ff097819 */ /* 0x008fc80000011609 */
[----:B------:R-:W-:-:S04]  /*d380*/  SGXT.U32 R9, R9, 0x3 ;  /* 0x000000030909781a */ /* 0x000fc80000000000 */
[----:B------:R-:W-:-:S05]  /*d390*/  LOP3.LUT R9, R9, 0x28, RZ, 0xfc, !PT ;  /* 0x0000002809097812 */ /* 0x000fca00078efcff */
[----:B0-----:R-:W-:Y:S01]  /*d3a0*/  IMAD R9, R9, UR4, RZ ;  /* 0x0000000409097c24 */ /* 0x001fe2000f8e02ff */
[----:B------:R-:W0:Y:S01]  /*d3b0*/  LDCU UR4, c[0x0][0x3a8] ;  /* 0x00007500ff0477ac */ /* 0x000e220008000800 */
[----:B------:R-:W-:Y:S02]  /*d3c0*/  LOP3.LUT R7, R7, 0x30, RZ, 0xfc, !PT ;  /* 0x0000003007077812 */ /* 0x000fe400078efcff */
[----:B------:R-:W-:Y:S01]  /*d3d0*/  IMAD.WIDE R8, R9, 0x2, R22 ;  /* 0x0000000209087825 */ /* 0x000fe200078e0216 */
[----:B------:R-:W-:-:S04]  /*d3e0*/  SGXT.U32 R15, R15, 0x3 ;  /* 0x000000030f0f781a */ /* 0x000fc80000000000 */
[----:B------:R1:W3:Y:S01]  /*d3f0*/  @!P0 LDG.E.U16 R12, desc[UR10][R8.64] ;  /* 0x0000000a080c8981 */ /* 0x0002e2000c1e1500 */
[----:B------:R-:W-:Y:S02]  /*d400*/  ISETP.GE.AND P0, PT, R7, UR8, PT ;  /* 0x0000000807007c0c */ /* 0x000fe4000bf06270 */
[C---:B------:R-:W-:Y:S02]  /*d410*/  LOP3.LUT R7, R14.reuse, 0x40, RZ, 0xfc, !PT ;  /* 0x000000400e077812 */ /* 0x040fe400078efcff */
[----:B------:R-:W-:Y:S02]  /*d420*/  LOP3.LUT R15, R15, 0x30, RZ, 0xfc, !PT ;  /* 0x000000300f0f7812 */ /* 0x000fe400078efcff */
[----:B------:R-:W-:Y:S02]  /*d430*/  ISETP.GE.AND P1, PT, R7, UR8, PT ;  /* 0x0000000807007c0c */ /* 0x000fe4000bf26270 */
[----:B------:R-:W4:Y:S01]  /*d440*/  S2R R7, SR_TID.X ;  /* 0x0000000000077919 */ /* 0x000f220000002100 */
[----:B0-----:R-:W-:Y:S01]  /*d450*/  IMAD R15, R15, UR4, RZ ;  /* 0x000000040f0f7c24 */ /* 0x001fe2000f8e02ff */
[----:B------:R-:W0:Y:S01]  /*d460*/  LDCU UR4, c[0x0][0x3a8] ;  /* 0x00007500ff0477ac */ /* 0x000e220008000800 */
[----:B------:R-:W-:-:S02]  /*d470*/  LOP3.LUT R14, R14, 0x40, RZ, 0xfc, !PT ;  /* 0x000000400e0e7812 */ /* 0x000fc400078efcff */
[----:B------:R-:W-:Y:S01]  /*d480*/  PRMT R11, RZ, 0x7610, R11 ;  /* 0x00007610ff0b7816 */ /* 0x000fe2000000000b */
[----:B-1----:R-:W-:-:S05]  /*d490*/  IMAD.WIDE R8, R15, 0x2, R22 ;  /* 0x000000020f087825 */ /* 0x002fca00078e0216 */
[----:B------:R1:W2:Y:S01]  /*d4a0*/  @!P0 LDG.E.U16 R11, desc[UR10][R8.64] ;  /* 0x0000000a080b8981 */ /* 0x0002a2000c1e1500 */
[----:B0-----:R-:W-:Y:S01]  /*d4b0*/  IMAD R14, R14, UR4, RZ ;  /* 0x000000040e0e7c24 */ /* 0x001fe2000f8e02ff */
[----:B-1----:R-:W-:Y:S01]  /*d4c0*/  PRMT R9, RZ, 0x7610, R9 ;  /* 0x00007610ff097816 */ /* 0x002fe20000000009 */
[----:B------:R-:W0:Y:S02]  /*d4d0*/  LDCU UR4, c[0x0][0x3a8] ;  /* 0x00007500ff0477ac */ /* 0x000e240008000800 */
[----:B------:R-:W-:-:S05]  /*d4e0*/  IMAD.WIDE R14, R14, 0x2, R22 ;  /* 0x000000020e0e7825 */ /* 0x000fca00078e0216 */
[----:B------:R4:W2:Y:S02]  /*d4f0*/  @!P1 LDG.E.U16 R9, desc[UR10][R14.64] ;  /* 0x0000000a0e099981 */ /* 0x0008a4000c1e1500 */
[----:B----4-:R-:W-:-:S04]  /*d500*/  SHF.R.U32.HI R14, RZ, 0x4, R7 ;  /* 0x00000004ff0e7819 */ /* 0x010fc80000011607 */
[----:B------:R-:W-:-:S04]  /*d510*/  SGXT.U32 R14, R14, 0x3 ;  /* 0x000000030e0e781a */ /* 0x000fc80000000000 */
[C---:B------:R-:W-:Y:S02]  /*d520*/  LOP3.LUT R7, R14.reuse, 0x48, RZ, 0xfc, !PT ;  /* 0x000000480e077812 */ /* 0x040fe400078efcff */
[----:B------:R-:W-:Y:S02]  /*d530*/  LOP3.LUT R15, R14, 0x48, RZ, 0xfc, !PT ;  /* 0x000000480e0f7812 */ /* 0x000fe400078efcff */
[----:B------:R-:W-:-:S03]  /*d540*/  ISETP.GE.AND P0, PT, R7, UR8, PT ;  /* 0x0000000807007c0c */ /* 0x000fc6000bf06270 */
[----:B0-----:R-:W-:Y:S01]  /*d550*/  IMAD R15, R15, UR4, RZ ;  /* 0x000000040f0f7c24 */ /* 0x001fe2000f8e02ff */
[----:B------:R-:W-:Y:S01]  /*d560*/  LOP3.LUT R7, R14, 0x50, RZ, 0xfc, !PT ;  /* 0x000000500e077812 */ /* 0x000fe200078efcff */
[----:B------:R-:W0:Y:S01]  /*d570*/  LDCU UR4, c[0x0][0x3a8] ;  /* 0x00007500ff0477ac */ /* 0x000e220008000800 */
[----:B------:R-:W-:Y:S01]  /*d580*/  PRMT R8, RZ, 0x7610, R8 ;  /* 0x00007610ff087816 */ /* 0x000fe20000000008 */
[----:B------:R-:W-:-:S06]  /*d590*/  IMAD.WIDE R14, R15, 0x2, R22 ;  /* 0x000000020f0e7825 */ /* 0x000fcc00078e0216 */
[----:B------:R1:W4:Y:S02]  /*d5a0*/  @!P0 LDG.E.U16 R8, desc[UR10][R14.64] ;  /* 0x0000000a0e088981 */ /* 0x000324000c1e1500 */
[----:B-1----:R-:W1:Y:S01]  /*d5b0*/  S2R R15, SR_TID.X ;  /* 0x00000000000f7919 */ /* 0x002e620000002100 */
[----:B------:R-:W-:Y:S02]  /*d5c0*/  ISETP.GE.AND P1, PT, R7, UR8, PT ;  /* 0x0000000807007c0c */ /* 0x000fe4000bf26270 */
[----:B------:R-:W-:Y:S02]  /*d5d0*/  PRMT R7, RZ, 0x7610, R7 ;  /* 0x00007610ff077816 */ /* 0x000fe40000000007 */
[----:B-1----:R-:W-:-:S04]  /*d5e0*/  SHF.R.U32.HI R15, RZ, 0x4, R15 ;  /* 0x00000004ff0f7819 */ /* 0x002fc8000001160f */
[----:B------:R-:W-:-:S04]  /*d5f0*/  SGXT.U32 R15, R15, 0x3 ;  /* 0x000000030f0f781a */ /* 0x000fc80000000000 */
[----:B------:R-:W-:-:S05]  /*d600*/  LOP3.LUT R15, R15, 0x50, RZ, 0xfc, !PT ;  /* 0x000000500f0f7812 */ /* 0x000fca00078efcff */
[----:B0-----:R-:W-:-:S04]  /*d610*/  IMAD R15, R15, UR4, RZ ;  /* 0x000000040f0f7c24 */ /* 0x001fc8000f8e02ff */
[----:B------:R-:W-:-:S05]  /*d620*/  IMAD.WIDE R14, R15, 0x2, R22 ;  /* 0x000000020f0e7825 */ /* 0x000fca00078e0216 */
[----:B------:R0:W2:Y:S02]  /*d630*/  @!P1 LDG.E.U16 R7, desc[UR10][R14.64] ;  /* 0x0000000a0e079981 */ /* 0x0000a4000c1e1500 */
[----:B0-----:R-:W-:-:S04]  /*d640*/  LEA.HI R14, R21, 0x78, RZ, 0x1c ;  /* 0x00000078150e7811 */ /* 0x001fc800078fe0ff */
[C---:B------:R-:W-:Y:S01]  /*d650*/  ISETP.GE.AND P0, PT, R14.reuse, UR8, PT ;  /* 0x000000080e007c0c */ /* 0x040fe2000bf06270 */
[----:B------:R-:W-:Y:S01]  /*d660*/  IMAD R14, R14, UR20, RZ ;  /* 0x000000140e0e7c24 */ /* 0x000fe2000f8e02ff */
[----:B------:R-:W-:-:S03]  /*d670*/  PRMT R17, RZ, 0x7610, R17 ;  /* 0x00007610ff117816 */ /* 0x000fc60000000011 */
[----:B------:R-:W-:Y:S02]  /*d680*/  IMAD.WIDE R14, R14, 0x2, R22 ;  /* 0x000000020e0e7825 */ /* 0x000fe400078e0216 */
[----:B------:R-:W2:Y:S06]  /*d690*/  LDL.LU.64 R22, [R1+0xbd8] ;  /* 0x000bd80001167983 */ /* 0x000eac0000300a00 */
[----:B------:R0:W2:Y:S02]  /*d6a0*/  @!P0 LDG.E.U16 R17, desc[UR10][R14.64] ;  /* 0x0000000a0e118981 */ /* 0x0000a4000c1e1500 */
[----:B0-----:R-:W0:Y:S02]  /*d6b0*/  S2R R15, SR_TID.X ;  /* 0x00000000000f7919 */ /* 0x001e240000002100 */
[----:B0-----:R-:W-:-:S02]  /*d6c0*/  LOP3.LUT R14, R15, 0x7f, RZ, 0xc0, !PT ;  /* 0x0000007f0f0e7812 */ /* 0x001fc400078ec0ff */
[----:B------:R-:W2:Y:S02]  /*d6d0*/  LDL R15, [R1+0x564] ;  /* 0x00056400010f7983 */ /* 0x000ea40000100800 */
[----:B------:R-:W-:Y:S02]  /*d6e0*/  ISETP.GE.AND P0, PT, R14, UR8, PT ;  /* 0x000000080e007c0c */ /* 0x000fe4000bf06270 */
[----:B------:R-:W-:Y:S01]  /*d6f0*/  PRMT R26, RZ, 0x7610, R26 ;  /* 0x00007610ff1a7816 */ /* 0x000fe2000000001a */
[----:B------:R-:W-:Y:S01]  /*d700*/  BAR.SYNC.DEFER_BLOCKING 0x0 ;  /* 0x0000000000007b1d */ /* 0x000fe20000010000 */
[----:B--2---:R-:W-:-:S05]  /*d710*/  IADD3 R14, P1, PT, R15, R0, RZ ;  /* 0x000000000f0e7210 */ /* 0x004fca0007f3e0ff */
[----:B------:R-:W2:Y:S02]  /*d720*/  LDL R15, [R1+0x19c] ;  /* 0x00019c00010f7983 */ /* 0x000ea40000100800 */
[----:B--2---:R-:W-:-:S05]  /*d730*/  IMAD.X R15, R15, 0x1, R2, P1 ;  /* 0x000000010f0f7824 */ /* 0x004fca00008e0602 */
[----:B------:R0:W2:Y:S04]  /*d740*/  @!P0 LDG.E.U16 R26, desc[UR10][R14.64] ;  /* 0x0000000a0e1a8981 */ /* 0x0000a8000c1e1500 */
[----:B------:R-:W0:Y:S02]  /*d750*/  LDL R15, [R1+0x5a4] ;  /* 0x0005a400010f7983 */ /* 0x000e240000100800 */
[----:B0-----:R-:W-:Y:S02]  /*d760*/  IADD3 R14, P1, PT, R15, R0, RZ ;  /* 0x000000000f0e7210 */ /* 0x001fe40007f3e0ff */
[----:B------:R-:W2:Y:S01]  /*d770*/  LDL R15, [R1+0x5a0] ;  /* 0x0005a000010f7983 */ /* 0x000ea20000100800 */
[----:B------:R-:W-:Y:S02]  /*d780*/  PRMT R27, RZ, 0x7610, R27 ;  /* 0x00007610ff1b7816 */ /* 0x000fe4000000001b */
        /* <DEDUP_REMOVED lines=20> */
[----:B------:R-:W2:Y:S01]  /*d8d0*/  LDL R15, [R1+0x4e0] ;  /* 0x0004e000010f7983 */ /* 0x000ea20000100800 */
[----:B0-----:R-:W-:Y:S01]  /*d8e0*/  SHF.R.S32.HI R14, RZ, 0x6, R21 ;  /* 0x00000006ff0e7819 */ /* 0x001fe20000011415 */
[----:B------:R-:W-:-:S03]  /*d8f0*/  IMAD.SHL.U32 R21, R21, 0x2, RZ ;  /* 0x0000000215157824 */ /* 0x000fc600078e00ff */
[----:B------:R-:W-:-:S04]  /*d900*/  SGXT R14, R14, 0x1 ;  /* 0x000000010e0e781a */ /* 0x000fc80000000200 */
[----:B------:R-:W-:-:S04]  /*d910*/  LOP3.LUT R14, R14, 0x90, RZ, 0xc0, !PT ;  /* 0x000000900e0e7812 */ /* 0x000fc800078ec0ff */
[----:B------:R-:W-:Y:S02]  /*d920*/  LOP3.LUT R21, R14, 0x7e, R21, 0x78, !PT ;  /* 0x0000007e0e157812 */ /* 0x000fe400078e7815 */
[----:B--2---:R-:W-:Y:S02]  /*d930*/  IADD3 R14, P1, PT, R15, R0, RZ ;  /* 0x000000000f0e7210 */ /* 0x004fe40007f3e0ff */
        /* <DEDUP_REMOVED lines=10> */
[----:B------:R-:W0:Y:S01]  /*d9e0*/  LDL R15, [R1+0x4a0] ;  /* 0x0004a000010f7983 */ /* 0x000e220000100800 */
[----:B------:R-:W1:Y:S01]  /*d9f0*/  S2UR UR6, SR_CgaCtaId ;  /* 0x00000000000679c3 */ /* 0x000e620000008800 */
[----:B------:R-:W-:Y:S01]  /*da00*/  UMOV UR4, 0x400 ;  /* 0x0000040000047882 */ /* 0x000fe20000000000 */
[----:B0-----:R-:W-:Y:S02]  /*da10*/  IADD3 R14, P1, PT, R15, R0, RZ ;  /* 0x000000000f0e7210 */ /* 0x001fe40007f3e0ff */
[----:B------:R-:W2:Y:S01]  /*da20*/  LDL R15, [R1+0x20c] ;  /* 0x00020c00010f7983 */ /* 0x000ea20000100800 */
[----:B-1----:R-:W-:-:S09]  /*da30*/  ULEA UR4, UR6, UR4, 0x18 ;  /* 0x0000000406047291 */ /* 0x002fd2000f8ec0ff */
[----:B------:R0:W-:Y:S02]  /*da40*/  STS.U16 [R21+UR4+0x8000], R16 ;  /* 0x0080001015007988 */ /* 0x0001e40008000404 */
[----:B0-----:R-:W-:Y:S01]  /*da50*/  PRMT R16, RZ, 0x7610, R16 ;  /* 0x00007610ff107816 */ /* 0x001fe20000000010 */
[----:B--2---:R-:W-:-:S05]  /*da60*/  IMAD.X R15, R15, 0x1, R2, P1 ;  /* 0x000000010f0f7824 */ /* 0x004fca00008e0602 */
[----:B------:R0:W2:Y:S04]  /*da70*/  @!P0 LDG.E.U16 R16, desc[UR10][R14.64] ;  /* 0x0000000a0e108981 */ /* 0x0000a8000c1e1500 */
[----:B------:R-:W0:Y:S02]  /*da80*/  LDL R15, [R1+0x480] ;  /* 0x00048000010f7983 */ /* 0x000e240000100800 */
[----:B0-----:R-:W-:Y:S02]  /*da90*/  IADD3 R14, P1, PT, R15, R0, RZ ;  /* 0x000000000f0e7210 */ /* 0x001fe40007f3e0ff */
[----:B------:R-:W2:Y:S04]  /*daa0*/  LDL R15, [R1+0x1cc] ;  /* 0x0001cc00010f7983 */ /* 0x000ea80000100800 */
[----:B------:R0:W-:Y:S02]  /*dab0*/  STS.U16 [R21+UR4+0x8100], R13 ;  /* 0x0081000d15007988 */ /* 0x0001e40008000404 */
[----:B0-----:R-:W-:-:S02]  /*dac0*/  PRMT R13, RZ, 0x7610, R13 ;  /* 0x00007610ff0d7816 */ /* 0x001fc4000000000d */
[----:B----4-:R0:W-:Y:S04]  /*dad0*/  STS.U16 [R21+UR4+0x8900], R8 ;  /* 0x0089000815007988 */ /* 0x0101e80008000404 */
[----:B------:R1:W-:Y:S04]  /*dae0*/  STS.U16 [R21+UR4+0x8800], R9 ;  /* 0x0088000915007988 */ /* 0x0003e80008000404 */
[----:B0-----:R-:W4:Y:S04]  /*daf0*/  LDL R8, [R1+0x1d8] ;  /* 0x0001d80001087983 */ /* 0x001f280000100800 */
[----:B-1----:R-:W3:Y:S04]  /*db00*/  LDL R9, [R1+0x440] ;  /* 0x0004400001097983 */ /* 0x002ee80000100800 */
[----:B------:R0:W-:Y:S04]  /*db10*/  STS.U16 [R21+UR4+0x8d00], R4 ;  /* 0x008d000415007988 */ /* 0x0001e80008000404 */
[----:B------:R1:W-:Y:S04]  /*db20*/  STS.U16 [R21+UR4+0x8c00], R5 ;  /* 0x008c000515007988 */ /* 0x0003e80008000404 */
[----:B0-----:R-:W3:Y:S04]  /*db30*/  LDL R4, [R1+0x220] ;  /* 0x0002200001047983 */ /* 0x001ee80000100800 */
[----:B-1----:R-:W3:Y:S01]  /*db40*/  LDL R5, [R1+0x420] ;  /* 0x0004200001057983 */ /* 0x002ee20000100800 */
[----:B--2---:R-:W-:-:S05]  /*db50*/  IMAD.X R15, R15, 0x1, R2, P1 ;  /* 0x000000010f0f7824 */ /* 0x004fca00008e0602 */
[----:B------:R0:W2:Y:S04]  /*db60*/  @!P0 LDG.E.U16 R13, desc[UR10][R14.64] ;  /* 0x0000000a0e0d8981 */ /* 0x0000a8000c1e1500 */
[----:B------:R-:W0:Y:S02]  /*db70*/  LDL R15, [R1+0x460] ;  /* 0x00046000010f7983 */ /* 0x000e240000100800 */
[----:B0-----:R-:W-:-:S05]  /*db80*/  IADD3 R14, P1, PT, R15, R0, RZ ;  /* 0x000000000f0e7210 */ /* 0x001fca0007f3e0ff */
[----:B----4-:R-:W-:Y:S01]  /*db90*/  IMAD.X R15, R8, 0x1, R2, P1 ;  /* 0x00000001080f7824 */ /* 0x010fe200008e0602 */
[----:B---3--:R-:W-:-:S05]  /*dba0*/  IADD3 R8, P1, PT, R9, R0, RZ ;  /* 0x0000000009087210 */ /* 0x008fca0007f3e0ff */
[----:B------:R-:W-:Y:S01]  /*dbb0*/  IMAD.X R9, R4, 0x1, R2, P1 ;  /* 0x0000000104097824 */ /* 0x000fe200008e0602 */
[----:B------:R-:W-:Y:S02]  /*dbc0*/  IADD3 R4, P1, PT, R5, R0, RZ ;  /* 0x0000000005047210 */ /* 0x000fe40007f3e0ff */
[----:B------:R-:W3:Y:S04]  /*dbd0*/  LDL R5, [R1+0x260] ;  /* 0x0002600001057983 */ /* 0x000ee80000100800 */
[----:B------:R0:W-:Y:S02]  /*dbe0*/  STS.U16 [R21+UR4+0x8700], R10 ;  /* 0x0087000a15007988 */ /* 0x0001e40008000404 */
[----:B0-----:R-:W-:Y:S02]  /*dbf0*/  PRMT R10, RZ, 0x7610, R10 ;  /* 0x00007610ff0a7816 */ /* 0x001fe4000000000a */
[----:B------:R0:W-:Y:S04]  /*dc00*/  STS.U16 [R21+UR4+0x8300], R20 ;  /* 0x0083001415007988 */ /* 0x0001e80008000404 */
[----:B0-----:R-:W4:Y:S01]  /*dc10*/  LDL R20, [R1+0x2a0] ;  /* 0x0002a00001147983 */ /* 0x001f220000100800 */
[----:B---3--:R-:W-:-:S05]  /*dc20*/  IMAD.X R5, R5, 0x1, R2, P1 ;  /* 0x0000000105057824 */ /* 0x008fca00008e0602 */
[----:B------:R0:W3:Y:S04]  /*dc30*/  @!P0 LDG.E.U16 R10, desc[UR10][R4.64] ;  /* 0x0000000a040a8981 */ /* 0x0000e8000c1e1500 */
[----:B------:R-:W0:Y:S04]  /*dc40*/  LDL R5, [R1+0x400] ;  /* 0x0004000001057983 */ /* 0x000e280000100800 */
[----:B------:R1:W-:Y:S04]  /*dc50*/  STS.U16 [R21+UR4+0x8600], R11 ;  /* 0x0086000b15007988 */ /* 0x0003e80008000404 */
[----:B------:R2:W-:Y:S01]  /*dc60*/  STS.U16 [R21+UR4+0x8e00], R3 ;  /* 0x008e000315007988 */ /* 0x0005e20008000404 */
[----:B-1----:R-:W-:-:S02]  /*dc70*/  PRMT R11, RZ, 0x7610, R11 ;  /* 0x00007610ff0b7816 */ /* 0x002fc4000000000b */
[----:B--2---:R-:W-:-:S06]  /*dc80*/  PRMT R3, RZ, 0x7610, R3 ;  /* 0x00007610ff037816 */ /* 0x004fcc0000000003 */
[----:B------:R-:W2:Y:S04]  /*dc90*/  @!P0 LDG.E.U16 R3, desc[UR10][R14.64] ;  /* 0x0000000a0e038981 */ /* 0x000ea8000c1e1500 */
[----:B------:R-:W2:Y:S04]  /*dca0*/  LDL R15, [R1+0x2e0] ;  /* 0x0002e000010f7983 */ /* 0x000ea80000100800 */
[----:B------:R1:W-:Y:S04]  /*dcb0*/  STS.U16 [R21+UR4+0x8500], R12 ;  /* 0x0085000c15007988 */ /* 0x0003e80008000404 */
[----:B------:R-:W2:Y:S01]  /*dcc0*/  LDL R14, [R1+0x3c0] ;  /* 0x0003c000010e7983 */ /* 0x000ea20000100800 */
[----:B0-----:R-:W-:-:S05]  /*dcd0*/  IADD3 R4, P1, PT, R5, R0, RZ ;  /* 0x0000000005047210 */ /* 0x001fca0007f3e0ff */
[----:B----4-:R-:W-:Y:S01]  /*dce0*/  IMAD.X R5, R20, 0x1, R2, P1 ;  /* 0x0000000114057824 */ /* 0x010fe200008e0602 */
[----:B-1----:R-:W-:Y:S01]  /*dcf0*/  PRMT R12, RZ, 0x7610, R12 ;  /* 0x00007610ff0c7816 */ /* 0x002fe2000000000c */
[----:B------:R0:W-:Y:S04]  /*dd00*/  STS.U16 [R21+UR4+0x8a00], R7 ;  /* 0x008a000715007988 */ /* 0x0001e80008000404 */
[----:B------:R-:W4:Y:S04]  /*dd10*/  @!P0 LDG.E.U16 R11, desc[UR10][R4.64] ;  /* 0x0000000a040b8981 */ /* 0x000f28000c1e1500 */
[----:B------:R1:W2:Y:S04]  /*dd20*/  @!P0 LDG.E.U16 R12, desc[UR10][R8.64] ;  /* 0x0000000a080c8981 */ /* 0x0002a8000c1e1500 */
[----:B------:R-:W2:Y:S04]  /*dd30*/  LDL R20, [R1+0x3a0] ;  /* 0x0003a00001147983 */ /* 0x000ea80000100800 */
[----:B------:R-:W2:Y:S01]  /*dd40*/  LDL R5, [R1+0x3e0] ;  /* 0x0003e00001057983 */ /* 0x000ea20000100800 */
[----:B-1----:R-:W-:-:S02]  /*dd50*/  PRMT R9, RZ, 0x7610, R9 ;  /* 0x00007610ff097816 */ /* 0x002fc40000000009 */
[----:B--2---:R-:W-:-:S05]  /*dd60*/  IADD3 R4, P1, PT, R5, R0, RZ ;  /* 0x0000000005047210 */ /* 0x004fca0007f3e0ff */
[----:B------:R-:W-:Y:S01]  /*dd70*/  IMAD.X R5, R15, 0x1, R2, P1 ;  /* 0x000000010f057824 */ /* 0x000fe200008e0602 */
[----:B------:R-:W-:Y:S01]  /*dd80*/  PRMT R8, RZ, 0x7610, R8 ;  /* 0x00007610ff087816 */ /* 0x000fe20000000008 */
[----:B------:R-:W2:Y:S04]  /*dd90*/  LDL R15, [R1+0x598] ;  /* 0x00059800010f7983 */ /* 0x000ea80000100800 */
[----:B------:R1:W2:Y:S04]  /*dda0*/  @!P0 LDG.E.U16 R9, desc[UR10][R4.64] ;  /* 0x0000000a04098981 */ /* 0x0002a8000c1e1500 */
[----:B------:R-:W2:Y:S01]  /*ddb0*/  LDL R5, [R1+0x320] ;  /* 0x0003200001057983 */ /* 0x000ea20000100800 */
[----:B-1----:R-:W-:-:S02]  /*ddc0*/  IADD3 R4, P1, PT, R14, R0, RZ ;  /* 0x000000000e047210 */ /* 0x002fc40007f3e0ff */
[----:B0-----:R-:W-:Y:S01]  /*ddd0*/  PRMT R7, RZ, 0x7610, R7 ;  /* 0x00007610ff077816 */ /* 0x001fe20000000007 */
[----:B------:R-:W3:Y:S01]  /*dde0*/  LDL R14, [R1+0x560] ;  /* 0x00056000010e7983 */ /* 0x000ee20000100800 */
[----:B--2---:R-:W-:-:S05]  /*ddf0*/  IADD3.X R5, PT, PT, R5, R2, RZ, P1, !PT ;  /* 0x0000000205057210 */ /* 0x004fca0000ffe4ff */
[----:B------:R0:W2:Y:S04]  /*de00*/  @!P0 LDG.E.U16 R8, desc[UR10][R4.64] ;  /* 0x0000000a04088981 */ /* 0x0000a8000c1e1500 */
[----:B------:R-:W0:Y:S02]  /*de10*/  LDL R5, [R1+0x3a8] ;  /* 0x0003a80001057983 */ /* 0x000e240000100800 */
[----:B0-----:R-:W-:Y:S02]  /*de20*/  IADD3 R4, P1, PT, R5, R0, RZ ;  /* 0x0000000005047210 */ /* 0x001fe40007f3e0ff */
[----:B------:R-:W2:Y:S03]  /*de30*/  LDL R5, [R1+0x360] ;  /* 0x0003600001057983 */ /* 0x000ea60000100800 */
[----:B--2---:R-:W-:-:S05]  /*de40*/  IMAD.X R5, R5, 0x1, R2, P1 ;  /* 0x0000000105057824 */ /* 0x004fca00008e0602 */
[----:B------:R0:W2:Y:S04]  /*de50*/  @!P0 LDG.E.U16 R7, desc[UR10][R4.64] ;  /* 0x0000000a04078981 */ /* 0x0000a8000c1e1500 */
[----:B------:R-:W2:Y:S01]  /*de60*/  LDL R5, [R1+0x398] ;  /* 0x0003980001057983 */ /* 0x000ea20000100800 */
[----:B0-----:R-:W-:Y:S02]  /*de70*/  IADD3 R4, P1, PT, R20, R0, RZ ;  /* 0x0000000014047210 */ /* 0x001fe40007f3e0ff */
[----:B------:R-:W-:Y:S01]  /*de80*/  PRMT R28, RZ, 0x7610, R28 ;  /* 0x00007610ff1c7816 */ /* 0x000fe2000000001c */
[----:B------:R-:W3:Y:S02]  /*de90*/  LDL R20, [R1+0x30c] ;  /* 0x00030c0001147983 */ /* 0x000ee40000100800 */
[----:B--2---:R-:W-:-:S05]  /*dea0*/  IMAD.X R5, R5, 0x1, R2, P1 ;  /* 0x0000000105057824 */ /* 0x004fca00008e0602 */
[----:B------:R-:W2:Y:S04]  /*deb0*/  @!P0 LDG.E.U16 R28, desc[UR10][R4.64] ;  /* 0x0000000a041c8981 */ /* 0x000ea8000c1e1500 */
[----:B--2---:R0:W-:Y:S04]  /*dec0*/  STL [R1+0x10], R28 ;  /* 0x0000101c01007387 */ /* 0x0041e80000100800 */
[----:B0-----:R-:W2:Y:S04]  /*ded0*/  LDL.LU R28, [R1+0xbd0] ;  /* 0x000bd000011c7983 */ /* 0x001ea80000300800 */
[----:B------:R-:W2:Y:S02]  /*dee0*/  LDL R5, [R1+0x59c] ;  /* 0x00059c0001057983 */ /* 0x000ea40000100800 */
[----:B--2---:R-:W-:-:S05]  /*def0*/  IADD3 R4, P1, PT, R5, R0, RZ ;  /* 0x0000000005047210 */ /* 0x004fca0007f3e0ff */
[----:B------:R-:W-:Y:S02]  /*df00*/  IMAD.X R5, R15, 0x1, R2, P1 ;  /* 0x000000010f057824 */ /* 0x000fe400008e0602 */
[----:B------:R-:W2:Y:S04]  /*df10*/  LDL R15, [R1+0x198] ;  /* 0x00019800010f7983 */ /* 0x000ea80000100800 */
[----:B------:R0:W-:Y:S01]  /*df20*/  STS.U16 [R21+UR4+0x8b00], R6 ;  /* 0x008b000615007988 */ /* 0x0001e20008000404 */
[----:B---3--:R-:W-:Y:S02]  /*df30*/  IADD3 R14, P1, PT, R14, R0, RZ ;  /* 0x000000000e0e7210 */ /* 0x008fe40007f3e0ff */
[----:B0-----:R-:W-:-:S06]  /*df40*/  PRMT R6, RZ, 0x7610, R6 ;  /* 0x00007610ff067816 */ /* 0x001fcc0000000006 */
[----:B------:R0:W3:Y:S02]  /*df50*/  @!P0 LDG.E.U16 R6, desc[UR10][R4.64] ;  /* 0x0000000a04068981 */ /* 0x0000e4000c1e1500 */
[----:B0-----:R-:W-:Y:S01]  /*df60*/  PRMT R5, RZ, 0x7610, R5 ;  /* 0x00007610ff057816 */ /* 0x001fe20000000005 */
        /* <DEDUP_REMOVED lines=8> */
[----:B------:R-:W0:Y:S04]  /*dff0*/  LDL R15, [R1+0x520] ;  /* 0x00052000010f7983 */ /* 0x000e280000100800 */
[----:B------:R1:W-:Y:S02]  /*e000*/  STS.U16 [R21+UR4+0x8200], R18 ;  /* 0x0082001215007988 */ /* 0x0003e40008000404 */
[----:B-1----:R-:W-:-:S02]  /*e010*/  PRMT R18, RZ, 0x7610, R18 ;  /* 0x00007610ff127816 */ /* 0x002fc40000000012 */
[----:B0-----:R-:W-:-:S05]  /*e020*/  IADD3 R14, P1, PT, R15, R0, RZ ;  /* 0x000000000f0e7210 */ /* 0x001fca0007f3e0ff */
[----:B------:R-:W-:-:S05]  /*e030*/  IMAD.X R15, R20, 0x1, R2, P1 ;  /* 0x00000001140f7824 */ /* 0x000fca00008e0602 */
[----:B------:R0:W2:Y:S04]  /*e040*/  @!P0 LDG.E.U16 R18, desc[UR10][R14.64] ;  /* 0x0000000a0e128981 */ /* 0x0000a8000c1e1500 */
[----:B------:R-:W0:Y:S02]  /*e050*/  LDL R15, [R1+0x4fc] ;  /* 0x0004fc00010f7983 */ /* 0x000e240000100800 */
[----:B0-----:R-:W-:Y:S02]  /*e060*/  IADD3 R14, P1, PT, R15, R0, RZ ;  /* 0x000000000f0e7210 */ /* 0x001fe40007f3e0ff */
[----:B------:R-:W2:Y:S04]  /*e070*/  LDL R15, [R1+0x2cc] ;  /* 0x0002cc00010f7983 */ /* 0x000ea80000100800 */
[----:B------:R0:W-:Y:S02]  /*e080*/  STS.U16 [R21+UR4+0x8400], R19 ;  /* 0x0084001315007988 */ /* 0x0001e40008000404 */
        /* <DEDUP_REMOVED lines=10> */
[----:B------:R-:W1:Y:S01]  /*e130*/  S2R R20, SR_TID.X ;  /* 0x0000000000147919 */ /* 0x000e620000002100 */
[----:B0-----:R-:W-:Y:S02]  /*e140*/  IADD3 R14, P1, PT, R15, R0, RZ ;  /* 0x000000000f0e7210 */ /* 0x001fe40007f3e0ff */
[----:B------:R-:W2:Y:S01]  /*e150*/  LDL R15, [R1+0x24c] ;  /* 0x00024c00010f7983 */ /* 0x000ea20000100800 */
[----:B-1----:R-:W-:-:S05]  /*e160*/  LOP3.LUT R20, R20, 0x7f, RZ, 0xc0, !PT ;  /* 0x0000007f14147812 */ /* 0x002fca00078ec0ff */
[----:B------:R-:W-:Y:S01]  /*e170*/  IMAD.SHL.U32 R20, R20, 0x2, RZ ;  /* 0x0000000214147824 */ /* 0x000fe200078e00ff */
[----:B------:R-:W-:Y:S04]  /*e180*/  STS.U16 [R21+UR4+0x8f00], R17 ;  /* 0x008f001115007988 */ /* 0x000fe80008000404 */
        /* <DEDUP_REMOVED lines=28> */
[----:B------:R0:W-:Y:S02]  /*e350*/  STS.U16 [R20+UR4], R27 ;  /* 0x0000001b14007988 */ /* 0x0001e40008000404 */
[----:B0-----:R-:W-:Y:S01]  /*e360*/  PRMT R27, RZ, 0x7610, R27 ;  /* 0x00007610ff1b7816 */ /* 0x001fe2000000001b */
[----:B--2---:R-:W-:-:S05]  /*e370*/  IMAD.X R15, R15, 0x1, R2, P1 ;  /* 0x000000010f0f7824 */ /* 0x004fca00008e0602 */
[----:B------:R0:W2:Y:S04]  /*e380*/  @!P0 LDG.E.U16 R27, desc[UR10][R14.64] ;  /* 0x0000000a0e1b8981 */ /* 0x0000a8000c1e1500 */
[----:B------:R-:W0:Y:S02]  /*e390*/  LDL R15, [R1+0x41c] ;  /* 0x00041c00010f7983 */ /* 0x000e240000100800 */
[----:B0-----:R-:W-:Y:S02]  /*e3a0*/  IADD3 R14, P1, PT, R15, R0, RZ ;  /* 0x000000000f0e7210 */ /* 0x001fe40007f3e0ff */
[----:B------:R-:W2:Y:S04]  /*e3b0*/  LDL R15, [R1+0x268] ;  /* 0x00026800010f7983 */ /* 0x000ea80000100800 */
[----:B------:R-:W-:Y:S04]  /*e3c0*/  STS.U16 [R20+UR4+0x2800], R29 ;  /* 0x0028001d14007988 */ /* 0x000fe80008000404 */
[----:B------:R0:W-:Y:S02]  /*e3d0*/  STS.U16 [R20+UR4+0x3000], R22 ;  /* 0x0030001614007988 */ /* 0x0001e40008000404 */
[----:B0-----:R-:W-:Y:S01]  /*e3e0*/  PRMT R20, RZ, 0x7610, R20 ;  /* 0x00007610ff147816 */ /* 0x001fe20000000014 */
[----:B--2---:R-:W-:-:S05]  /*e3f0*/  IMAD.X R15, R15, 0x1, R2, P1 ;  /* 0x000000010f0f7824 */ /* 0x004fca00008e0602 */
[----:B------:R-:W2:Y:S04]  /*e400*/  @!P0 LDG.E.U16 R20, desc[UR10][R14.64] ;  /* 0x0000000a0e148981 */ /* 0x000ea8000c1e1500 */
[----:B--2---:R0:W-:Y:S04]  /*e410*/  STL [R1], R20 ;  /* 0x0000001401007387 */ /* 0x0041e80000100800 */
[----:B------:R-:W2:Y:S02]  /*e420*/  LDL R15, [R1+0x3fc] ;  /* 0x0003fc00010f7983 */ /* 0x000ea40000100800 */
[----:B--2---:R-:W-:-:S02]  /*e430*/  IADD3 R14, P1, PT, R15, R0, RZ ;  /* 0x000000000f0e7210 */ /* 0x004fc40007f3e0ff */
[----:B------:R-:W2:Y:S01]  /*e440*/  LDL R15, [R1+0x2a8] ;  /* 0x0002a800010f7983 */ /* 0x000ea20000100800 */
[----:B------:R-:W-:Y:S02]  /*e450*/  PRMT R29, RZ, 0x7610, R29 ;  /* 0x00007610ff1d7816 */ /* 0x000fe4000000001d */
[----:B--2---:R-:W-:-:S05]  /*e460*/  IADD3.X R15, PT, PT, R15, R2, RZ, P1, !PT ;  /* 0x000000020f0f7210 */ /* 0x004fca0000ffe4ff */
[----:B------:R1:W2:Y:S04]  /*e470*/  @!P0 LDG.E.U16 R29, desc[UR10][R14.64] ;  /* 0x0000000a0e1d8981 */ /* 0x0002a8000c1e1500 */
[----:B------:R-:W1:Y:S02]  /*e480*/  LDL R15, [R1+0x3dc] ;  /* 0x0003dc00010f7983 */ /* 0x000e640000100800 */
[----:B-1----:R-:W-:Y:S02]  /*e490*/  IADD3 R14, P1, PT, R15, R0, RZ ;  /* 0x000000000f0e7210 */ /* 0x002fe40007f3e0ff */
[----:B------:R-:W2:Y:S01]  /*e4a0*/  LDL R15, [R1+0x2e8] ;  /* 0x0002e800010f7983 */ /* 0x000ea20000100800 */
[----:B------:R-:W-:Y:S01]  /*e4b0*/  PRMT R17, RZ, 0x7610, R17 ;  /* 0x00007610ff117816 */ /* 0x000fe20000000011 */
[----:B0-----:R-:W0:Y:S01]  /*e4c0*/  S2R R20, SR_TID.X ;  /* 0x0000000000147919 */ /* 0x001e220000002100 */
[----:B--2---:R-:W-:-:S05]  /*e4d0*/  IMAD.X R15, R15, 0x1, R2, P1 ;  /* 0x000000010f0f7824 */ /* 0x004fca00008e0602 */
[----:B------:R-:W2:Y:S04]  /*e4e0*/  @!P0 LDG.E.U16 R17, desc[UR10][R14.64] ;  /* 0x0000000a0e118981 */ /* 0x000ea8000c1e1500 */
[----:B------:R-:W3:Y:S01]  /*e4f0*/  LDL R15, [R1+0x3bc] ;  /* 0x0003bc00010f7983 */ /* 0x000ee20000100800 */
[----:B0-----:R-:W-:-:S05]  /*e500*/  LOP3.LUT R20, R20, 0x7f, RZ, 0xc0, !PT ;  /* 0x0000007f14147812 */ /* 0x001fca00078ec0ff */
[----:B------:R-:W-:-:S05]  /*e510*/  IMAD.SHL.U32 R20, R20, 0x2, RZ ;  /* 0x0000000214147824 */ /* 0x000fca00078e00ff */
[----:B------:R0:W-:Y:S04]  /*e520*/  STS.U16 [R20+UR4+0x4000], R13 ;  /* 0x0040000d14007988 */ /* 0x0001e80008000404 */
[----:B0-----:R-:W4:Y:S04]  /*e530*/  LDL R13, [R1+0x58c] ;  /* 0x00058c00010d7983 */ /* 0x001f280000100800 */
[----:B--2---:R-:W-:Y:S01]  /*e540*/  STL [R1+0xbcc], R17 ;  /* 0x000bcc1101007387 */ /* 0x004fe20000100800 */
[----:B---3--:R-:W-:-:S03]  /*e550*/  IADD3 R14, P1, PT, R15, R0, RZ ;  /* 0x000000000f0e7210 */ /* 0x008fc60007f3e0ff */
[----:B------:R-:W2:Y:S04]  /*e560*/  LDL R15, [R1+0x328] ;  /* 0x00032800010f7983 */ /* 0x000ea80000100800 */
[----:B------:R0:W-:Y:S02]  /*e570*/  STS.U16 [R20+UR4+0x4800], R3 ;  /* 0x0048000314007988 */ /* 0x0001e40008000404 */
[----:B0-----:R-:W-:Y:S01]  /*e580*/  PRMT R3, RZ, 0x7610, R3 ;  /* 0x00007610ff037816 */ /* 0x001fe20000000003 */
[----:B--2---:R-:W-:-:S05]  /*e590*/  IMAD.X R15, R15, 0x1, R2, P1 ;  /* 0x000000010f0f7824 */ /* 0x004fca00008e0602 */
[----:B------:R-:W2:Y:S04]  /*e5a0*/  @!P0 LDG.E.U16 R3, desc[UR10][R14.64] ;  /* 0x0000000a0e038981 */ /* 0x000ea8000c1e1500 */
[----:B------:R4:W-:Y:S04]  /*e5b0*/  STS.U16 [R20+UR4+0x5000], R12 ;  /* 0x0050000c14007988 */ /* 0x0009e80008000404 */
[----:B------:R-:W3:Y:S04]  /*e5c0*/  LDL R14, [R1+0x344] ;  /* 0x00034400010e7983 */ /* 0x000ee80000100800 */
[----:B------:R-:W3:Y:S01]  /*e5d0*/  LDL R15, [R1+0x55c] ;  /* 0x00055c00010f7983 */ /* 0x000ee20000100800 */
[----:B----4-:R-:W-:-:S03]  /*e5e0*/  IADD3 R12, P1, PT, R13, R0, RZ ;  /* 0x000000000d0c7210 */ /* 0x010fc60007f3e0ff */
[----:B--2---:R-:W-:Y:S04]  /*e5f0*/  STL [R1+0xbc8], R3 ;  /* 0x000bc80301007387 */ /* 0x004fe80000100800 */
[----:B------:R-:W2:Y:S04]  /*e600*/  LDL R13, [R1+0x368] ;  /* 0x00036800010d7983 */ /* 0x000ea80000100800 */
[----:B------:R0:W-:Y:S02]  /*e610*/  STS.U16 [R20+UR4+0x3800], R16 ;  /* 0x0038001014007988 */ /* 0x0001e40008000404 */
[----:B0-----:R-:W-:Y:S01]  /*e620*/  PRMT R16, RZ, 0x7610, R16 ;  /* 0x00007610ff107816 */ /* 0x001fe20000000010 */
[----:B--2---:R-:W-:-:S05]  /*e630*/  IMAD.X R13, R13, 0x1, R2, P1 ;  /* 0x000000010d0d7824 */ /* 0x004fca00008e0602 */
[----:B------:R0:W2:Y:S04]  /*e640*/  @!P0 LDG.E.U16 R16, desc[UR10][R12.64] ;  /* 0x0000000a0c108981 */ /* 0x0000a8000c1e1500 */
[----:B------:R-:W0:Y:S02]  /*e650*/  LDL R13, [R1+0x53c] ;  /* 0x00053c00010d7983 */ /* 0x000e240000100800 */
[----:B0-----:R-:W-:-:S05]  /*e660*/  IADD3 R12, P1, PT, R13, R0, RZ ;  /* 0x000000000d0c7210 */ /* 0x001fca0007f3e0ff */
[----:B---3--:R-:W-:Y:S01]  /*e670*/  IMAD.X R13, R14, 0x1, R2, P1 ;  /* 0x000000010e0d7824 */ /* 0x008fe200008e0602 */
[----:B------:R-:W-:Y:S02]  /*e680*/  IADD3 R14, P1, PT, R15, R0, RZ ;  /* 0x000000000f0e7210 */ /* 0x000fe40007f3e0ff */
[----:B------:R-:W3:Y:S04]  /*e690*/  LDL R15, [R1+0x384] ;  /* 0x00038400010f7983 */ /* 0x000ee80000100800 */
[----:B------:R0:W-:Y:S02]  /*e6a0*/  STS.U16 [R20+UR4+0x5800], R10 ;  /* 0x0058000a14007988 */ /* 0x0001e40008000404 */
[----:B0-----:R-:W-:-:S06]  /*e6b0*/  PRMT R10, RZ, 0x7610, R10 ;  /* 0x00007610ff0a7816 */ /* 0x001fcc000000000a */
[----:B------:R0:W4:Y:S02]  /*e6c0*/  @!P0 LDG.E.U16 R10, desc[UR10][R12.64] ;  /* 0x0000000a0c0a8981 */ /* 0x000124000c1e1500 */
[----:B0-----:R-:W-:Y:S02]  /*e6d0*/  PRMT R12, RZ, 0x7610, R12 ;  /* 0x00007610ff0c7816 */ /* 0x001fe4000000000c */
[----:B------:R0:W-:Y:S01]  /*e6e0*/  STS.U16 [R20+UR4+0x6800], R9 ;  /* 0x0068000914007988 */ /* 0x0001e20008000404 */
[----:B------:R-:W-:-:S03]  /*e6f0*/  PRMT R21, RZ, 0x7610, R21 ;  /* 0x00007610ff157816 */ /* 0x000fc60000000015 */
[----:B------:R-:W2:Y:S04]  /*e700*/  LDL R13, [R1+0x2c4] ;  /* 0x0002c400010d7983 */ /* 0x000ea80000100800 */
[----:B0-----:R-:W2:Y:S01]  /*e710*/  LDL R9, [R1+0x51c] ;  /* 0x00051c0001097983 */ /* 0x001ea20000100800 */
[----:B---3--:R-:W-:-:S05]  /*e720*/  IMAD.X R15, R15, 0x1, R2, P1 ;  /* 0x000000010f0f7824 */ /* 0x008fca00008e0602 */
[----:B------:R0:W3:Y:S04]  /*e730*/  @!P0 LDG.E.U16 R12, desc[UR10][R14.64] ;  /* 0x0000000a0e0c8981 */ /* 0x0000e8000c1e1500 */
[----:B------:R-:W0:Y:S02]  /*e740*/  LDL R15, [R1+0x590] ;  /* 0x00059000010f7983 */ /* 0x000e240000100800 */
[----:B0-----:R-:W-:Y:S02]  /*e750*/  IADD3 R14, P1, PT, R15, R0, RZ ;  /* 0x000000000f0e7210 */ /* 0x001fe40007f3e0ff */
[----:B------:R-:W2:Y:S03]  /*e760*/  LDL R15, [R1+0x38c] ;  /* 0x00038c00010f7983 */ /* 0x000ea60000100800 */
[----:B--2---:R-:W-:-:S05]  /*e770*/  IMAD.X R15, R15, 0x1, R2, P1 ;  /* 0x000000010f0f7824 */ /* 0x004fca00008e0602 */
[----:B------:R0:W2:Y:S04]  /*e780*/  @!P0 LDG.E.U16 R21, desc[UR10][R14.64] ;  /* 0x0000000a0e158981 */ /* 0x0000a8000c1e1500 */
[----:B------:R-:W2:Y:S04]  /*e790*/  LDL R14, [R1+0x304] ;  /* 0x00030400010e7983 */ /* 0x000ea80000100800 */
[----:B------:R-:W0:Y:S04]  /*e7a0*/  LDL R15, [R1+0x4f8] ;  /* 0x0004f800010f7983 */ /* 0x000e280000100800 */
[----:B------:R1:W-:Y:S04]  /*e7b0*/  STS.U16 [R20+UR4+0x7000], R8 ;  /* 0x0070000814007988 */ /* 0x0003e80008000404 */
[----:B------:R3:W-:Y:S01]  /*e7c0*/  STS.U16 [R20+UR4+0x6000], R11 ;  /* 0x0060000b14007988 */ /* 0x0007e20008000404 */
[----:B-1----:R-:W-:-:S02]  /*e7d0*/  IADD3 R8, P1, PT, R9, R0, RZ ;  /* 0x0000000009087210 */ /* 0x002fc40007f3e0ff */
[----:B---3--:R-:W-:Y:S01]  /*e7e0*/  PRMT R11, RZ, 0x7610, R11 ;  /* 0x00007610ff0b7816 */ /* 0x008fe2000000000b */
[----:B------:R1:W-:Y:S04]  /*e7f0*/  STS.U16 [R20+UR4+0x7800], R7 ;  /* 0x0078000714007988 */ /* 0x0003e80008000404 */
[----:B-1----:R-:W3:Y:S01]  /*e800*/  LDL R7, [R1+0x4d8] ;  /* 0x0004d80001077983 */ /* 0x002ee20000100800 */
[----:B--2---:R-:W-:Y:S01]  /*e810*/  IMAD.X R9, R14, 0x1, R2, P1 ;  /* 0x000000010e097824 */ /* 0x004fe200008e0602 */
[----:B0-----:R-:W-:-:S04]  /*e820*/  IADD3 R14, P1, PT, R15, R0, RZ ;  /* 0x000000000f0e7210 */ /* 0x001fc80007f3e0ff */
[----:B------:R0:W2:Y:S01]  /*e830*/  @!P0 LDG.E.U16 R11, desc[UR10][R8.64] ;  /* 0x0000000a080b8981 */ /* 0x0000a2000c1e1500 */
[----:B------:R-:W-:Y:S01]  /*e840*/  IMAD.X R15, R13, 0x1, R2, P1 ;  /* 0x000000010d0f7824 */ /* 0x000fe200008e0602 */
[----:B0-----:R-:W-:-:S06]  /*e850*/  PRMT R9, RZ, 0x7610, R9 ;  /* 0x00007610ff097816 */ /* 0x001fcc0000000009 */
[----:B------:R0:W2:Y:S04]  /*e860*/  @!P0 LDG.E.U16 R9, desc[UR10][R14.64] ;  /* 0x0000000a0e098981 */ /* 0x0000a8000c1e1500 */
[----:B------:R-:W2:Y:S04]  /*e870*/  LDL R14, [R1+0x284] ;  /* 0x00028400010e7983 */ /* 0x000ea80000100800 */
[----:B------:R-:W0:Y:S01]  /*e880*/  LDL R15, [R1+0x4b8] ;  /* 0x0004b800010f7983 */ /* 0x000e220000100800 */
[----:B------:R-:W-:-:S05]  /*e890*/  LOP3.LUT R13, R20, 0x10, RZ, 0x3c, !PT ;  /* 0x00000010140d7812 */ /* 0x000fca00078e3cff */
[----:B------:R3:W-:Y:S02]  /*e8a0*/  STS.U16 [R13+UR4+0x100], R6 ;  /* 0x000100060d007988 */ /* 0x0007e40008000404 */
[----:B---3--:R-:W-:-:S05]  /*e8b0*/  IADD3 R6, P1, PT, R7, R0, RZ ;  /* 0x0000000007067210 */ /* 0x008fca0007f3e0ff */
[----:B--2---:R-:W-:Y:S01]  /*e8c0*/  IMAD.X R7, R14, 0x1, R2, P1 ;  /* 0x000000010e077824 */ /* 0x004fe200008e0602 */
[----:B0-----:R-:W-:Y:S02]  /*e8d0*/  IADD3 R14, P1, PT, R15, R0, RZ ;  /* 0x000000000f0e7210 */ /* 0x001fe40007f3e0ff */
[----:B------:R-:W2:Y:S01]  /*e8e0*/  LDL R15, [R1+0x244] ;  /* 0x00024400010f7983 */ /* 0x000ea20000100800 */
[----:B------:R-:W-:-:S03]  /*e8f0*/  PRMT R8, RZ, 0x7610, R8 ;  /* 0x00007610ff087816 */ /* 0x000fc60000000008 */
[----:B------:R0:W-:Y:S04]  /*e900*/  STS.U16 [R13+UR4+0x900], R5 ;  /* 0x000900050d007988 */ /* 0x0001e80008000404 */
[----:B------:R1:W3:Y:S04]  /*e910*/  @!P0 LDG.E.U16 R8, desc[UR10][R6.64] ;  /* 0x0000000a06088981 */ /* 0x0002e8000c1e1500 */
[----:B0-----:R-:W3:Y:S01]  /*e920*/  LDL R5, [R1+0x498] ;  /* 0x0004980001057983 */ /* 0x001ee20000100800 */
[----:B-1----:R-:W-:Y:S01]  /*e930*/  PRMT R7, RZ, 0x7610, R7 ;  /* 0x00007610ff077816 */ /* 0x002fe20000000007 */
[----:B--2---:R-:W-:-:S05]  /*e940*/  IMAD.X R15, R15, 0x1, R2, P1 ;  /* 0x000000010f0f7824 */ /* 0x004fca00008e0602 */
[----:B------:R-:W2:Y:S04]  /*e950*/  @!P0 LDG.E.U16 R7, desc[UR10][R14.64] ;  /* 0x0000000a0e078981 */ /* 0x000ea8000c1e1500 */
[----:B------:R-:W2:Y:S04]  /*e960*/  LDL R14, [R1+0x1fc] ;  /* 0x0001fc00010e7983 */ /* 0x000ea80000100800 */
[----:B------:R3:W-:Y:S01]  /*e970*/  STS.U16 [R13+UR4+0x1100], R4 ;  /* 0x001100040d007988 */ /* 0x0007e20008000404 */
[----:B------:R-:W-:Y:S02]  /*e980*/  PRMT R6, RZ, 0x7610, R6 ;  /* 0x00007610ff067816 */ /* 0x000fe40000000006 */
[----:B------:R-:W-:Y:S01]  /*e990*/  PRMT R20, RZ, 0x7610, R20 ;  /* 0x00007610ff147816 */ /* 0x000fe20000000014 */
[----:B------:R0:W-:Y:S04]  /*e9a0*/  STS.U16 [R13+UR4+0x2100], R19 ;  /* 0x002100130d007988 */ /* 0x0001e80008000404 */
[----:B------:R-:W4:Y:S01]  /*e9b0*/  LDL R15, [R1+0x230] ;  /* 0x00023000010f7983 */ /* 0x000f220000100800 */
[----:B---3--:R-:W-:-:S05]  /*e9c0*/  IADD3 R4, P1, PT, R5, R0, RZ ;  /* 0x0000000005047210 */ /* 0x008fca0007f3e0ff */
[----:B--2---:R-:W-:Y:S01]  /*e9d0*/  IMAD.X R5, R14, 0x1, R2, P1 ;  /* 0x000000010e057824 */ /* 0x004fe200008e0602 */
[----:B0-----:R-:W-:Y:S01]  /*e9e0*/  PRMT R19, RZ, 0x7610, R19 ;  /* 0x00007610ff137816 */ /* 0x001fe20000000013 */
[----:B------:R-:W2:Y:S04]  /*e9f0*/  LDL R14, [R1+0x418] ;  /* 0x00041800010e7983 */ /* 0x000ea80000100800 */
[----:B------:R0:W3:Y:S04]  /*ea00*/  @!P0 LDG.E.U16 R6, desc[UR10][R4.64] ;  /* 0x0000000a04068981 */ /* 0x0000e8000c1e1500 */
[----:B------:R-:W0:Y:S02]  /*ea10*/  LDL R5, [R1+0x478] ;  /* 0x0004780001057983 */ /* 0x000e240000100800 */
[----:B0-----:R-:W-:-:S02]  /*ea20*/  IADD3 R4, P1, PT, R5, R0, RZ ;  /* 0x0000000005047210 */ /* 0x001fc40007f3e0ff */
[----:B------:R-:W2:Y:S03]  /*ea30*/  LDL R5, [R1+0x1bc] ;  /* 0x0001bc0001057983 */ /* 0x000ea60000100800 */
[----:B--2---:R-:W-:-:S05]  /*ea40*/  IMAD.X R5, R5, 0x1, R2, P1 ;  /* 0x0000000105057824 */ /* 0x004fca00008e0602 */
[----:B------:R0:W2:Y:S04]  /*ea50*/  @!P0 LDG.E.U16 R20, desc[UR10][R4.64] ;  /* 0x0000000a04148981 */ /* 0x0000a8000c1e1500 */
[----:B------:R-:W0:Y:S02]  /*ea60*/  LDL R5, [R1+0x458] ;  /* 0x0004580001057983 */ /* 0x000e240000100800 */
[----:B0-----:R-:W-:Y:S02]  /*ea70*/  IADD3 R4, P1, PT, R5, R0, RZ ;  /* 0x0000000005047210 */ /* 0x001fe40007f3e0ff */
[----:B------:R-:W2:Y:S03]  /*ea80*/  LDL R5, [R1+0x1e8] ;  /* 0x0001e80001057983 */ /* 0x000ea60000100800 */
[----:B--2---:R-:W-:-:S05]  /*ea90*/  IMAD.X R5, R5, 0x1, R2, P1 ;  /* 0x0000000105057824 */ /* 0x004fca00008e0602 */
[----:B------:R0:W2:Y:S04]  /*eaa0*/  @!P0 LDG.E.U16 R19, desc[UR10][R4.64] ;  /* 0x0000000a04138981 */ /* 0x0000a8000c1e1500 */
[----:B------:R-:W0:Y:S02]  /*eab0*/  LDL R5, [R1+0x438] ;  /* 0x0004380001057983 */ /* 0x000e240000100800 */
[----:B0-----:R-:W-:-:S05]  /*eac0*/  IADD3 R4, P1, PT, R5, R0, RZ ;  /* 0x0000000005047210 */ /* 0x001fca0007f3e0ff */
[----:B----4-:R-:W-:Y:S02]  /*ead0*/  IMAD.X R5, R15, 0x1, R2, P1 ;  /* 0x000000010f057824 */ /* 0x010fe400008e0602 */
[----:B------:R-:W4:Y:S04]  /*eae0*/  LDL R15, [R1+0x270] ;  /* 0x00027000010f7983 */ /* 0x000f280000100800 */
[----:B------:R0:W-:Y:S01]  /*eaf0*/  STS.U16 [R13+UR4+0x1900], R18 ;  /* 0x001900120d007988 */ /* 0x0001e20008000404 */
[----:B------:R-:W-:Y:S02]  /*eb00*/  IADD3 R14, P1, PT, R14, R0, RZ ;  /* 0x000000000e0e7210 */ /* 0x000fe40007f3e0ff */
[----:B0-----:R-:W-:-:S06]  /*eb10*/  PRMT R18, RZ, 0x7610, R18 ;  /* 0x00007610ff127816 */ /* 0x001fcc0000000012 */
[----:B------:R0:W2:Y:S02]  /*eb20*/  @!P0 LDG.E.U16 R18, desc[UR10][R4.64] ;  /* 0x0000000a04128981 */ /* 0x0000a4000c1e1500 */
[----:B0-----:R-:W-:Y:S01]  /*eb30*/  PRMT R5, RZ, 0x7610, R5 ;  /* 0x00007610ff057816 */ /* 0x001fe20000000005 */
[----:B----4-:R-:W-:-:S05]  /*eb40*/  IMAD.X R15, R15, 0x1, R2, P1 ;  /* 0x000000010f0f7824 */ /* 0x010fca00008e0602 */
[----:B------:R0:W4:Y:S04]  /*eb50*/  @!P0 LDG.E.U16 R5, desc[UR10][R14.64] ;  /* 0x0000000a0e058981 */ /* 0x000128000c1e1500 */
[----:B------:R-:W0:Y:S02]  /*eb60*/  LDL R15, [R1+0x3f8] ;  /* 0x0003f800010f7983 */ /* 0x000e240000100800 */
[----:B0-----:R-:W-:Y:S02]  /*eb70*/  IADD3 R14, P1, PT, R15, R0, RZ ;  /* 0x000000000f0e7210 */ /* 0x001fe40007f3e0ff */
[----:B------:R-:W2:Y:S01]  /*eb80*/  LDL R15, [R1+0x2b0] ;  /* 0x0002b000010f7983 */ /* 0x000ea20000100800 */
[----:B------:R-:W-:Y:S02]  /*eb90*/  PRMT R4, RZ, 0x7610, R4 ;  /* 0x00007610ff047816 */ /* 0x000fe40000000004 */
[----:B--2---:R-:W-:-:S05]  /*eba0*/  IADD3.X R15, PT, PT, R15, R2, RZ, P1, !PT ;  /* 0x000000020f0f7210 */ /* 0x004fca0000ffe4ff */
        /* <DEDUP_REMOVED lines=21> */
[----:B------:R-:W2:Y:S04]  /*ed00*/  LDL.LU R14, [R1] ;  /* 0x00000000010e7983 */ /* 0x000ea80000300800 */
[----:B------:R-:W0:Y:S04]  /*ed10*/  LDL R15, [R1+0x558] ;  /* 0x00055800010f7983 */ /* 0x000e280000100800 */
[----:B--2---:R0:W-:Y:S02]  /*ed20*/  STS.U16 [R13+UR4+0x5900], R14 ;  /* 0x0059000e0d007988 */ /* 0x0041e40008000404 */
[----:B0-----:R-:W-:-:S02]  /*ed30*/  IADD3 R14, P1, PT, R15, R0, RZ ;  /* 0x000000000f0e7210 */ /* 0x001fc40007f3e0ff */
        /* <DEDUP_REMOVED lines=10> */
[----:B------:R-:W2:Y:S04]  /*ede0*/  @!P0 LDG.E.U16 R17, desc[UR10][R14.64] ;  /* 0x0000000a0e118981 */ /* 0x000ea8000c1e1500 */
[----:B--2---:R0:W-:Y:S04]  /*edf0*/  STL [R1+0x4], R17 ;  /* 0x0000041101007387 */ /* 0x0041e80000100800 */
[----:B0-----:R-:W2:Y:S04]  /*ee00*/  LDL.LU R17, [R1+0xbcc] ;  /* 0x000bcc0001117983 */ /* 0x001ea80000300800 */
[----:B------:R-:W2:Y:S02]  /*ee10*/  LDL R15, [R1+0x538] ;  /* 0x00053800010f7983 */ /* 0x000ea40000100800 */
[----:B--2---:R-:W-:-:S02]  /*ee20*/  IADD3 R14, P1, PT, R15, R0, RZ ;  /* 0x000000000f0e7210 */ /* 0x004fc40007f3e0ff */
[----:B------:R-:W2:Y:S01]  /*ee30*/  LDL R15, [R1+0x33c] ;  /* 0x00033c00010f7983 */ /* 0x000ea20000100800 */
[----:B------:R-:W-:Y:S02]  /*ee40*/  PRMT R3, RZ, 0x7610, R3 ;  /* 0x00007610ff037816 */ /* 0x000fe40000000003 */
[----:B--2---:R-:W-:-:S05]  /*ee50*/  IMAD.X R15, R15, 0x1, R2, P1 ;  /* 0x000000010f0f7824 */ /* 0x004fca00008e0602 */
[----:B------:R-:W2:Y:S04]  /*ee60*/  @!P0 LDG.E.U16 R3, desc[UR10][R14.64] ;  /* 0x0000000a0e038981 */ /* 0x000ea8000c1e1500 */
[----:B--2---:R0:W-:Y:S04]  /*ee70*/  STL [R1], R3 ;  /* 0x0000000301007387 */ /* 0x0041e80000100800 */
[----:B0-----:R-:W2:Y:S04]  /*ee80*/  LDL.LU R3, [R1+0xbc8] ;  /* 0x000bc80001037983 */ /* 0x001ea80000300800 */
[----:B------:R-:W2:Y:S02]  /*ee90*/  LDL R15, [R1+0x518] ;  /* 0x00051800010f7983 */ /* 0x000ea40000100800 */
[----:B--2---:R-:W-:-:S02]  /*eea0*/  IADD3 R14, P1, PT, R15, R0, RZ ;  /* 0x000000000f0e7210 */ /* 0x004fc40007f3e0ff */
[----:B------:R-:W2:Y:S04]  /*eeb0*/  LDL R15, [R1+0x2fc] ;  /* 0x0002fc00010f7983 */ /* 0x000ea80000100800 */
[----:B------:R0:W-:Y:S02]  /*eec0*/  STS.U16 [R13+UR4+0x7100], R3 ;  /* 0x007100030d007988 */ /* 0x0001e40008000404 */
[----:B0-----:R-:W0:Y:S02]  /*eed0*/  S2R R3, SR_TID.X ;  /* 0x0000000000037919 */ /* 0x001e240000002100 */
[----:B------:R1:W-:Y:S02]  /*eee0*/  STS.U16 [R13+UR4+0x6100], R29 ;  /* 0x0061001d0d007988 */ /* 0x0003e40008000404 */
[----:B-1----:R-:W-:-:S02]  /*eef0*/  PRMT R29, RZ, 0x7610, R29 ;  /* 0x00007610ff1d7816 */ /* 0x002fc4000000001d */
[----:B------:R1:W-:Y:S01]  /*ef00*/  STS.U16 [R13+UR4+0x3100], R26 ;  /* 0x0031001a0d007988 */ /* 0x0003e20008000404 */
[----:B0-----:R-:W-:-:S05]  /*ef10*/  LOP3.LUT R3, R3, 0x7f, RZ, 0xc0, !PT ;  /* 0x0000007f03037812 */ /* 0x001fca00078ec0ff */
[----:B------:R-:W-:Y:S01]  /*ef20*/  IMAD.SHL.U32 R3, R3, 0x2, RZ ;  /* 0x0000000203037824 */ /* 0x000fe200078e00ff */
[----:B------:R-:W-:Y:S04]  /*ef30*/  STS.U16 [R13+UR4+0x4100], R24 ;  /* 0x004100180d007988 */ /* 0x000fe80008000404 */
[----:B------:R-:W-:Y:S04]  /*ef40*/  STS.U16 [R13+UR4+0x4900], R23 ;  /* 0x004900170d007988 */ /* 0x000fe80008000404 */
[----:B------:R-:W-:Y:S04]  /*ef50*/  STS.U16 [R13+UR4+0x6900], R17 ;  /* 0x006900110d007988 */ /* 0x000fe80008000404 */
[----:B------:R0:W-:Y:S01]  /*ef60*/  STS.U16 [R13+UR4+0x7900], R16 ;  /* 0x007900100d007988 */ /* 0x0001e20008000404 */
[----:B--2---:R-:W-:Y:S01]  /*ef70*/  IMAD.X R15, R15, 0x1, R2, P1 ;  /* 0x000000010f0f7824 */ /* 0x004fe200008e0602 */
[----:B-1----:R-:W-:-:S02]  /*ef80*/  PRMT R26, RZ, 0x7610, R26 ;  /* 0x00007610ff1a7816 */ /* 0x002fc4000000001a */
[----:B0-----:R-:W2:Y:S04]  /*ef90*/  LDL R13, [R1+0x4d4] ;  /* 0x0004d400010d7983 */ /* 0x001ea80000100800 */
[----:B------:R0:W2:Y:S02]  /*efa0*/  @!P0 LDG.E.U16 R29, desc[UR10][R14.64] ;  /* 0x0000000a0e1d8981 */ /* 0x0000a4000c1e1500 */
[----:B0-----:R-:W-:Y:S02]  /*efb0*/  LOP3.LUT R14, R3, 0x20, RZ, 0x3c, !PT ;  /* 0x00000020030e7812 */ /* 0x001fe400078e3cff */
[----:B------:R-:W2:Y:S04]  /*efc0*/  LDL R15, [R1+0x4f4] ;  /* 0x0004f400010f7983 */ /* 0x000ea80000100800 */
[----:B------:R0:W-:Y:S04]  /*efd0*/  STS.U16 [R14+UR4+0x1200], R10 ;  /* 0x0012000a0e007988 */ /* 0x0001e80008000404 */
[----:B0-----:R-:W3:Y:S01]  /*efe0*/  LDL R10, [R1+0x2bc] ;  /* 0x0002bc00010a7983 */ /* 0x001ee20000100800 */
[----:B--2---:R-:W-:-:S05]  /*eff0*/  IADD3 R14, P1, PT, R15, R0, RZ ;  /* 0x000000000f0e7210 */ /* 0x004fca0007f3e0ff */
[----:B---3--:R-:W-:Y:S02]  /*f000*/  IMAD.X R15, R10, 0x1, R2, P1 ;  /* 0x000000010a0f7824 */ /* 0x008fe400008e0602 */
[----:B------:R-:W2:Y:S04]  /*f010*/  LDL R10, [R1+0x494] ;  /* 0x00049400010a7983 */ /* 0x000ea80000100800 */
[----:B------:R0:W3:Y:S02]  /*f020*/  @!P0 LDG.E.U16 R26, desc[UR10][R14.64] ;  /* 0x0000000a0e1a8981 */ /* 0x0000e4000c1e1500 */
[----:B0-----:R-:W-:-:S05]  /*f030*/  LOP3.LUT R15, R3, 0x20, RZ, 0x3c, !PT ;  /* 0x00000020030f7812 */ /* 0x001fca00078e3cff */
[----:B------:R0:W-:Y:S02]  /*f040*/  STS.U16 [R15+UR4+0xa00], R12 ;  /* 0x000a000c0f007988 */ /* 0x0001e40008000404 */
[----:B0-----:R-:W-:Y:S02]  /*f050*/  IADD3 R12, P1, PT, R13, R0, RZ ;  /* 0x000000000d0c7210 */ /* 0x001fe40007f3e0ff */
[----:B---3--:R-:W-:Y:S04]  /*f060*/  STL [R1+0xbc4], R26 ;  /* 0x000bc41a01007387 */ /* 0x008fe80000100800 */
[----:B------:R-:W3:Y:S01]  /*f070*/  LDL R13, [R1+0x27c] ;  /* 0x00027c00010d7983 */ /* 0x000ee20000100800 */
[----:B------:R-:W-:-:S03]  /*f080*/  PRMT R24, RZ, 0x7610, R24 ;  /* 0x00007610ff187816 */ /* 0x000fc60000000018 */
[----:B------:R-:W-:Y:S01]  /*f090*/  STS.U16 [R15+UR4+0x200], R21 ;  /* 0x000200150f007988 */ /* 0x000fe20008000404 */
[----:B------:R-:W-:-:S03]  /*f0a0*/  PRMT R17, RZ, 0x7610, R17 ;  /* 0x00007610ff117816 */ /* 0x000fc60000000011 */
[----:B------:R-:W2:Y:S01]  /*f0b0*/  LDL R14, [R1+0x1b4] ;  /* 0x0001b400010e7983 */ /* 0x000ea20000100800 */
[----:B---3--:R-:W-:-:S05]  /*f0c0*/  IMAD.X R13, R13, 0x1, R2, P1 ;  /* 0x000000010d0d7824 */ /* 0x008fca00008e0602 */
[----:B------:R0:W3:Y:S04]  /*f0d0*/  @!P0 LDG.E.U16 R24, desc[UR10][R12.64] ;  /* 0x0000000a0c188981 */ /* 0x0000e8000c1e1500 */
[----:B------:R-:W0:Y:S04]  /*f0e0*/  LDL R13, [R1+0x4b4] ;  /* 0x0004b400010d7983 */ /* 0x000e280000100800 */
[----:B------:R1:W-:Y:S04]  /*f0f0*/  STS.U16 [R15+UR4+0x1a00], R11 ;  /* 0x001a000b0f007988 */ /* 0x0003e80008000404 */
[----:B-1----:R-:W2:Y:S01]  /*f100*/  LDL R11, [R1+0x1f4] ;  /* 0x0001f400010b7983 */ /* 0x002ea20000100800 */
[----:B0-----:R-:W-:-:S03]  /*f110*/  IADD3 R12, P1, PT, R13, R0, RZ ;  /* 0x000000000d0c7210 */ /* 0x001fc60007f3e0ff */
[----:B------:R-:W2:Y:S04]  /*f120*/  LDL R13, [R1+0x23c] ;  /* 0x00023c00010d7983 */ /* 0x000ea80000100800 */
[----:B------:R0:W-:Y:S04]  /*f130*/  STS.U16 [R15+UR4+0x2200], R9 ;  /* 0x002200090f007988 */ /* 0x0001e80008000404 */
[----:B0-----:R-:W3:Y:S01]  /*f140*/  LDL R9, [R1+0x454] ;  /* 0x0004540001097983 */ /* 0x001ee20000100800 */
[----:B--2---:R-:W-:Y:S01]  /*f150*/  IMAD.X R13, R13, 0x1, R2, P1 ;  /* 0x000000010d0d7824 */ /* 0x004fe200008e0602 */
[----:B------:R-:W-:-:S05]  /*f160*/  IADD3 R10, P1, PT, R10, R0, RZ ;  /* 0x000000000a0a7210 */ /* 0x000fca0007f3e0ff */
[----:B------:R-:W-:-:S05]  /*f170*/  IMAD.X R11, R11, 0x1, R2, P1 ;  /* 0x000000010b0b7824 */ /* 0x000fca00008e0602 */
[----:B------:R0:W2:Y:S04]  /*f180*/  @!P0 LDG.E.U16 R17, desc[UR10][R10.64] ;  /* 0x0000000a0a118981 */ /* 0x0000a8000c1e1500 */
[----:B------:R-:W0:Y:S04]  /*f190*/  LDL R11, [R1+0x474] ;  /* 0x00047400010b7983 */ /* 0x000e280000100800 */
[----:B------:R3:W-:Y:S01]  /*f1a0*/  STS.U16 [R15+UR4+0x2a00], R8 ;  /* 0x002a00080f007988 */ /* 0x0007e20008000404 */
[----:B------:R-:W-:-:S06]  /*f1b0*/  PRMT R23, RZ, 0x7610, R23 ;  /* 0x00007610ff177816 */ /* 0x000fcc0000000017 */
[----:B------:R1:W2:Y:S01]  /*f1c0*/  @!P0 LDG.E.U16 R23, desc[UR10][R12.64] ;  /* 0x0000000a0c178981 */ /* 0x0002a2000c1e1500 */
[----:B0-----:R-:W-:-:S05]  /*f1d0*/  IADD3 R10, P1, PT, R11, R0, RZ ;  /* 0x000000000b0a7210 */ /* 0x001fca0007f3e0ff */
[----:B------:R-:W-:Y:S01]  /*f1e0*/  IMAD.X R11, R14, 0x1, R2, P1 ;  /* 0x000000010e0b7824 */ /* 0x000fe200008e0602 */
[----:B---3--:R-:W-:Y:S01]  /*f1f0*/  IADD3 R8, P1, PT, R9, R0, RZ ;  /* 0x0000000009087210 */ /* 0x008fe20007f3e0ff */
[----:B------:R0:W-:Y:S04]  /*f200*/  STS.U16 [R15+UR4+0x3200], R7 ;  /* 0x003200070f007988 */ /* 0x0001e80008000404 */
[----:B------:R-:W3:Y:S01]  /*f210*/  LDL R9, [R1+0x1f0] ;  /* 0x0001f00001097983 */ /* 0x000ee20000100800 */
[----:B-1----:R-:W-:Y:S02]  /*f220*/  PRMT R13, RZ, 0x7610, R13 ;  /* 0x00007610ff0d7816 */ /* 0x002fe4000000000d */
[----:B------:R-:W-:Y:S01]  /*f230*/  PRMT R12, RZ, 0x7610, R12 ;  /* 0x00007610ff0c7816 */ /* 0x000fe2000000000c */
[----:B------:R-:W2:Y:S04]  /*f240*/  LDL R14, [R1+0x2b8] ;  /* 0x0002b800010e7983 */ /* 0x000ea80000100800 */
[----:B------:R1:W2:Y:S04]  /*f250*/  @!P0 LDG.E.U16 R13, desc[UR10][R10.64] ;  /* 0x0000000a0a0d8981 */ /* 0x0002a8000c1e1500 */
[----:B0-----:R-:W2:Y:S01]  /*f260*/  LDL R7, [R1+0x414] ;  /* 0x0004140001077983 */ /* 0x001ea20000100800 */
[----:B-1----:R-:W-:Y:S01]  /*f270*/  PRMT R11, RZ, 0x7610, R11 ;  /* 0x00007610ff0b7816 */ /* 0x002fe2000000000b */
[----:B---3--:R-:W-:-:S05]  /*f280*/  IMAD.X R9, R9, 0x1, R2, P1 ;  /* 0x0000000109097824 */ /* 0x008fca00008e0602 */
[----:B------:R0:W3:Y:S04]  /*f290*/  @!P0 LDG.E.U16 R11, desc[UR10][R8.64] ;  /* 0x0000000a080b8981 */ /* 0x0000e8000c1e1500 */
[----:B------:R-:W0:Y:S02]  /*f2a0*/  LDL R9, [R1+0x434] ;  /* 0x0004340001097983 */ /* 0x000e240000100800 */
[-C--:B0-----:R-:W-:Y:S02]  /*f2b0*/  IADD3 R8, P1, PT, R9, R0.reuse, RZ ;  /* 0x0000000009087210 */ /* 0x081fe40007f3e0ff */
[----:B------:R-:W2:Y:S04]  /*f2c0*/  LDL R9, [R1+0x238] ;  /* 0x0002380001097983 */ /* 0x000ea80000100800 */
[----:B------:R0:W-:Y:S01]  /*f2d0*/  STS.U16 [R15+UR4+0x3a00], R6 ;  /* 0x003a00060f007988 */ /* 0x0001e20008000404 */
[----:B--2---:R-:W-:Y:S01]  /*f2e0*/  IMAD.X R9, R9, 0x1, R2, P1 ;  /* 0x0000000109097824 */ /* 0x004fe200008e0602 */
[----:B0-----:R-:W-:-:S02]  /*f2f0*/  IADD3 R6, P1, PT, R7, R0, RZ ;  /* 0x0000000007067210 */ /* 0x001fc40007f3e0ff */
[----:B------:R-:W2:Y:S02]  /*f300*/  LDL R7, [R1+0x278] ;  /* 0x0002780001077983 */ /* 0x000ea40000100800 */
[----:B--2---:R-:W-:-:S05]  /*f310*/  IADD3.X R7, PT, PT, R7, R2, RZ, P1, !PT ;  /* 0x0000000207077210 */ /* 0x004fca0000ffe4ff */
[----:B------:R-:W2:Y:S04]  /*f320*/  @!P0 LDG.E.U16 R12, desc[UR10][R6.64] ;  /* 0x0000000a060c8981 */ /* 0x000ea8000c1e1500 */
[----:B------:R-:W2:Y:S01]  /*f330*/  LDL R7, [R1+0x3f4] ;  /* 0x0003f40001077983 */ /* 0x000ea20000100800 */
[----:B------:R-:W-:-:S06]  /*f340*/  PRMT R16, RZ, 0x7610, R16 ;  /* 0x00007610ff107816 */ /* 0x000fcc0000000010 */
[----:B------:R0:W3:Y:S02]  /*f350*/  @!P0 LDG.E.U16 R16, desc[UR10][R8.64] ;  /* 0x0000000a08108981 */ /* 0x0000e4000c1e1500 */
[----:B0-----:R-:W-:Y:S02]  /*f360*/  PRMT R8, RZ, 0x7610, R8 ;  /* 0x00007610ff087816 */ /* 0x001fe40000000008 */
[----:B--2---:R-:W-:-:S05]  /*f370*/  IADD3 R6, P1, PT, R7, R0, RZ ;  /* 0x0000000007067210 */ /* 0x004fca0007f3e0ff */
[----:B------:R-:W-:Y:S01]  /*f380*/  IMAD.X R7, R14, 0x1, R2, P1 ;  /* 0x000000010e077824 */ /* 0x000fe200008e0602 */
[----:B------:R-:W-:Y:S01]  /*f390*/  PRMT R9, RZ, 0x7610, R9 ;  /* 0x00007610ff097816 */ /* 0x000fe20000000009 */
[----:B------:R-:W2:Y:S04]  /*f3a0*/  LDL R14, [R1+0x57c] ;  /* 0x00057c00010e7983 */ /* 0x000ea80000100800 */
[----:B------:R0:W2:Y:S04]  /*f3b0*/  @!P0 LDG.E.U16 R8, desc[UR10][R6.64] ;  /* 0x0000000a06088981 */ /* 0x0000a8000c1e1500 */
[----:B------:R-:W0:Y:S02]  /*f3c0*/  LDL R7, [R1+0x3d4] ;  /* 0x0003d40001077983 */ /* 0x000e240000100800 */
[----:B0-----:R-:W-:-:S02]  /*f3d0*/  IADD3 R6, P1, PT, R7, R0, RZ ;  /* 0x0000000007067210 */ /* 0x001fc40007f3e0ff */
[----:B------:R-:W2:Y:S03]  /*f3e0*/  LDL R7, [R1+0x2f8] ;  /* 0x0002f80001077983 */ /* 0x000ea60000100800 */
        /* <DEDUP_REMOVED lines=8> */
[----:B------:R-:W-:Y:S04]  /*f470*/  STS.U16 [R15+UR4+0x4200], R20 ;  /* 0x004200140f007988 */ /* 0x000fe80008000404 */
[----:B------:R-:W-:Y:S04]  /*f480*/  STS.U16 [R15+UR4+0x4a00], R19 ;  /* 0x004a00130f007988 */ /* 0x000fe80008000404 */
[----:B------:R-:W-:Y:S04]  /*f490*/  STS.U16 [R15+UR4+0x5200], R18 ;  /* 0x005200120f007988 */ /* 0x000fe80008000404 */
[----:B----4-:R0:W-:Y:S04]  /*f4a0*/  STS.U16 [R15+UR4+0x5a00], R5 ;  /* 0x005a00050f007988 */ /* 0x0101e80008000404 */
[----:B--2---:R1:W-:Y:S04]  /*f4b0*/  STL [R1+0xbc0], R10 ;  /* 0x000bc00a01007387 */ /* 0x0043e80000100800 */
[----:B0-----:R-:W2:Y:S01]  /*f4c0*/  LDL R5, [R1+0x378] ;  /* 0x0003780001057983 */ /* 0x001ea20000100800 */
[----:B------:R-:W-:-:S02]  /*f4d0*/  IADD3 R14, P1, PT, R14, R0, RZ ;  /* 0x000000000e0e7210 */ /* 0x000fc40007f3e0ff */
[----:B------:R-:W-:Y:S01]  /*f4e0*/  PRMT R7, RZ, 0x7610, R7 ;  /* 0x00007610ff077816 */ /* 0x000fe20000000007 */
[----:B-1----:R-:W4:Y:S02]  /*f4f0*/  LDL R10, [R1+0x554] ;  /* 0x00055400010a7983 */ /* 0x002f240000100800 */
[----:B--2---:R-:W-:Y:S01]  /*f500*/  IMAD.X R15, R5, 0x1, R2, P1 ;  /* 0x00000001050f7824 */ /* 0x004fe200008e0602 */
[----:B------:R-:W-:-:S04]  /*f510*/  LOP3.LUT R5, R3, 0x20, RZ, 0x3c, !PT ;  /* 0x0000002003057812 */ /* 0x000fc800078e3cff */
[----:B------:R-:W2:Y:S04]  /*f520*/  @!P0 LDG.E.U16 R7, desc[UR10][R14.64] ;  /* 0x0000000a0e078981 */ /* 0x000ea8000c1e1500 */
[----:B------:R0:W-:Y:S04]  /*f530*/  STS.U16 [R5+UR4+0x6200], R4 ;  /* 0x0062000405007988 */ /* 0x0001e80008000404 */
[----:B------:R-:W2:Y:S04]  /*f540*/  LDL R14, [R1+0x1ac] ;  /* 0x0001ac00010e7983 */ /* 0x000ea80000100800 */
[----:B------:R-:W2:Y:S04]  /*f550*/  LDL.LU R15, [R1+0x4] ;  /* 0x00000400010f7983 */ /* 0x000ea80000300800 */
[----:B0-----:R-:W2:Y:S01]  /*f560*/  LDL R5, [R1+0x374] ;  /* 0x0003740001057983 */ /* 0x001ea20000100800 */
[----:B----4-:R-:W-:-:S02]  /*f570*/  IADD3 R4, P1, PT, R10, R0, RZ ;  /* 0x000000000a047210 */ /* 0x010fc40007f3e0ff */
[----:B------:R-:W-:Y:S01]  /*f580*/  PRMT R6, RZ, 0x7610, R6 ;  /* 0x00007610ff067816 */ /* 0x000fe20000000006 */
[----:B------:R-:W4:Y:S02]  /*f590*/  LDL R10, [R1+0x2f4] ;  /* 0x0002f400010a7983 */ /* 0x000f240000100800 */
[----:B--2---:R-:W-:-:S05]  /*f5a0*/  IMAD.X R5, R5, 0x1, R2, P1 ;  /* 0x0000000105057824 */ /* 0x004fca00008e0602 */
[----:B------:R0:W2:Y:S04]  /*f5b0*/  @!P0 LDG.E.U16 R6, desc[UR10][R4.64] ;  /* 0x0000000a04068981 */ /* 0x0000a8000c1e1500 */
[----:B------:R-:W2:Y:S01]  /*f5c0*/  LDL R5, [R1+0x580] ;  /* 0x0005800001057983 */ /* 0x000ea20000100800 */
[----:B0-----:R-:W-:-:S05]  /*f5d0*/  LOP3.LUT R4, R3, 0x20, RZ, 0x3c, !PT ;  /* 0x0000002003047812 */ /* 0x001fca00078e3cff */
[----:B------:R0:W-:Y:S02]  /*f5e0*/  STS.U16 [R4+UR4+0x6a00], R22 ;  /* 0x006a001604007988 */ /* 0x0001e40008000404 */
[----:B0-----:R-:W-:Y:S02]  /*f5f0*/  PRMT R22, RZ, 0x7610, R22 ;  /* 0x00007610ff167816 */ /* 0x001fe40000000016 */
[----:B--2---:R-:W-:-:S05]  /*f600*/  IADD3 R4, P1, PT, R5, R0, RZ ;  /* 0x0000000005047210 */ /* 0x004fca0007f3e0ff */
[----:B------:R-:W-:Y:S01]  /*f610*/  IMAD.X R5, R14, 0x1, R2, P1 ;  /* 0x000000010e057824 */ /* 0x000fe200008e0602 */
[----:B------:R-:W-:Y:S01]  /*f620*/  PRMT R21, RZ, 0x7610, R21 ;  /* 0x00007610ff157816 */ /* 0x000fe20000000015 */
[----:B------:R-:W2:Y:S04]  /*f630*/  LDL R14, [R1+0x4d0] ;  /* 0x0004d000010e7983 */ /* 0x000ea80000100800 */
[----:B------:R0:W2:Y:S04]  /*f640*/  @!P0 LDG.E.U16 R22, desc[UR10][R4.64] ;  /* 0x0000000a04168981 */ /* 0x0000a8000c1e1500 */
[----:B------:R-:W2:Y:S01]  /*f650*/  LDL R5, [R1+0x534] ;  /* 0x0005340001057983 */ /* 0x000ea20000100800 */
[----:B0-----:R-:W-:-:S05]  /*f660*/  LOP3.LUT R4, R3, 0x20, RZ, 0x3c, !PT ;  /* 0x0000002003047812 */ /* 0x001fca00078e3cff */
[----:B------:R2:W-:Y:S02]  /*f670*/  STS.U16 [R4+UR4+0x7200], R25 ;  /* 0x0072001904007988 */ /* 0x0005e40008000404 */
[----:B--2---:R-:W-:Y:S02]  /*f680*/  IADD3 R4, P1, PT, R5, R0, RZ ;  /* 0x0000000005047210 */ /* 0x004fe40007f3e0ff */
[----:B------:R-:W2:Y:S03]  /*f690*/  LDL R5, [R1+0x334] ;  /* 0x0003340001057983 */ /* 0x000ea60000100800 */
[----:B--2---:R-:W-:-:S05]  /*f6a0*/  IMAD.X R5, R5, 0x1, R2, P1 ;  /* 0x0000000105057824 */ /* 0x004fca00008e0602 */
[----:B------:R0:W2:Y:S04]  /*f6b0*/  @!P0 LDG.E.U16 R21, desc[UR10][R4.64] ;  /* 0x0000000a04158981 */ /* 0x0000a8000c1e1500 */
[----:B------:R-:W2:Y:S01]  /*f6c0*/  LDL R5, [R1+0x514] ;  /* 0x0005140001057983 */ /* 0x000ea20000100800 */
[----:B0-----:R-:W-:-:S05]  /*f6d0*/  LOP3.LUT R4, R3, 0x20, RZ, 0x3c, !PT ;  /* 0x0000002003047812 */ /* 0x001fca00078e3cff */
[----:B------:R2:W-:Y:S01]  /*f6e0*/  STS.U16 [R4+UR4+0x7a00], R27 ;  /* 0x007a001b04007988 */ /* 0x0005e20008000404 */
[----:B------:R-:W-:Y:S02]  /*f6f0*/  PRMT R20, RZ, 0x7610, R20 ;  /* 0x00007610ff147816 */ /* 0x000fe40000000014 */
[----:B--2---:R-:W-:-:S05]  /*f700*/  IADD3 R4, P1, PT, R5, R0, RZ ;  /* 0x0000000005047210 */ /* 0x004fca0007f3e0ff */
[----:B----4-:R-:W-:-:S05]  /*f710*/  IMAD.X R5, R10, 0x1, R2, P1 ;  /* 0x000000010a057824 */ /* 0x010fca00008e0602 */
[----:B------:R0:W2:Y:S04]  /*f720*/  @!P0 LDG.E.U16 R20, desc[UR10][R4.64] ;  /* 0x0000000a04148981 */ /* 0x0000a8000c1e1500 */
[----:B------:R-:W0:Y:S01]  /*f730*/  LDL R5, [R1+0x4f0] ;  /* 0x0004f00001057983 */ /* 0x000e220000100800 */
[----:B------:R-:W-:-:S05]  /*f740*/  LOP3.LUT R10, R3, 0x30, RZ, 0x3c, !PT ;  /* 0x00000030030a7812 */ /* 0x000fca00078e3cff */
[----:B------:R-:W-:Y:S04]  /*f750*/  STS.U16 [R10+UR4+0xb00], R28 ;  /* 0x000b001c0a007988 */ /* 0x000fe80008000404 */
[----:B------:R1:W-:Y:S04]  /*f760*/  STS.U16 [R10+UR4+0x300], R15 ;  /* 0x0003000f0a007988 */ /* 0x0003e80008000404 */
[----:B-1----:R-:W4:Y:S01]  /*f770*/  LDL R15, [R1+0x274] ;  /* 0x00027400010f7983 */ /* 0x002f220000100800 */
[----:B0-----:R-:W-:-:S03]  /*f780*/  IADD3 R4, P1, PT, R5, R0, RZ ;  /* 0x0000000005047210 */ /* 0x001fc60007f3e0ff */
[----:B------:R-:W2:Y:S01]  /*f790*/  LDL R5, [R1+0x2b4] ;  /* 0x0002b40001057983 */ /* 0x000ea20000100800 */
[----:B------:R-:W-:Y:S01]  /*f7a0*/  PRMT R19, RZ, 0x7610, R19 ;  /* 0x00007610ff137816 */ /* 0x000fe20000000013 */
[----:B--2---:R-:W-:Y:S01]  /*f7b0*/  IMAD.X R5, R5, 0x1, R2, P1 ;  /* 0x0000000105057824 */ /* 0x004fe200008e0602 */
[----:B------:R-:W-:-:S04]  /*f7c0*/  IADD3 R14, P1, PT, R14, R0, RZ ;  /* 0x000000000e0e7210 */ /* 0x000fc80007f3e0ff */
[----:B------:R0:W2:Y:S01]  /*f7d0*/  @!P0 LDG.E.U16 R19, desc[UR10][R4.64] ;  /* 0x0000000a04138981 */ /* 0x0000a2000c1e1500 */
[----:B----4-:R-:W-:Y:S01]  /*f7e0*/  IMAD.X R15, R15, 0x1, R2, P1 ;  /* 0x000000010f0f7824 */ /* 0x010fe200008e0602 */
[----:B0-----:R-:W-:-:S06]  /*f7f0*/  PRMT R5, RZ, 0x7610, R5 ;  /* 0x00007610ff057816 */ /* 0x001fcc0000000005 */
[----:B------:R0:W4:Y:S04]  /*f800*/  @!P0 LDG.E.U16 R5, desc[UR10][R14.64] ;  /* 0x0000000a0e058981 */ /* 0x000128000c1e1500 */
[----:B------:R-:W2:Y:S04]  /*f810*/  LDL.LU R14, [R1] ;  /* 0x00000000010e7983 */ /* 0x000ea80000300800 */
[----:B------:R-:W0:Y:S04]  /*f820*/  LDL R15, [R1+0x4b0] ;  /* 0x0004b000010f7983 */ /* 0x000e280000100800 */
[----:B--2---:R0:W-:Y:S02]  /*f830*/  STS.U16 [R10+UR4+0x1300], R14 ;  /* 0x0013000e0a007988 */ /* 0x0041e40008000404 */
[----:B0-----:R-:W-:-:S02]  /*f840*/  IADD3 R14, P1, PT, R15, R0, RZ ;  /* 0x000000000f0e7210 */ /* 0x001fc40007f3e0ff */
        /* <DEDUP_REMOVED lines=35> */
[----:B0-----:R-:W-:-:S02]  /*fa80*/  PRMT R26, RZ, 0x7610, R26 ;  /* 0x00007610ff1a7816 */ /* 0x001fc4000000001a */
        /* <DEDUP_REMOVED lines=15> */
[----:B------:R-:W0:Y:S04]  /*fb80*/  LDL R15, [R1+0x3b0] ;  /* 0x0003b000010f7983 */ /* 0x000e280000100800 */
[----:B------:R-:W-:Y:S04]  /*fb90*/  STS.U16 [R10+UR4+0x3300], R23 ;  /* 0x003300170a007988 */ /* 0x000fe80008000404 */
[----:B------:R-:W-:Y:S04]  /*fba0*/  STS.U16 [R10+UR4+0x3b00], R17 ;  /* 0x003b00110a007988 */ /* 0x000fe80008000404 */
[----:B------:R1:W-:Y:S04]  /*fbb0*/  STS.U16 [R10+UR4+0x4300], R13 ;  /* 0x0043000d0a007988 */ /* 0x0003e80008000404 */
[----:B-1----:R-:W2:Y:S01]  /*fbc0*/  LDL R13, [R1+0x3a4] ;  /* 0x0003a400010d7983 */ /* 0x002ea20000100800 */
[----:B0-----:R-:W-:-:S03]  /*fbd0*/  IADD3 R14, P1, PT, R15, R0, RZ ;  /* 0x000000000f0e7210 */ /* 0x001fc60007f3e0ff */
[----:B------:R-:W2:Y:S04]  /*fbe0*/  LDL R15, [R1+0x340] ;  /* 0x00034000010f7983 */ /* 0x000ea80000100800 */
[----:B---3--:R-:W-:Y:S04]  /*fbf0*/  STS.U16 [R10+UR4+0x4b00], R11 ;  /* 0x004b000b0a007988 */ /* 0x008fe80008000404 */
[----:B------:R-:W-:Y:S04]  /*fc00*/  STS.U16 [R10+UR4+0x5300], R16 ;  /* 0x005300100a007988 */ /* 0x000fe80008000404 */
[----:B------:R0:W-:Y:S01]  /*fc10*/  STS.U16 [R10+UR4+0x5b00], R12 ;  /* 0x005b000c0a007988 */ /* 0x0001e20008000404 */
[----:B--2---:R-:W-:Y:S01]  /*fc20*/  IMAD.X R15, R15, 0x1, R2, P1 ;  /* 0x000000010f0f7824 */ /* 0x004fe200008e0602 */
[----:B0-----:R-:W-:-:S02]  /*fc30*/  IADD3 R12, P1, PT, R13, R0, RZ ;  /* 0x000000000d0c7210 */ /* 0x001fc40007f3e0ff */
[----:B------:R-:W2:Y:S01]  /*fc40*/  LDL R13, [R1+0x380] ;  /* 0x00038000010d7983 */ /* 0x000ea20000100800 */
[----:B------:R-:W-:Y:S02]  /*fc50*/  PRMT R18, RZ, 0x7610, R18 ;  /* 0x00007610ff127816 */ /* 0x000fe40000000012 */
[----:B--2---:R-:W-:-:S05]  /*fc60*/  IMAD.X R13, R13, 0x1, R2, P1 ;  /* 0x000000010d0d7824 */ /* 0x004fca00008e0602 */
[----:B------:R0:W2:Y:S04]  /*fc70*/  @!P0 LDG.E.U16 R18, desc[UR10][R12.64] ;  /* 0x0000000a0c128981 */ /* 0x0000a8000c1e1500 */
[----:B------:R-:W0:Y:S01]  /*fc80*/  LDL R13, [R1+0x550] ;  /* 0x00055000010d7983 */ /* 0x000e220000100800 */
[----:B------:R-:W-:-:S06]  /*fc90*/  PRMT R23, RZ, 0x7610, R23 ;  /* 0x00007610ff177816 */ /* 0x000fcc0000000017 */
[----:B------:R1:W3:Y:S01]  /*fca0*/  @!P0 LDG.E.U16 R23, desc[UR10][R14.64] ;  /* 0x0000000a0e178981 */ /* 0x0002e2000c1e1500 */
[----:B0-----:R-:W-:-:S03]  /*fcb0*/  IADD3 R12, P1, PT, R13, R0, RZ ;  /* 0x000000000d0c7210 */ /* 0x001fc60007f3e0ff */
[----:B------:R0:W-:Y:S04]  /*fcc0*/  STS.U16 [R10+UR4+0x6300], R8 ;  /* 0x006300080a007988 */ /* 0x0001e80008000404 */
[----:B------:R-:W2:Y:S01]  /*fcd0*/  LDL R13, [R1+0x36c] ;  /* 0x00036c00010d7983 */ /* 0x000ea20000100800 */
[----:B-1----:R-:W-:-:S03]  /*fce0*/  PRMT R15, RZ, 0x7610, R15 ;  /* 0x00007610ff0f7816 */ /* 0x002fc6000000000f */
[----:B------:R-:W3:Y:S04]  /*fcf0*/  LDL R14, [R1+0x32c] ;  /* 0x00032c00010e7983 */ /* 0x000ee80000100800 */
[----:B0-----:R-:W3:Y:S01]  /*fd00*/  LDL R8, [R1+0x578] ;  /* 0x0005780001087983 */ /* 0x001ee20000100800 */
[----:B--2---:R-:W-:-:S05]  /*fd10*/  IMAD.X R13, R13, 0x1, R2, P1 ;  /* 0x000000010d0d7824 */ /* 0x004fca00008e0602 */
[----:B------:R-:W2:Y:S04]  /*fd20*/  @!P0 LDG.E.U16 R15, desc[UR10][R12.64] ;  /* 0x0000000a0c0f8981 */ /* 0x000ea8000c1e1500 */
[----:B------:R-:W-:Y:S04]  /*fd30*/  STS.U16 [R10+UR4+0x6b00], R9 ;  /* 0x006b00090a007988 */ /* 0x000fe80008000404 */
[----:B--2---:R0:W-:Y:S04]  /*fd40*/  STL [R1+0x4], R15 ;  /* 0x0000040f01007387 */ /* 0x0041e80000100800 */
[----:B0-----:R-:W2:Y:S04]  /*fd50*/  LDL R15, [R1+0x2ec] ;  /* 0x0002ec00010f7983 */ /* 0x001ea80000100800 */
[----:B------:R-:W2:Y:S04]  /*fd60*/  LDL.LU R10, [R1+0xbc0] ;  /* 0x000bc000010a7983 */ /* 0x000ea80000300800 */
[----:B------:R-:W2:Y:S01]  /*fd70*/  LDL R9, [R1+0x1a8] ;  /* 0x0001a80001097983 */ /* 0x000ea20000100800 */
[----:B---3--:R-:W-:-:S02]  /*fd80*/  IADD3 R8, P1, PT, R8, R0, RZ ;  /* 0x0000000008087210 */ /* 0x008fc40007f3e0ff */
[----:B------:R-:W-:-:S03]  /*fd90*/  PRMT R3, RZ, 0x7610, R3 ;  /* 0x00007610ff037816 */ /* 0x000fc60000000003 */
[----:B--2---:R-:W-:-:S05]  /*fda0*/  IMAD.X R9, R9, 0x1, R2, P1 ;  /* 0x0000000109097824 */ /* 0x004fca00008e0602 */
[----:B------:R-:W2:Y:S04]  /*fdb0*/  @!P0 LDG.E.U16 R3, desc[UR10][R8.64] ;  /* 0x0000000a08038981 */ /* 0x000ea8000c1e1500 */
[----:B--2---:R0:W-:Y:S04]  /*fdc0*/  STL [R1+0x8], R3 ;  /* 0x0000080301007387 */ /* 0x0041e80000100800 */
[----:B------:R-:W2:Y:S01]  /*fdd0*/  LDL R9, [R1+0x530] ;  /* 0x0005300001097983 */ /* 0x000ea20000100800 */
[----:B0-----:R-:W0:Y:S01]  /*fde0*/  S2R R3, SR_TID.X ;  /* 0x0000000000037919 */ /* 0x001e220000002100 */
[----:B------:R-:W-:-:S02]  /*fdf0*/  PRMT R17, RZ, 0x7610, R17 ;  /* 0x00007610ff117816 */ /* 0x000fc40000000011 */
[----:B0-----:R-:W-:-:S05]  /*fe00*/  LOP3.LUT R3, R3, 0x7f, RZ, 0xc0, !PT ;  /* 0x0000007f03037812 */ /* 0x001fca00078ec0ff */
[----:B------:R-:W-:-:S05]  /*fe10*/  IMAD.SHL.U32 R3, R3, 0x2, RZ ;  /* 0x0000000203037824 */ /* 0x000fca00078e00ff */
[----:B------:R-:W-:-:S05]  /*fe20*/  LOP3.LUT R8, R3, 0x30, RZ, 0x3c, !PT ;  /* 0x0000003003087812 */ /* 0x000fca00078e3cff */
[----:B------:R2:W-:Y:S02]  /*fe30*/  STS.U16 [R8+UR4+0x7300], R10 ;  /* 0x0073000a08007988 */ /* 0x0005e40008000404 */
[----:B--2---:R-:W-:-:S05]  /*fe40*/  IADD3 R8, P1, PT, R9, R0, RZ ;  /* 0x0000000009087210 */ /* 0x004fca0007f3e0ff */
[----:B------:R-:W-:Y:S02]  /*fe50*/  IMAD.X R9, R14, 0x1, R2, P1 ;  /* 0x000000010e097824 */ /* 0x000fe400008e0602 */
[----:B------:R-:W2:Y:S04]  /*fe60*/  LDL R14, [R1+0x4cc] ;  /* 0x0004cc00010e7983 */ /* 0x000ea80000100800 */
[----:B------:R0:W3:Y:S04]  /*fe70*/  @!P0 LDG.E.U16 R17, desc[UR10][R8.64] ;  /* 0x0000000a08118981 */ /* 0x0000e8000c1e1500 */
[----:B------:R-:W2:Y:S01]  /*fe80*/  LDL R9, [R1+0x50c] ;  /* 0x00050c0001097983 */ /* 0x000ea20000100800 */
[----:B0-----:R-:W-:-:S05]  /*fe90*/  LOP3.LUT R8, R3, 0x30, RZ, 0x3c, !PT ;  /* 0x0000003003087812 */ /* 0x001fca00078e3cff */
[----:B------:R0:W-:Y:S04]  /*fea0*/  STS.U16 [R8+UR4+0x7b00], R7 ;  /* 0x007b000708007988 */ /* 0x0001e80008000404 */
[----:B---3--:R-:W-:Y:S04]  /*feb0*/  STL [R1+0xbb8], R17 ;  /* 0x000bb81101007387 */ /* 0x008fe80000100800 */
[----:B------:R1:W-:Y:S04]  /*fec0*/  STL [R1+0xbbc], R17 ;  /* 0x000bbc1101007387 */ /* 0x0003e80000100800 */
[----:B0-----:R-:W3:Y:S04]  /*fed0*/  LDL R7, [R1+0x4ec] ;  /* 0x0004ec0001077983 */ /* 0x001ee80000100800 */
[----:B-1----:R-:W4:Y:S01]  /*fee0*/  LDL R17, [R1+0x2ac] ;  /* 0x0002ac0001117983 */ /* 0x002f220000100800 */
[----:B--2---:R-:W-:-:S05]  /*fef0*/  IADD3 R8, P1, PT, R9, R0, RZ ;  /* 0x0000000009087210 */ /* 0x004fca0007f3e0ff */
[----:B------:R-:W-:Y:S01]  /*ff00*/  IMAD.X R9, R15, 0x1, R2, P1 ;  /* 0x000000010f097824 */ /* 0x000fe200008e0602 */
[----:B------:R-:W-:-:S05]  /*ff10*/  LOP3.LUT R15, R3, 0x40, RZ, 0x3c, !PT ;  /* 0x00000040030f7812 */ /* 0x000fca00078e3cff */
[----:B------:R3:W-:Y:S01]  /*ff20*/  STS.U16 [R15+UR4+0xc00], R6 ;  /* 0x000c00060f007988 */ /* 0x0007e20008000404 */
[----:B------:R-:W-:Y:S02]  /*ff30*/  PRMT R12, RZ, 0x7610, R12 ;  /* 0x00007610ff0c7816 */ /* 0x000fe4000000000c */
[----:B---3--:R-:W-:-:S05]  /*ff40*/  IADD3 R6, P1, PT, R7, R0, RZ ;  /* 0x0000000007067210 */ /* 0x008fca0007f3e0ff */
[----:B----4-:R-:W-:Y:S01]  /*ff50*/  IMAD.X R7, R17, 0x1, R2, P1 ;  /* 0x0000000111077824 */ /* 0x010fe200008e0602 */
[----:B------:R-:W-:Y:S01]  /*ff60*/  PRMT R13, RZ, 0x7610, R13 ;  /* 0x00007610ff0d7816 */ /* 0x000fe2000000000d */
[----:B------:R-:W2:Y:S04]  /*ff70*/  LDL R17, [R1+0x46c] ;  /* 0x00046c0001117983 */ /* 0x000ea80000100800 */
[----:B------:R0:W3:Y:S01]  /*ff80*/  @!P0 LDG.E.U16 R12, desc[UR10][R6.64] ;  /* 0x0000000a060c8981 */ /* 0x0000e2000c1e1500 */
[----:B------:R-:W-:-:S03]  /*ff90*/  PRMT R11, RZ, 0x7610, R11 ;  /* 0x00007610ff0b7816 */ /* 0x000fc6000000000b */
[----:B------:R-:W4:Y:S04]  /*ffa0*/  @!P0 LDG.E.U16 R13, desc[UR10][R8.64] ;  /* 0x0000000a080d8981 */ /* 0x000f28000c1e1500 */
[----:B------:R-:W2:Y:S01]  /*ffb0*/  LDL R7, [R1+0x26c] ;  /* 0x00026c0001077983 */ /* 0x000ea20000100800 */
[----:B0-----:R-:W-:-:S03]  /*ffc0*/  IADD3 R6, P1, PT, R14, R0, RZ ;  /* 0x000000000e067210 */ /* 0x001fc60007f3e0ff */
[----:B------:R-:W3:Y:S04]  /*ffd0*/  LDL R9, [R1+0x22c] ;  /* 0x00022c0001097983 */ /* 0x000ee80000100800 */
[----:B------:R-:W3:Y:S04]  /*ffe0*/  LDL R8, [R1+0x48c] ;  /* 0x00048c0001087983 */ /* 0x000ee80000100800 */
[----:B------:R-:W3:Y:S01]  /*fff0*/  LDL.LU R14, [R1] ;  /* 0x00000000010e7983 */ /* 0x000ee20000300800 */
[----:B--2---:R-:W-:-:S05]  /*10000*/  IMAD.X R7, R7, 0x1, R2, P1 ;  /* 0x0000000107077824 */ /* 0x004fca00008e0602 */
[----:B------:R0:W2:Y:S04]  /*10010*/  @!P0 LDG.E.U16 R11, desc[UR10][R6.64] ;  /* 0x0000000a060b8981 */ /* 0x0000a8000c1e1500 */
[----:B------:R-:W0:Y:S04]  /*10020*/  LDL R7, [R1+0x4ac] ;  /* 0x0004ac0001077983 */ /* 0x000e280000100800 */
[----:B------:R-:W-:Y:S01]  /*10030*/  STS.U16 [R15+UR4+0x400], R22 ;  /* 0x000400160f007988 */ /* 0x000fe20008000404 */
[----:B0-----:R-:W-:-:S05]  /*10040*/  IADD3 R6, P1, PT, R7, R0, RZ ;  /* 0x0000000007067210 */ /* 0x001fca0007f3e0ff */
[----:B---3--:R-:W-:Y:S02]  /*10050*/  IMAD.X R7, R9, 0x1, R2, P1 ;  /* 0x0000000109077824 */ /* 0x008fe400008e0602 */
[----:B------:R-:W3:Y:S04]  /*10060*/  LDL R9, [R1+0x1e4] ;  /* 0x0001e40001097983 */ /* 0x000ee80000100800 */
[----:B------:R0:W-:Y:S01]  /*10070*/  STS.U16 [R15+UR4+0x1400], R21 ;  /* 0x001400150f007988 */ /* 0x0001e20008000404 */
[----:B------:R-:W-:Y:S02]  /*10080*/  IADD3 R8, P1, PT, R8, R0, RZ ;  /* 0x0000000008087210 */ /* 0x000fe40007f3e0ff */
[----:B0-----:R-:W-:-:S06]  /*10090*/  PRMT R21, RZ, 0x7610, R21 ;  /* 0x00007610ff157816 */ /* 0x001fcc0000000015 */
[----:B------:R0:W2:Y:S02]  /*100a0*/  @!P0 LDG.E.U16 R21, desc[UR10][R6.64] ;  /* 0x0000000a06158981 */ /* 0x0000a4000c1e1500 */
[----:B0-----:R-:W-:Y:S01]  /*100b0*/  PRMT R7, RZ, 0x7610, R7 ;  /* 0x00007610ff077816 */ /* 0x001fe20000000007 */
[----:B---3--:R-:W-:-:S05]  /*100c0*/  IMAD.X R9, R9, 0x1, R2, P1 ;  /* 0x0000000109097824 */ /* 0x008fca00008e0602 */
[----:B------:R0:W3:Y:S04]  /*100d0*/  @!P0 LDG.E.U16 R7, desc[UR10][R8.64] ;  /* 0x0000000a08078981 */ /* 0x0000e8000c1e1500 */
[----:B------:R-:W2:Y:S01]  /*100e0*/  LDL R9, [R1+0x1c0] ;  /* 0x0001c00001097983 */ /* 0x000ea20000100800 */
[----:B0-----:R-:W-:Y:S02]  /*100f0*/  IADD3 R8, P1, PT, R17, R0, RZ ;  /* 0x0000000011087210 */ /* 0x001fe40007f3e0ff */
[----:B------:R-:W-:Y:S02]  /*10100*/  PRMT R6, RZ, 0x7610, R6 ;  /* 0x00007610ff067816 */ /* 0x000fe40000000006 */
[----:B------:R-:W-:Y:S01]  /*10110*/  PRMT R16, RZ, 0x7610, R16 ;  /* 0x00007610ff107816 */ /* 0x000fe20000000010 */
[----:B------:R-:W-:Y:S04]  /*10120*/  STS.U16 [R15+UR4+0x1c00], R20 ;  /* 0x001c00140f007988 */ /* 0x000fe80008000404 */
[----:B------:R-:W3:Y:S01]  /*10130*/  LDL R17, [R1+0x288] ;  /* 0x0002880001117983 */ /* 0x000ee20000100800 */
        /* <DEDUP_REMOVED lines=8> */
[----:B0-----:R-:W-:Y:S02]  /*101c0*/  IADD3 R8, P1, PT, R9, R0, RZ ;  /* 0x0000000009087210 */ /* 0x001fe40007f3e0ff */
[----:B------:R-:W2:Y:S04]  /*101d0*/  LDL R9, [R1+0x248] ;  /* 0x0002480001097983 */ /* 0x000ea80000100800 */
[----:B------:R-:W-:Y:S04]  /*101e0*/  STS.U16 [R15+UR4+0x2400], R19 ;  /* 0x002400130f007988 */ /* 0x000fe80008000404 */
[----:B------:R0:W-:Y:S02]  /*101f0*/  STS.U16 [R15+UR4+0x2c00], R5 ;  /* 0x002c00050f007988 */ /* 0x0001e40008000404 */
[----:B0-----:R-:W-:-:S02]  /*10200*/  PRMT R5, RZ, 0x7610, R5 ;  /* 0x00007610ff057816 */ /* 0x001fc40000000005 */
[----:B--2---:R-:W-:-:S05]  /*10210*/  IADD3.X R9, PT, PT, R9, R2, RZ, P1, !PT ;  /* 0x0000000209097210 */ /* 0x004fca0000ffe4ff */
[----:B------:R0:W2:Y:S04]  /*10220*/  @!P0 LDG.E.U16 R5, desc[UR10][R8.64] ;  /* 0x0000000a08058981 */ /* 0x0000a8000c1e1500 */
[----:B------:R-:W0:Y:S04]  /*10230*/  LDL R9, [R1+0x40c] ;  /* 0x00040c0001097983 */ /* 0x000e280000100800 */
[----:B------:R1:W-:Y:S02]  /*10240*/  STS.U16 [R15+UR4+0x3400], R4 ;  /* 0x003400040f007988 */ /* 0x0003e40008000404 */
[----:B-1----:R-:W-:-:S02]  /*10250*/  PRMT R4, RZ, 0x7610, R4 ;  /* 0x00007610ff047816 */ /* 0x002fc40000000004 */
[----:B0-----:R-:W-:-:S05]  /*10260*/  IADD3 R8, P1, PT, R9, R0, RZ ;  /* 0x0000000009087210 */ /* 0x001fca0007f3e0ff */
[----:B---3--:R-:W-:Y:S01]  /*10270*/  IMAD.X R9, R17, 0x1, R2, P1 ;  /* 0x0000000111097824 */ /* 0x008fe200008e0602 */
[----:B------:R-:W-:Y:S01]  /*10280*/  PRMT R22, RZ, 0x7610, R22 ;  /* 0x00007610ff167816 */ /* 0x000fe20000000016 */
[----:B------:R0:W-:Y:S04]  /*10290*/  STS.U16 [R15+UR4+0x3c00], R14 ;  /* 0x003c000e0f007988 */ /* 0x0001e80008000404 */
[----:B------:R1:W3:Y:S01]  /*102a0*/  @!P0 LDG.E.U16 R4, desc[UR10][R8.64] ;  /* 0x0000000a08048981 */ /* 0x0002e2000c1e1500 */
[----:B------:R-:W-:-:S03]  /*102b0*/  PRMT R20, RZ, 0x7610, R20 ;  /* 0x00007610ff147816 */ /* 0x000fc60000000014 */
[----:B------:R-:W2:Y:S04]  /*102c0*/  LDL R17, [R1+0x388] ;  /* 0x0003880001117983 */ /* 0x000ea80000100800 */
[----:B0-----:R-:W2:Y:S04]  /*102d0*/  LDL R14, [R1+0x3ac] ;  /* 0x0003ac00010e7983 */ /* 0x001ea80000100800 */
[----:B------:R-:W1:Y:S02]  /*102e0*/  LDL R9, [R1+0x3ec] ;  /* 0x0003ec0001097983 */ /* 0x000e640000100800 */
[----:B-1----:R-:W-:-:S02]  /*102f0*/  IADD3 R8, P1, PT, R9, R0, RZ ;  /* 0x0000000009087210 */ /* 0x002fc40007f3e0ff */
[----:B------:R-:W2:Y:S03]  /*10300*/  LDL R9, [R1+0x2c8] ;  /* 0x0002c80001097983 */ /* 0x000ea60000100800 */
        /* <DEDUP_REMOVED lines=8> */
[----:B------:R-:W2:Y:S02]  /*10390*/  LDL R9, [R1+0x308] ;  /* 0x0003080001097983 */ /* 0x000ea40000100800 */
[----:B--2---:R-:W-:Y:S01]  /*103a0*/  IMAD.X R9, R9, 0x1, R2, P1 ;  /* 0x0000000109097824 */ /* 0x004fe200008e0602 */
[----:B------:R-:W-:-:S04]  /*103b0*/  IADD3 R14, P1, PT, R14, R0, RZ ;  /* 0x000000000e0e7210 */ /* 0x000fc80007f3e0ff */
[----:B------:R0:W2:Y:S01]  /*103c0*/  @!P0 LDG.E.U16 R20, desc[UR10][R8.64] ;  /* 0x0000000a08148981 */ /* 0x0000a2000c1e1500 */
[----:B------:R-:W-:Y:S01]  /*103d0*/  IMAD.X R15, R15, 0x1, R2, P1 ;  /* 0x000000010f0f7824 */ /* 0x000fe200008e0602 */
[----:B0-----:R-:W-:-:S06]  /*103e0*/  PRMT R8, RZ, 0x7610, R8 ;  /* 0x00007610ff087816 */ /* 0x001fcc0000000008 */
[----:B------:R0:W2:Y:S04]  /*103f0*/  @!P0 LDG.E.U16 R8, desc[UR10][R14.64] ;  /* 0x0000000a0e088981 */ /* 0x0000a8000c1e1500 */
[----:B------:R-:W2:Y:S01]  /*10400*/  LDL R15, [R1+0x394] ;  /* 0x00039400010f7983 */ /* 0x000ea20000100800 */
[----:B0-----:R-:W-:-:S05]  /*10410*/  LOP3.LUT R14, R3, 0x40, RZ, 0x3c, !PT ;  /* 0x00000040030e7812 */ /* 0x001fca00078e3cff */
[----:B------:R2:W-:Y:S01]  /*10420*/  STS.U16 [R14+UR4+0x5c00], R26 ;  /* 0x005c001a0e007988 */ /* 0x0005e20008000404 */
[----:B------:R-:W-:Y:S02]  /*10430*/  PRMT R9, RZ, 0x7610, R9 ;  /* 0x00007610ff097816 */ /* 0x000fe40000000009 */
        /* <DEDUP_REMOVED lines=14> */
[----:B------:R2:W-:Y:S02]  /*10520*/  STS.U16 [R14+UR4+0x6c00], R24 ;  /* 0x006c00180e007988 */ /* 0x0005e40008000404 */
[----:B--2---:R-:W-:Y:S02]  /*10530*/  IADD3 R14, P1, PT, R15, R0, RZ ;  /* 0x000000000f0e7210 */ /* 0x004fe40007f3e0ff */
[----:B------:R-:W2:Y:S01]  /*10540*/  LDL R15, [R1+0x364] ;  /* 0x00036400010f7983 */ /* 0x000ea20000100800 */
[----:B------:R-:W-:Y:S02]  /*10550*/  PRMT R24, RZ, 0x7610, R24 ;  /* 0x00007610ff187816 */ /* 0x000fe40000000018 */
        /* <DEDUP_REMOVED lines=13> */
[----:B0-----:R-:W-:Y:S02]  /*10630*/  PRMT R18, RZ, 0x7610, R18 ;  /* 0x00007610ff127816 */ /* 0x001fe40000000012 */
[----:B--2---:R-:W-:-:S05]  /*10640*/  IADD3 R14, P1, PT, R15, R0, RZ ;  /* 0x000000000f0e7210 */ /* 0x004fca0007f3e0ff */
[----:B------:R-:W-:-:S05]  /*10650*/  IMAD.X R15, R17, 0x1, R2, P1 ;  /* 0x00000001110f7824 */ /* 0x000fca00008e0602 */
[----:B------:R0:W2:Y:S04]  /*10660*/  @!P0 LDG.E.U16 R18, desc[UR10][R14.64] ;  /* 0x0000000a0e128981 */ /* 0x0000a8000c1e1500 */
[----:B------:R-:W2:Y:S04]  /*10670*/  LDL.LU R14, [R1+0x4] ;  /* 0x00000400010e7983 */ /* 0x000ea80000300800 */
[----:B------:R-:W0:Y:S01]  /*10680*/  LDL R15, [R1+0x4e8] ;  /* 0x0004e800010f7983 */ /* 0x000e220000100800 */
[----:B------:R-:W-:-:S05]  /*10690*/  LOP3.LUT R17, R3, 0x50, RZ, 0x3c, !PT ;  /* 0x0000005003117812 */ /* 0x000fca00078e3cff */
[----:B--2---:R0:W-:Y:S02]  /*106a0*/  STS.U16 [R17+UR4+0xd00], R14 ;  /* 0x000d000e11007988 */ /* 0x0041e40008000404 */
[----:B0-----:R-:W-:Y:S02]  /*106b0*/  IADD3 R14, P1, PT, R15, R0, RZ ;  /* 0x000000000f0e7210 */ /* 0x001fe40007f3e0ff */
[----:B------:R-:W2:Y:S01]  /*106c0*/  LDL R15, [R1+0x2a4] ;  /* 0x0002a400010f7983 */ /* 0x000ea20000100800 */
[----:B------:R-:W-:Y:S02]  /*106d0*/  PRMT R26, RZ, 0x7610, R26 ;  /* 0x00007610ff1a7816 */ /* 0x000fe4000000001a */
[----:B--2---:R-:W-:-:S05]  /*106e0*/  IMAD.X R15, R15, 0x1, R2, P1 ;  /* 0x000000010f0f7824 */ /* 0x004fca00008e0602 */
[----:B------:R0:W2:Y:S04]  /*106f0*/  @!P0 LDG.E.U16 R26, desc[UR10][R14.64] ;  /* 0x0000000a0e1a8981 */ /* 0x0000a8000c1e1500 */
[----:B------:R-:W2:Y:S04]  /*10700*/  LDL.LU R14, [R1+0x8] ;  /* 0x00000800010e7983 */ /* 0x000ea80000300800 */
[----:B------:R-:W0:Y:S04]  /*10710*/  LDL R15, [R1+0x4c8] ;  /* 0x0004c800010f7983 */ /* 0x000e280000100800 */
[----:B--2---:R1:W-:Y:S04]  /*10720*/  STS.U16 [R17+UR4+0x500], R14 ;  /* 0x0005000e11007988 */ /* 0x0043e80008000404 */
[----:B-1----:R-:W2:Y:S01]  /*10730*/  LDL.LU R17, [R1+0xbbc] ;  /* 0x000bbc0001117983 */ /* 0x002ea20000300800 */
[----:B0-----:R-:W-:-:S03]  /*10740*/  IADD3 R14, P1, PT, R15, R0, RZ ;  /* 0x000000000f0e7210 */ /* 0x001fc60007f3e0ff */
[----:B------:R-:W3:Y:S01]  /*10750*/  LDL R15, [R1+0x264] ;  /* 0x00026400010f7983 */ /* 0x000ee20000100800 */
[----:B--2---:R-:W-:Y:S01]  /*10760*/  PRMT R17, RZ, 0x7610, R17 ;  /* 0x00007610ff117816 */ /* 0x004fe20000000011 */
[----:B---3--:R-:W-:-:S05]  /*10770*/  IMAD.X R15, R15, 0x1, R2, P1 ;  /* 0x000000010f0f7824 */ /* 0x008fca00008e0602 */
[----:B------:R0:W2:Y:S02]  /*10780*/  @!P0 LDG.E.U16 R17, desc[UR10][R14.64] ;  /* 0x0000000a0e118981 */ /* 0x0000a4000c1e1500 */
[----:B0-----:R-:W0:Y:S02]  /*10790*/  S2R R15, SR_TID.X ;  /* 0x00000000000f7919 */ /* 0x001e240000002100 */
[----:B0-----:R-:W-:-:S05]  /*107a0*/  LOP3.LUT R15, R15, 0x7f, RZ, 0xc0, !PT ;  /* 0x0000007f0f0f7812 */ /* 0x001fca00078ec0ff */
[----:B------:R-:W-:Y:S01]  /*107b0*/  IMAD.SHL.U32 R14, R15, 0x2, RZ ;  /* 0x000000020f0e7824 */ /* 0x000fe200078e00ff */
[----:B--2---:R0:W-:Y:S04]  /*107c0*/  STL [R1+0x4], R17 ;  /* 0x0000041101007387 */ /* 0x0041e80000100800 */
[----:B0-----:R-:W2:Y:S04]  /*107d0*/  LDL.LU R17, [R1+0xbb8] ;  /* 0x000bb80001117983 */ /* 0x001ea80000300800 */
[----:B------:R-:W3:Y:S01]  /*107e0*/  LDL R15, [R1+0x4a8] ;  /* 0x0004a800010f7983 */ /* 0x000ee20000100800 */
[----:B------:R-:W-:-:S05]  /*107f0*/  LOP3.LUT R14, R14, 0x50, RZ, 0x3c, !PT ;  /* 0x000000500e0e7812 */ /* 0x000fca00078e3cff */
[----:B--2---:R3:W-:Y:S02]  /*10800*/  STS.U16 [R14+UR4+0x1500], R17 ;  /* 0x001500110e007988 */ /* 0x0047e40008000404 */
[----:B---3--:R-:W-:Y:S02]  /*10810*/  IADD3 R14, P1, PT, R15, R0, RZ ;  /* 0x000000000f0e7210 */ /* 0x008fe40007f3e0ff */
[----:B------:R-:W2:Y:S01]  /*10820*/  LDL R15, [R1+0x224] ;  /* 0x00022400010f7983 */ /* 0x000ea20000100800 */
[----:B------:R-:W-:Y:S02]  /*10830*/  PRMT R3, RZ, 0x7610, R3 ;  /* 0x00007610ff037816 */ /* 0x000fe40000000003 */
[----:B--2---:R-:W-:-:S05]  /*10840*/  IMAD.X R15, R15, 0x1, R2, P1 ;  /* 0x000000010f0f7824 */ /* 0x004fca00008e0602 */
[----:B------:R-:W2:Y:S04]  /*10850*/  @!P0 LDG.E.U16 R3, desc[UR10][R14.64] ;  /* 0x0000000a0e038981 */ /* 0x000ea8000c1e1500 */
[----:B--2---:R0:W-:Y:S04]  /*10860*/  STL [R1], R3 ;  /* 0x0000000301007387 */ /* 0x0041e80000100800 */
[----:B------:R-:W2:Y:S01]  /*10870*/  LDL R15, [R1+0x488] ;  /* 0x00048800010f7983 */ /* 0x000ea20000100800 */
[----:B0-----:R-:W0:Y:S02]  /*10880*/  S2R R3, SR_TID.X ;  /* 0x0000000000037919 */ /* 0x001e240000002100 */
[----:B0-----:R-:W-:-:S05]  /*10890*/  LOP3.LUT R3, R3, 0x7f, RZ, 0xc0, !PT ;  /* 0x0000007f03037812 */ /* 0x001fca00078ec0ff */
[----:B------:R-:W-:-:S05]  /*108a0*/  IMAD.SHL.U32 R3, R3, 0x2, RZ ;  /* 0x0000000203037824 */ /* 0x000fca00078e00ff */
[----:B------:R-:W-:-:S05]  /*108b0*/  LOP3.LUT R14, R3, 0x50, RZ, 0x3c, !PT ;  /* 0x00000050030e7812 */ /* 0x000fca00078e3cff */
[----:B----4-:R0:W-:Y:S04]  /*108c0*/  STS.U16 [R14+UR4+0x1d00], R13 ;  /* 0x001d000d0e007988 */ /* 0x0101e80008000404 */
[----:B0-----:R-:W3:Y:S01]  /*108d0*/  LDL R13, [R1+0x468] ;  /* 0x00046800010d7983 */ /* 0x001ee20000100800 */
[----:B--2---:R-:W-:-:S03]  /*108e0*/  IADD3 R14, P1, PT, R15, R0, RZ ;  /* 0x000000000f0e7210 */ /* 0x004fc60007f3e0ff */
[----:B------:R-:W2:Y:S01]  /*108f0*/  LDL R15, [R1+0x1dc] ;  /* 0x0001dc00010f7983 */ /* 0x000ea20000100800 */
[----:B------:R-:W-:Y:S01]  /*10900*/  PRMT R29, RZ, 0x7610, R29 ;  /* 0x00007610ff1d7816 */ /* 0x000fe2000000001d */
[----:B--2---:R-:W-:-:S05]  /*10910*/  IMAD.X R15, R15, 0x1, R2, P1 ;  /* 0x000000010f0f7824 */ /* 0x004fca00008e0602 */
[----:B------:R0:W2:Y:S02]  /*10920*/  @!P0 LDG.E.U16 R29, desc[UR10][R14.64] ;  /* 0x0000000a0e1d8981 */ /* 0x0000a4000c1e1500 */
[----:B0-----:R-:W-:Y:S02]  /*10930*/  LOP3.LUT R14, R3, 0x50, RZ, 0x3c, !PT ;  /* 0x00000050030e7812 */ /* 0x001fe400078e3cff */
[----:B------:R-:W4:Y:S04]  /*10940*/  LDL R15, [R1+0x250] ;  /* 0x00025000010f7983 */ /* 0x000f280000100800 */
[----:B------:R3:W-:Y:S02]  /*10950*/  STS.U16 [R14+UR4+0x2500], R12 ;  /* 0x0025000c0e007988 */ /* 0x0007e40008000404 */
[----:B---3--:R-:W-:-:S02]  /*10960*/  IADD3 R12, P1, PT, R13, R0, RZ ;  /* 0x000000000d0c7210 */ /* 0x008fc40007f3e0ff */
[----:B------:R-:W3:Y:S01]  /*10970*/  LDL R13, [R1+0x1c8] ;  /* 0x0001c800010d7983 */ /* 0x000ee20000100800 */
[----:B------:R-:W-:Y:S02]  /*10980*/  PRMT R28, RZ, 0x7610, R28 ;  /* 0x00007610ff1c7816 */ /* 0x000fe4000000001c */
[----:B---3--:R-:W-:-:S05]  /*10990*/  IADD3.X R13, PT, PT, R13, R2, RZ, P1, !PT ;  /* 0x000000020d0d7210 */ /* 0x008fca0000ffe4ff */
[----:B------:R0:W3:Y:S04]  /*109a0*/  @!P0 LDG.E.U16 R28, desc[UR10][R12.64] ;  /* 0x0000000a0c1c8981 */ /* 0x0000e8000c1e1500 */
[----:B------:R-:W0:Y:S02]  /*109b0*/  LDL R13, [R1+0x448] ;  /* 0x00044800010d7983 */ /* 0x000e240000100800 */
[----:B0-----:R-:W-:Y:S02]  /*109c0*/  IADD3 R12, P1, PT, R13, R0, RZ ;  /* 0x000000000d0c7210 */ /* 0x001fe40007f3e0ff */
[----:B------:R-:W2:Y:S01]  /*109d0*/  LDL R13, [R1+0x208] ;  /* 0x00020800010d7983 */ /* 0x000ea20000100800 */
[----:B------:R-:W-:Y:S02]  /*109e0*/  PRMT R27, RZ, 0x7610, R27 ;  /* 0x00007610ff1b7816 */ /* 0x000fe4000000001b */
[----:B--2---:R-:W-:-:S05]  /*109f0*/  IMAD.X R13, R13, 0x1, R2, P1 ;  /* 0x000000010d0d7824 */ /* 0x004fca00008e0602 */
[----:B------:R0:W2:Y:S04]  /*10a00*/  @!P0 LDG.E.U16 R27, desc[UR10][R12.64] ;  /* 0x0000000a0c1b8981 */ /* 0x0000a8000c1e1500 */
[----:B------:R-:W0:Y:S01]  /*10a10*/  LDL R13, [R1+0x428] ;  /* 0x00042800010d7983 */ /* 0x000e220000100800 */
[----:B------:R-:W-:Y:S02]  /*10a20*/  PRMT R25, RZ, 0x7610, R25 ;  /* 0x00007610ff197816 */ /* 0x000fe40000000019 */
[----:B0-----:R-:W-:-:S05]  /*10a30*/  IADD3 R12, P1, PT, R13, R0, RZ ;  /* 0x000000000d0c7210 */ /* 0x001fca0007f3e0ff */
[----:B----4-:R-:W-:Y:S01]  /*10a40*/  IMAD.X R13, R15, 0x1, R2, P1 ;  /* 0x000000010f0d7824 */ /* 0x010fe200008e0602 */
[----:B------:R-:W-:Y:S04]  /*10a50*/  STS.U16 [R14+UR4+0x2d00], R11 ;  /* 0x002d000b0e007988 */ /* 0x000fe80008000404 */
[----:B------:R0:W4:Y:S01]  /*10a60*/  @!P0 LDG.E.U16 R25, desc[UR10][R12.64] ;  /* 0x0000000a0c198981 */ /* 0x000122000c1e1500 */
[----:B------:R-:W-:-:S03]  /*10a70*/  PRMT R19, RZ, 0x7610, R19 ;  /* 0x00007610ff137816 */ /* 0x000fc60000000013 */
[----:B------:R-:W2:Y:S04]  /*10a80*/  LDL R15, [R1+0x350] ;  /* 0x00035000010f7983 */ /* 0x000ea80000100800 */
[----:B------:R-:W0:Y:S02]  /*10a90*/  LDL R13, [R1+0x408] ;  /* 0x00040800010d7983 */ /* 0x000e240000100800 */
[----:B0-----:R-:W-:Y:S02]  /*10aa0*/  IADD3 R12, P1, PT, R13, R0, RZ ;  /* 0x000000000d0c7210 */ /* 0x001fe40007f3e0ff */
[----:B------:R-:W2:Y:S04]  /*10ab0*/  LDL R13, [R1+0x290] ;  /* 0x00029000010d7983 */ /* 0x000ea80000100800 */
[----:B------:R0:W-:Y:S04]  /*10ac0*/  STS.U16 [R14+UR4+0x3500], R21 ;  /* 0x003500150e007988 */ /* 0x0001e80008000404 */
[----:B------:R1:W-:Y:S01]  /*10ad0*/  STS.U16 [R14+UR4+0x3d00], R7 ;  /* 0x003d00070e007988 */ /* 0x0003e20008000404 */
[----:B0-----:R-:W-:-:S03]  /*10ae0*/  PRMT R21, RZ, 0x7610, R21 ;  /* 0x00007610ff157816 */ /* 0x001fc60000000015 */
[----:B-1----:R-:W3:Y:S01]  /*10af0*/  LDL R7, [R1+0x3e8] ;  /* 0x0003e80001077983 */ /* 0x002ee20000100800 */
[----:B--2---:R-:W-:-:S05]  /*10b00*/  IMAD.X R13, R13, 0x1, R2, P1 ;  /* 0x000000010d0d7824 */ /* 0x004fca00008e0602 */
[----:B------:R0:W2:Y:S04]  /*10b10*/  @!P0 LDG.E.U16 R21, desc[UR10][R12.64] ;  /* 0x0000000a0c158981 */ /* 0x0000a8000c1e1500 */
[----:B------:R-:W2:Y:S04]  /*10b20*/  LDL R12, [R1+0x2d0] ;  /* 0x0002d000010c7983 */ /* 0x000ea80000100800 */
[----:B------:R-:W0:Y:S04]  /*10b30*/  LDL R13, [R1+0x3c8] ;  /* 0x0003c800010d7983 */ /* 0x000e280000100800 */
[----:B------:R3:W-:Y:S02]  /*10b40*/  STS.U16 [R14+UR4+0x4500], R6 ;  /* 0x004500060e007988 */ /* 0x0007e40008000404 */
[----:B---3--:R-:W-:-:S05]  /*10b50*/  IADD3 R6, P1, PT, R7, R0, RZ ;  /* 0x0000000007067210 */ /* 0x008fca0007f3e0ff */
[----:B--2---:R-:W-:Y:S01]  /*10b60*/  IMAD.X R7, R12, 0x1, R2, P1 ;  /* 0x000000010c077824 */ /* 0x004fe200008e0602 */
[----:B0-----:R-:W-:-:S04]  /*10b70*/  IADD3 R12, P1, PT, R13, R0, RZ ;  /* 0x000000000d0c7210 */ /* 0x001fc80007f3e0ff */
[----:B------:R0:W2:Y:S04]  /*10b80*/  @!P0 LDG.E.U16 R19, desc[UR10][R6.64] ;  /* 0x0000000a06138981 */ /* 0x0000a8000c1e1500 */
[----:B------:R-:W3:Y:S01]  /*10b90*/  LDL R13, [R1+0x310] ;  /* 0x00031000010d7983 */ /* 0x000ee20000100800 */
[----:B0-----:R-:W-:Y:S01]  /*10ba0*/  PRMT R6, RZ, 0x7610, R6 ;  /* 0x00007610ff067816 */ /* 0x001fe20000000006 */
[----:B---3--:R-:W-:-:S05]  /*10bb0*/  IMAD.X R13, R13, 0x1, R2, P1 ;  /* 0x000000010d0d7824 */ /* 0x008fca00008e0602 */
[----:B------:R0:W3:Y:S04]  /*10bc0*/  @!P0 LDG.E.U16 R6, desc[UR10][R12.64] ;  /* 0x0000000a0c068981 */ /* 0x0000e8000c1e1500 */
[----:B------:R-:W0:Y:S04]  /*10bd0*/  LDL R13, [R1+0x56c] ;  /* 0x00056c00010d7983 */ /* 0x000e280000100800 */
[----:B------:R-:W-:Y:S04]  /*10be0*/  STS.U16 [R14+UR4+0x4d00], R16 ;  /* 0x004d00100e007988 */ /* 0x000fe80008000404 */
[----:B------:R1:W-:Y:S02]  /*10bf0*/  STS.U16 [R14+UR4+0x5500], R5 ;  /* 0x005500050e007988 */ /* 0x0003e40008000404 */
[----:B-1----:R-:W-:-:S02]  /*10c00*/  PRMT R5, RZ, 0x7610, R5 ;  /* 0x00007610ff057816 */ /* 0x002fc40000000005 */
[----:B0-----:R-:W-:-:S05]  /*10c10*/  IADD3 R12, P1, PT, R13, R0, RZ ;  /* 0x000000000d0c7210 */ /* 0x001fca0007f3e0ff */
[----:B------:R-:W-:Y:S01]  /*10c20*/  IMAD.X R13, R15, 0x1, R2, P1 ;  /* 0x000000010f0d7824 */ /* 0x000fe200008e0602 */
[----:B------:R0:W-:Y:S04]  /*10c30*/  STS.U16 [R14+UR4+0x5d00], R4 ;  /* 0x005d00040e007988 */ /* 0x0001e80008000404 */
[----:B------:R1:W2:Y:S01]  /*10c40*/  @!P0 LDG.E.U16 R5, desc[UR10][R12.64] ;  /* 0x0000000a0c058981 */ /* 0x0002a2000c1e1500 */
[----:B------:R-:W-:Y:S02]  /*10c50*/  PRMT R16, RZ, 0x7610, R16 ;  /* 0x00007610ff107816 */ /* 0x000fe40000000010 */
[----:B------:R-:W-:Y:S01]  /*10c60*/  PRMT R7, RZ, 0x7610, R7 ;  /* 0x00007610ff077816 */ /* 0x000fe20000000007 */
[----:B------:R-:W2:Y:S04]  /*10c70*/  LDL R15, [R1+0x31c] ;  /* 0x00031c00010f7983 */ /* 0x000ea80000100800 */
[----:B------:R-:W1:Y:S02]  /*10c80*/  LDL R13, [R1+0x39c] ;  /* 0x00039c00010d7983 */ /* 0x000e640000100800 */
[----:B-1----:R-:W-:-:S02]  /*10c90*/  IADD3 R12, P1, PT, R13, R0, RZ ;  /* 0x000000000d0c7210 */ /* 0x002fc40007f3e0ff */
[----:B------:R-:W2:Y:S01]  /*10ca0*/  LDL R13, [R1+0x390] ;  /* 0x00039000010d7983 */ /* 0x000ea20000100800 */
[----:B0-----:R-:W-:Y:S02]  /*10cb0*/  PRMT R4, RZ, 0x7610, R4 ;  /* 0x00007610ff047816 */ /* 0x001fe40000000004 */
        /* <DEDUP_REMOVED lines=12> */
[----:B------:R-:W0:Y:S04]  /*10d80*/  LDL R13, [R1+0x528] ;  /* 0x00052800010d7983 */ /* 0x000e280000100800 */
[----:B------:R-:W-:Y:S04]  /*10d90*/  STS.U16 [R14+UR4+0x6500], R22 ;  /* 0x006500160e007988 */ /* 0x000fe80008000404 */
[----:B------:R-:W-:Y:S04]  /*10da0*/  STS.U16 [R14+UR4+0x6d00], R20 ;  /* 0x006d00140e007988 */ /* 0x000fe80008000404 */
[----:B------:R1:W-:Y:S02]  /*10db0*/  STS.U16 [R14+UR4+0x7500], R8 ;  /* 0x007500080e007988 */ /* 0x0003e40008000404 */
[----:B-1----:R-:W-:-:S02]  /*10dc0*/  PRMT R8, RZ, 0x7610, R8 ;  /* 0x00007610ff087816 */ /* 0x002fc40000000008 */
[----:B0-----:R-:W-:-:S05]  /*10dd0*/  IADD3 R12, P1, PT, R13, R0, RZ ;  /* 0x000000000d0c7210 */ /* 0x001fca0007f3e0ff */
[----:B------:R-:W-:Y:S01]  /*10de0*/  IMAD.X R13, R15, 0x1, R2, P1 ;  /* 0x000000010f0d7824 */ /* 0x000fe200008e0602 */
[----:B------:R0:W-:Y:S04]  /*10df0*/  STS.U16 [R14+UR4+0x7d00], R9 ;  /* 0x007d00090e007988 */ /* 0x0001e80008000404 */
[----:B------:R1:W2:Y:S01]  /*10e00*/  @!P0 LDG.E.U16 R8, desc[UR10][R12.64] ;  /* 0x0000000a0c088981 */ /* 0x0002a2000c1e1500 */
[----:B------:R-:W-:-:S03]  /*10e10*/  LOP3.LUT R3, R3, 0x60, RZ, 0x3c, !PT ;  /* 0x0000006003037812 */ /* 0x000fc600078e3cff */
[----:B------:R-:W2:Y:S01]  /*10e20*/  LDL R15, [R1+0x25c] ;  /* 0x00025c00010f7983 */ /* 0x000ea20000100800 */
[----:B0-----:R-:W-:-:S03]  /*10e30*/  PRMT R9, RZ, 0x7610, R9 ;  /* 0x00007610ff097816 */ /* 0x001fc60000000009 */
[----:B------:R-:W2:Y:S04]  /*10e40*/  LDL R14, [R1+0x4a4] ;  /* 0x0004a400010e7983 */ /* 0x000ea80000100800 */
[----:B------:R-:W1:Y:S02]  /*10e50*/  LDL R13, [R1+0x504] ;  /* 0x00050400010d7983 */ /* 0x000e640000100800 */
[----:B-1----:R-:W-:Y:S02]  /*10e60*/  IADD3 R12, P1, PT, R13, R0, RZ ;  /* 0x000000000d0c7210 */ /* 0x002fe40007f3e0ff */
[----:B------:R-:W2:Y:S03]  /*10e70*/  LDL R13, [R1+0x2dc] ;  /* 0x0002dc00010d7983 */ /* 0x000ea60000100800 */
        /* <DEDUP_REMOVED lines=9> */
[----:B------:R-:W0:Y:S01]  /*10f10*/  LDL R13, [R1+0x4c4] ;  /* 0x0004c400010d7983 */ /* 0x000e220000100800 */
[----:B------:R-:W-:Y:S02]  /*10f20*/  PRMT R11, RZ, 0x7610, R11 ;  /* 0x00007610ff0b7816 */ /* 0x000fe4000000000b */
[----:B0-----:R-:W-:-:S05]  /*10f30*/  IADD3 R12, P1, PT, R13, R0, RZ ;  /* 0x000000000d0c7210 */ /* 0x001fca0007f3e0ff */
[----:B------:R-:W-:Y:S02]  /*10f40*/  IMAD.X R13, R15, 0x1, R2, P1 ;  /* 0x000000010f0d7824 */ /* 0x000fe400008e0602 */
[----:B------:R-:W2:Y:S01]  /*10f50*/  LDL R15, [R1+0x214] ;  /* 0x00021400010f7983 */ /* 0x000ea20000100800 */
[----:B------:R-:W-:-:S03]  /*10f60*/  IADD3 R14, P1, PT, R14, R0, RZ ;  /* 0x000000000e0e7210 */ /* 0x000fc60007f3e0ff */
        /* <DEDUP_REMOVED lines=13> */
[----:B------:R-:W-:-:S03]  /*11040*/  PRMT R17, RZ, 0x7610, R17 ;  /* 0x00007610ff117816 */ /* 0x000fc60000000011 */
[----:B------:R-:W-:Y:S04]  /*11050*/  STS.U16 [R3+UR4+0xe00], R24 ;  /* 0x000e001803007988 */ /* 0x000fe80008000404 */
[----:B------:R-:W-:Y:S04]  /*11060*/  STS.U16 [R3+UR4+0x1600], R23 ;  /* 0x0016001703007988 */ /* 0x000fe80008000404 */
[----:B------:R-:W-:Y:S04]  /*11070*/  STS.U16 [R3+UR4+0x1e00], R18 ;  /* 0x001e001203007988 */ /* 0x000fe80008000404 */
[----:B------:R0:W-:Y:S04]  /*11080*/  STS.U16 [R3+UR4+0x2600], R26 ;  /* 0x0026001a03007988 */ /* 0x0001e80008000404 */
[----:B0-----:R-:W3:Y:S01]  /*11090*/  LDL R26, [R1+0x404] ;  /* 0x00040400011a7983 */ /* 0x001ee20000100800 */
[----:B--2---:R-:W-:-:S05]  /*110a0*/  IADD3.X R15, PT, PT, R15, R2, RZ, P1, !PT ;  /* 0x000000020f0f7210 */ /* 0x004fca0000ffe4ff */
[----:B------:R0:W2:Y:S04]  /*110b0*/  @!P0 LDG.E.U16 R17, desc[UR10][R14.64] ;  /* 0x0000000a0e118981 */ /* 0x0000a8000c1e1500 */
[----:B------:R-:W2:Y:S04]  /*110c0*/  LDL.LU R14, [R1+0x4] ;  /* 0x00000400010e7983 */ /* 0x000ea80000300800 */
[----:B------:R-:W0:Y:S04]  /*110d0*/  LDL R15, [R1+0x444] ;  /* 0x00044400010f7983 */ /* 0x000e280000100800 */
[----:B--2---:R0:W-:Y:S02]  /*110e0*/  STS.U16 [R3+UR4+0x2e00], R14 ;  /* 0x002e000e03007988 */ /* 0x0041e40008000404 */
[----:B0-----:R-:W-:-:S02]  /*110f0*/  IADD3 R14, P1, PT, R15, R0, RZ ;  /* 0x000000000f0e7210 */ /* 0x001fc40007f3e0ff */
[----:B------:R-:W2:Y:S01]  /*11100*/  LDL R15, [R1+0x210] ;  /* 0x00021000010f7983 */ /* 0x000ea20000100800 */
[----:B------:R-:W-:Y:S02]  /*11110*/  PRMT R18, RZ, 0x7610, R18 ;  /* 0x00007610ff127816 */ /* 0x000fe40000000012 */
[----:B--2---:R-:W-:-:S05]  /*11120*/  IMAD.X R15, R15, 0x1, R2, P1 ;  /* 0x000000010f0f7824 */ /* 0x004fca00008e0602 */
[----:B------:R0:W2:Y:S04]  /*11130*/  @!P0 LDG.E.U16 R18, desc[UR10][R14.64] ;  /* 0x0000000a0e128981 */ /* 0x0000a8000c1e1500 */
[----:B------:R-:W2:Y:S04]  /*11140*/  LDL.LU R14, [R1] ;  /* 0x00000000010e7983 */ /* 0x000ea80000300800 */
[----:B------:R-:W0:Y:S04]  /*11150*/  LDL R15, [R1+0x424] ;  /* 0x00042400010f7983 */ /* 0x000e280000100800 */
[----:B--2---:R0:W-:Y:S02]  /*11160*/  STS.U16 [R3+UR4+0x3600], R14 ;  /* 0x0036000e03007988 */ /* 0x0041e40008000404 */
[----:B0-----:R-:W-:-:S02]  /*11170*/  IADD3 R14, P1, PT, R15, R0, RZ ;  /* 0x000000000f0e7210 */ /* 0x001fc40007f3e0ff */
[----:B------:R-:W2:Y:S01]  /*11180*/  LDL R15, [R1+0x258] ;  /* 0x00025800010f7983 */ /* 0x000ea20000100800 */
[----:B------:R-:W0:Y:S01]  /*11190*/  S2R R3, SR_TID.X ;  /* 0x0000000000037919 */ /* 0x000e220000002100 */
[----:B------:R-:W-:Y:S02]  /*111a0*/  PRMT R20, RZ, 0x7610, R20 ;  /* 0x00007610ff147816 */ /* 0x000fe40000000014 */
[----:B0-----:R-:W-:-:S05]  /*111b0*/  LOP3.LUT R3, R3, 0x7f, RZ, 0xc0, !PT ;  /* 0x0000007f03037812 */ /* 0x001fca00078ec0ff */
[----:B------:R-:W-:Y:S02]  /*111c0*/  IMAD.SHL.U32 R3, R3, 0x2, RZ ;  /* 0x0000000203037824 */ /* 0x000fe400078e00ff */
[----:B--2---:R-:W-:-:S05]  /*111d0*/  IMAD.X R15, R15, 0x1, R2, P1 ;  /* 0x000000010f0f7824 */ /* 0x004fca00008e0602 */
[----:B------:R0:W2:Y:S02]  /*111e0*/  @!P0 LDG.E.U16 R20, desc[UR10][R14.64] ;  /* 0x0000000a0e148981 */ /* 0x0000a4000c1e1500 */
[----:B0-----:R-:W-:-:S05]  /*111f0*/  LOP3.LUT R15, R3, 0x60, RZ, 0x3c, !PT ;  /* 0x00000060030f7812 */ /* 0x001fca00078e3cff */
[----:B------:R0:W-:Y:S04]  /*11200*/  STS.U16 [R15+UR4+0x3e00], R29 ;  /* 0x003e001d0f007988 */ /* 0x0001e80008000404 */
[----:B0-----:R-:W2:Y:S01]  /*11210*/  LDL R29, [R1+0x298] ;  /* 0x00029800011d7983 */ /* 0x001ea20000100800 */
[----:B---3--:R-:W-:Y:S02]  /*11220*/  IADD3 R14, P1, PT, R26, R0, RZ ;  /* 0x000000001a0e7210 */ /* 0x008fe40007f3e0ff */
[----:B------:R-:W-:Y:S01]  /*11230*/  PRMT R22, RZ, 0x7610, R22 ;  /* 0x00007610ff167816 */ /* 0x000fe20000000016 */
[----:B------:R-:W3:Y:S02]  /*11240*/  LDL R26, [R1+0x574] ;  /* 0x00057400011a7983 */ /* 0x000ee40000100800 */
[----:B--2---:R-:W-:Y:S01]  /*11250*/  IMAD.X R15, R29, 0x1, R2, P1 ;  /* 0x000000011d0f7824 */ /* 0x004fe200008e0602 */
[----:B------:R-:W-:Y:S01]  /*11260*/  PRMT R23, RZ, 0x7610, R23 ;  /* 0x00007610ff177816 */ /* 0x000fe20000000017 */
[----:B------:R-:W2:Y:S04]  /*11270*/  LDL R29, [R1+0x358] ;  /* 0x00035800011d7983 */ /* 0x000ea80000100800 */
[----:B------:R0:W2:Y:S04]  /*11280*/  @!P0 LDG.E.U16 R22, desc[UR10][R14.64] ;  /* 0x0000000a0e168981 */ /* 0x0000a8000c1e1500 */
[----:B------:R-:W2:Y:S01]  /*11290*/  LDL R15, [R1+0x3e4] ;  /* 0x0003e400010f7983 */ /* 0x000ea20000100800 */
[----:B0-----:R-:W-:-:S05]  /*112a0*/  LOP3.LUT R14, R3, 0x60, RZ, 0x3c, !PT ;  /* 0x00000060030e7812 */ /* 0x001fca00078e3cff */
[----:B------:R2:W-:Y:S02]  /*112b0*/  STS.U16 [R14+UR4+0x4600], R28 ;  /* 0x0046001c0e007988 */ /* 0x0005e40008000404 */
[----:B--2---:R-:W-:Y:S02]  /*112c0*/  IADD3 R14, P1, PT, R15, R0, RZ ;  /* 0x000000000f0e7210 */ /* 0x004fe40007f3e0ff */
[----:B------:R-:W2:Y:S01]  /*112d0*/  LDL R15, [R1+0x2d8] ;  /* 0x0002d800010f7983 */ /* 0x000ea20000100800 */
[----:B------:R-:W-:-:S05]  /*112e0*/  LOP3.LUT R28, R3, 0x60, RZ, 0x3c, !PT ;  /* 0x00000060031c7812 */ /* 0x000fca00078e3cff */
[----:B------:R0:W-:Y:S04]  /*112f0*/  STS.U16 [R28+UR4+0x4e00], R27 ;  /* 0x004e001b1c007988 */ /* 0x0001e80008000404 */
[----:B0-----:R-:W3:Y:S01]  /*11300*/  LDL R27, [R1+0x318] ;  /* 0x00031800011b7983 */ /* 0x001ee20000100800 */
[----:B--2---:R-:W-:-:S05]  /*11310*/  IMAD.X R15, R15, 0x1, R2, P1 ;  /* 0x000000010f0f7824 */ /* 0x004fca00008e0602 */
[----:B------:R0:W2:Y:S04]  /*11320*/  @!P0 LDG.E.U16 R23, desc[UR10][R14.64] ;  /* 0x0000000a0e178981 */ /* 0x0000a8000c1e1500 */
[----:B------:R-:W0:Y:S01]  /*11330*/  LDL R15, [R1+0x3c4] ;  /* 0x0003c400010f7983 */ /* 0x000e220000100800 */
[----:B------:R-:W-:-:S03]  /*11340*/  PRMT R24, RZ, 0x7610, R24 ;  /* 0x00007610ff187816 */ /* 0x000fc60000000018 */
[----:B----4-:R1:W-:Y:S02]  /*11350*/  STS.U16 [R28+UR4+0x5600], R25 ;  /* 0x005600191c007988 */ /* 0x0103e40008000404 */
[----:B-1----:R-:W-:Y:S02]  /*11360*/  PRMT R25, RZ, 0x7610, R25 ;  /* 0x00007610ff197816 */ /* 0x002fe40000000019 */
[----:B------:R-:W-:Y:S04]  /*11370*/  STS.U16 [R28+UR4+0x5e00], R21 ;  /* 0x005e00151c007988 */ /* 0x000fe80008000404 */
[----:B------:R1:W-:Y:S01]  /*11380*/  STS.U16 [R28+UR4+0x6600], R19 ;  /* 0x006600131c007988 */ /* 0x0003e20008000404 */
[----:B------:R-:W4:Y:S03]  /*11390*/  S2UR UR7, SR_CgaCtaId ;  /* 0x00000000000779c3 */ /* 0x000f260000008800 */
[----:B------:R-:W-:Y:S04]  /*113a0*/  STS.U16 [R28+UR4+0x6e00], R6 ;  /* 0x006e00061c007988 */ /* 0x000fe80008000404 */
[----:B------:R0:W-:Y:S04]  /*113b0*/  STS.U16 [R28+UR4+0x7600], R5 ;  /* 0x007600051c007988 */ /* 0x0001e80008000404 */
[----:B------:R0:W-:Y:S01]  /*113c0*/  STS.U16 [R28+UR4+0x7e00], R4 ;  /* 0x007e00041c007988 */ /* 0x0001e20008000404 */
[----:B------:R-:W-:Y:S01]  /*113d0*/  UMOV UR6, 0x400 ;  /* 0x0000040000067882 */ /* 0x000fe20000000000 */
[----:B-1----:R-:W-:Y:S01]  /*113e0*/  LOP3.LUT R19, R3, 0x70, RZ, 0x3c, !PT ;  /* 0x0000007003137812 */ /* 0x002fe200078e3cff */
[----:B----4-:R-:W-:-:S04]  /*113f0*/  ULEA UR6, UR7, UR6, 0x18 ;  /* 0x0000000607067291 */ /* 0x010fc8000f8ec0ff */
[----:B------:R1:W-:Y:S01]  /*11400*/  STS.U16 [R19+UR4+0xf00], R7 ;  /* 0x000f000713007988 */ /* 0x0003e20008000404 */
[----:B0-----:R-:W-:-:S05]  /*11410*/  IADD3 R14, P1, PT, R15, R0, RZ ;  /* 0x000000000f0e7210 */ /* 0x001fca0007f3e0ff */
[----:B---3--:R-:W-:-:S05]  /*11420*/  IMAD.X R15, R27, 0x1, R2, P1 ;  /* 0x000000011b0f7824 */ /* 0x008fca00008e0602 */
[----:B------:R0:W3:Y:S02]  /*11430*/  @!P0 LDG.E.U16 R24, desc[UR10][R14.64] ;  /* 0x0000000a0e188981 */ /* 0x0000e4000c1e1500 */
[----:B0-----:R-:W-:Y:S02]  /*11440*/  IADD3 R14, P1, PT, R26, R0, RZ ;  /* 0x000000001a0e7210 */ /* 0x001fe40007f3e0ff */
[----:B------:R-:W4:Y:S03]  /*11450*/  LDL.LU R26, [R1+0x10] ;  /* 0x00001000011a7983 */ /* 0x000f260000300800 */
[----:B------:R-:W-:-:S05]  /*11460*/  IMAD.X R15, R29, 0x1, R2, P1 ;  /* 0x000000011d0f7824 */ /* 0x000fca00008e0602 */
[----:B------:R0:W4:Y:S01]  /*11470*/  @!P0 LDG.E.U16 R25, desc[UR10][R14.64] ;  /* 0x0000000a0e198981 */ /* 0x000122000c1e1500 */
[----:B------:R-:W0:Y:S02]  /*11480*/  S2R R29, SR_TID.X ;  /* 0x00000000001d7919 */ /* 0x000e240000002100 */
[----:B0-----:R-:W-:Y:S01]  /*11490*/  IMAD.SHL.U32 R5, R29, 0x20, RZ ;  /* 0x000000201d057824 */ /* 0x001fe200078e00ff */
[----:B------:R-:W-:-:S04]  /*114a0*/  SHF.R.S32.HI R4, RZ, 0x2, R29 ;  /* 0x00000002ff047819 */ /* 0x000fc8000001141d */
[----:B------:R-:W-:Y:S02]  /*114b0*/  LOP3.LUT R5, R5, 0x60, RZ, 0xc0, !PT ;  /* 0x0000006005057812 */ /* 0x000fe400078ec0ff */
[----:B------:R-:W-:-:S04]  /*114c0*/  SGXT R4, R4, 0x1 ;  /* 0x000000010404781a */ /* 0x000fc80000000200 */
[----:B------:R-:W-:Y:S01]  /*114d0*/  LOP3.LUT R4, R5, 0x90, R4, 0xf8, !PT ;  /* 0x0000009005047812 */ /* 0x000fe200078ef804 */
[C---:B------:R-:W-:Y:S01]  /*114e0*/  IMAD.SHL.U32 R5, R29.reuse, 0x40, RZ ;  /* 0x000000401d057824 */ /* 0x040fe200078e00ff */
[----:B------:R-:W-:-:S04]  /*114f0*/  LOP3.LUT R6, R29, 0x7, RZ, 0xc0, !PT ;  /* 0x000000071d067812 */ /* 0x000fc800078ec0ff */
[----:B------:R-:W-:Y:S01]  /*11500*/  LOP3.LUT R5, R5, 0x1800, RZ, 0xc0, !PT ;  /* 0x0000180005057812 */ /* 0x000fe200078ec0ff */
[C---:B------:R-:W-:Y:S02]  /*11510*/  IMAD.SHL.U32 R14, R29.reuse, 0x2, RZ ;  /* 0x000000021d0e7824 */ /* 0x040fe400078e00ff */
[----:B------:R-:W-:Y:S02]  /*11520*/  IMAD.SHL.U32 R28, R29, 0x10, RZ ;  /* 0x000000101d1c7824 */ /* 0x000fe400078e00ff */
[C---:B------:R-:W-:Y:S02]  /*11530*/  IMAD R5, R6.reuse, 0x100, R5 ;  /* 0x0000010006057824 */ /* 0x040fe400078e0205 */
[----:B------:R-:W-:Y:S01]  /*11540*/  IMAD.SHL.U32 R6, R6, 0x10, RZ ;  /* 0x0000001006067824 */ /* 0x000fe200078e00ff */
[----:B------:R-:W-:Y:S02]  /*11550*/  LOP3.LUT R4, R4, 0x10, R14, 0x78, !PT ;  /* 0x0000001004047812 */ /* 0x000fe400078e780e */
[----:B------:R-:W-:-:S02]  /*11560*/  LOP3.LUT R28, R28, 0x100, RZ, 0xc0, !PT ;  /* 0x000001001c1c7812 */ /* 0x000fc400078ec0ff */
[----:B------:R-:W-:Y:S01]  /*11570*/  LOP3.LUT R6, R6, 0x30, R14, 0x78, !PT ;  /* 0x0000003006067812 */ /* 0x000fe200078e780e */
[----:B------:R-:W-:Y:S01]  /*11580*/  STL [R1+0x69c], R0 ;  /* 0x00069c0001007387 */ /* 0x000fe20000100800 */
[----:B------:R-:W-:-:S03]  /*11590*/  IADD3 R28, PT, PT, R4, UR6, R28 ;  /* 0x00000006041c7c10 */ /* 0x000fc6000fffe01c */
[----:B------:R-:W-:Y:S01]  /*115a0*/  STL [R1+0xad0], R2 ;  /* 0x000ad00201007387 */ /* 0x000fe20000100800 */
[----:B------:R-:W-:-:S03]  /*115b0*/  IMAD.IADD R3, R5, 0x1, R6 ;  /* 0x0000000105037824 */ /* 0x000fc600078e0206 */
[----:B------:R-:W4:Y:S04]  /*115c0*/  LDL.LU.64 R4, [R1+0x5e0] ;  /* 0x0005e00001047983 */ /* 0x000f280000300a00 */
[----:B-1----:R-:W4:Y:S04]  /*115d0*/  LDL.LU.64 R6, [R1+0x5e8] ;  /* 0x0005e80001067983 */ /* 0x002f280000300a00 */
[----:B------:R-:W-:Y:S04]  /*115e0*/  STS.U16 [R19+UR4+0x700], R16 ;  /* 0x0007001013007988 */ /* 0x000fe80008000404 */
[----:B------:R-:W-:Y:S04]  /*115f0*/  STS.U16 [R19+UR4+0x1700], R8 ;  /* 0x0017000813007988 */ /* 0x000fe80008000404 */
[----:B------:R0:W-:Y:S04]  /*11600*/  STS.U16 [R19+UR4+0x1f00], R9 ;  /* 0x001f000913007988 */ /* 0x0001e80008000404 */
[----:B------:R-:W-:Y:S04]  /*11610*/  STS.U16 [R19+UR4+0x2700], R10 ;  /* 0x0027000a13007988 */ /* 0x000fe80008000404 */
[----:B------:R1:W-:Y:S04]  /*11620*/  STS.U16 [R19+UR4+0x2f00], R11 ;  /* 0x002f000b13007988 */ /* 0x0003e80008000404 */
[----:B------:R-:W-:Y:S04]  /*11630*/  STS.U16 [R19+UR4+0x3700], R12 ;  /* 0x0037000c13007988 */ /* 0x000fe80008000404 */
[----:B------:R-:W-:Y:S04]  /*11640*/  STS.U16 [R19+UR4+0x3f00], R13 ;  /* 0x003f000d13007988 */ /* 0x000fe80008000404 */
[----:B------:R-:W-:Y:S04]  /*11650*/  STS.U16 [R19+UR4+0x4700], R17 ;  /* 0x0047001113007988 */ /* 0x000fe80008000404 */
[----:B------:R-:W-:Y:S04]  /*11660*/  STS.U16 [R19+UR4+0x4f00], R18 ;  /* 0x004f001213007988 */ /* 0x000fe80008000404 */
[----:B------:R-:W-:Y:S04]  /*11670*/  STS.U16 [R19+UR4+0x5700], R20 ;  /* 0x0057001413007988 */ /* 0x000fe80008000404 */
[----:B------:R-:W-:Y:S04]  /*11680*/  STS.U16 [R19+UR4+0x5f00], R22 ;  /* 0x005f001613007988 */ /* 0x000fe80008000404 */
[----:B--2---:R-:W-:Y:S04]  /*11690*/  STS.U16 [R19+UR4+0x6700], R23 ;  /* 0x0067001713007988 */ /* 0x004fe80008000404 */
[----:B0-----:R-:W2:Y:S04]  /*116a0*/  LDL.LU.64 R8, [R1+0x5d0] ;  /* 0x0005d00001087983 */ /* 0x001ea80000300a00 */
[----:B-1----:R-:W2:Y:S04]  /*116b0*/  LDL.LU.64 R10, [R1+0x5d8] ;  /* 0x0005d800010a7983 */ /* 0x002ea80000300a00 */
[----:B---3--:R-:W-:Y:S04]  /*116c0*/  STS.U16 [R19+UR4+0x6f00], R24 ;  /* 0x006f001813007988 */ /* 0x008fe80008000404 */
[----:B----4-:R-:W-:Y:S04]  /*116d0*/  STS.U16 [R19+UR4+0x7f00], R26 ;  /* 0x007f001a13007988 */ /* 0x010fe80008000404 */
[----:B------:R-:W-:Y:S01]  /*116e0*/  STS.U16 [R19+UR4+0x7700], R25 ;  /* 0x0077001913007988 */ /* 0x000fe20008000404 */
[----:B------:R-:W-:Y:S06]  /*116f0*/  BAR.SYNC.DEFER_BLOCKING 0x0 ;  /* 0x0000000000007b1d */ /* 0x000fec0000010000 */
[----:B------:R-:W0:Y:S04]  /*11700*/  LDSM.16.M88.4 R24, [R3+UR6+0x2000] ;  /* 0x002000060318783b */ /* 0x000e280008000200 */
[----:B------:R-:W1:Y:S04]  /*11710*/  LDSM.16.M88.4 R16, [R3+UR6+0x4000] ;  /* 0x004000060310783b */ /* 0x000e680008000200 */
[----:B------:R-:W-:Y:S04]  /*11720*/  LDSM.16.MT88.4 R12, [R28+0x8000] ;  /* 0x008000001c0c783b */ /* 0x000fe80000004200 */
[----:B------:R-:W3:Y:S04]  /*11730*/  LDSM.16.M88.4 R20, [R3+UR6] ;  /* 0x000000060314783b */ /* 0x000ee80008000200 */
[----:B0-----:R0:W-:Y:S04]  /*11740*/  STL [R1+0xbac], R26 ;  /* 0x000bac1a01007387 */ /* 0x0011e80000100800 */
[----:B------:R4:W-:Y:S04]  /*11750*/  STL [R1+0xba8], R27 ;  /* 0x000ba81b01007387 */ /* 0x0009e80000100800 */
[----:B-1----:R-:W-:Y:S01]  /*11760*/  STL.64 [R1+0x28], R18 ;  /* 0x0000281201007387 */ /* 0x002fe20000100a00 */
[----:B0-----:R-:W-:Y:S01]  /*11770*/  MOV R26, R17 ;  /* 0x00000011001a7202 */ /* 0x001fe20000000f00 */
[----:B----4-:R-:W-:-:S02]  /*11780*/  IMAD.MOV.U32 R27, RZ, RZ, R16 ;  /* 0x000000ffff1b7224 */ /* 0x010fc400078e0010 */
[----:B------:R-:W0:Y:S01]  /*11790*/  LDSM.16.M88.4 R16, [R3+UR6+0x6000] ;  /* 0x006000060310783b */ /* 0x000e220008000200 */
[----:B---3--:R-:W-:Y:S03]  /*117a0*/  HMMA.16816.F32.BF16 R4, R12, R20, R4 ;  /* 0x000000140c04723c */ /* 0x008fe60000041804 */
[----:B0-----:R-:W-:Y:S04]  /*117b0*/  STL.64 [R1+0xbb0], R16 ;  /* 0x000bb01001007387 */ /* 0x001fe80000100a00 */
[----:B------:R0:W-:Y:S04]  /*117c0*/  STL.64 [R1+0xba0], R22 ;  /* 0x000ba01601007387 */ /* 0x0001e80000100a00 */
[----:B------:R-:W3:Y:S04]  /*117d0*/  LDL.LU.64 R20, [R1+0x5c0] ;  /* 0x0005c00001147983 */ /* 0x000ee80000300a00 */
[----:B0-----:R-:W3:Y:S01]  /*117e0*/  LDL.LU.64 R22, [R1+0x5c8] ;  /* 0x0005c80001167983 */ /* 0x001ee20000300a00 */
[----:B------:R-:W-:-:S02]  /*117f0*/  IMAD.MOV.U32 R16, RZ, RZ, R27 ;  /* 0x000000ffff107224 */ /* 0x000fc400078e001b */
[----:B------:R-:W-:Y:S02]  /*11800*/  IMAD.MOV.U32 R17, RZ, RZ, R26 ;  /* 0x000000ffff117224 */ /* 0x000fe400078e001a */
[----:B------:R-:W-:Y:S02]  /*11810*/  IMAD.MOV.U32 R2, RZ, RZ, R18 ;  /* 0x000000ffff027224 */ /* 0x000fe400078e0012 */
[----:B------:R-:W-:Y:S01]  /*11820*/  IMAD.MOV.U32 R0, RZ, RZ, R19 ;  /* 0x000000ffff007224 */ /* 0x000fe200078e0013 */
[C---:B--2---:R-:W-:Y:S01]  /*11830*/  HMMA.16816.F32.BF16 R8, R12.reuse, R24, R8 ;  /* 0x000000180c08723c */ /* 0x044fe20000041808 */
[----:B------:R-:W2:Y:S04]  /*11840*/  LDL.LU.64 R24, [R1+0x5b0] ;  /* 0x0005b00001187983 */ /* 0x000ea80000300a00 */
[----:B------:R-:W2:Y:S03]  /*11850*/  LDL.LU.64 R26, [R1+0x5b8] ;  /* 0x0005b800011a7983 */ /* 0x000ea60000300a00 */
[----:B---3--:R-:W-:-:S15]  /*11860*/  HMMA.16816.F32.BF16 R16, R12, R16, R20 ;  /* 0x000000100c10723c */ /* 0x008fde0000041814 */
[----:B------:R-:W-:-:S04]  /*11870*/  NOP ;  /* 0x0000000000007918 */ /* 0x000fc80000000000 */
[----:B------:R-:W-:Y:S02]  /*11880*/  IMAD.MOV.U32 R23, RZ, RZ, R16 ;  /* 0x000000ffff177224 */ /* 0x000fe400078e0010 */
[----:B------:R-:W-:Y:S02]  /*11890*/  IMAD.MOV.U32 R22, RZ, RZ, R17 ;  /* 0x000000ffff167224 */ /* 0x000fe400078e0011 */
[----:B------:R-:W2:Y:S01]  /*118a0*/  LDL.LU.64 R16, [R1+0xbb0] ;  /* 0x000bb00001107983 */ /* 0x000ea20000300a00 */
[----:B------:R-:W-:Y:S02]  /*118b0*/  IMAD.MOV.U32 R21, RZ, RZ, R18 ;  /* 0x000000ffff157224 */ /* 0x000fe400078e0012 */
[----:B------:R-:W-:Y:S01]  /*118c0*/  IMAD.MOV.U32 R20, RZ, RZ, R19 ;  /* 0x000000ffff147224 */ /* 0x000fe200078e0013 */
[----:B------:R-:W-:Y:S01]  /*118d0*/  STL [R1+0xb48], R3 ;  /* 0x000b480301007387 */ /* 0x000fe20000100800 */
[----:B------:R-:W-:Y:S01]  /*118e0*/  LOP3.LUT R29, R3, 0x40, RZ, 0x3c, !PT ;  /* 0x00000040031d7812 */ /* 0x000fe200078e3cff */
[----:B--2---:R-:W-:Y:S02]  /*118f0*/  HMMA.16816.F32.BF16 R12, R12, R16, R24 ;  /* 0x000000100c0c723c */ /* 0x004fe40000041818 */
[----:B------:R-:W0:-:S15]  /*11900*/  LDSM.16.MT88.4 R16, [R28+0x8400] ;  /* 0x008400001c10783b */ /* 0x000e1e0000004200 */
[----:B------:R-:W-:Y:S02]  /*11910*/  NOP ;  /* 0x0000000000007918 */ /* 0x000fe40000000000 */
[----:B------:R-:W-:Y:S02]  /*11920*/  IMAD.MOV.U32 R24, RZ, RZ, R15 ;  /* 0x000000ffff187224 */ /* 0x000fe400078e000f */
[----:B------:R-:W-:Y:S02]  /*11930*/  IMAD.MOV.U32 R25, RZ, RZ, R14 ;  /* 0x000000ffff197224 */ /* 0x000fe400078e000e */
[----:B------:R-:W-:Y:S02]  /*11940*/  IMAD.MOV.U32 R26, RZ, RZ, R12 ;  /* 0x000000ffff1a7224 */ /* 0x000fe400078e000c */
[----:B------:R-:W-:Y:S02]  /*11950*/  IMAD.MOV.U32 R27, RZ, RZ, R13 ;  /* 0x000000ffff1b7224 */ /* 0x000fe400078e000d */
[----:B------:R-:W-:Y:S04]  /*11960*/  LDSM.16.MT88.4 R12, [R28+0x8200] ;  /* 0x008200001c0c783b */ /* 0x000fe80000004200 */
[----:B0-----:R0:W-:Y:S04]  /*11970*/  STL.64 [R1+0xb88], R18 ;  /* 0x000b881201007387 */ /* 0x0011e80000100a00 */
[----:B------:R1:W-:Y:S01]  /*11980*/  STL.64 [R1+0xb80], R16 ;  /* 0x000b801001007387 */ /* 0x0003e20000100a00 */
[----:B0-----:R-:W-:Y:S01]  /*11990*/  IMAD.MOV.U32 R18, RZ, RZ, R25 ;  /* 0x000000ffff127224 */ /* 0x001fe200078e0019 */
[----:B------:R-:W-:Y:S01]  /*119a0*/  MOV R19, R24 ;  /* 0x0000001800137202 */ /* 0x000fe20000000f00 */
[----:B-1----:R-:W-:-:S02]  /*119b0*/  IMAD.MOV.U32 R16, RZ, RZ, R26 ;  /* 0x000000ffff107224 */ /* 0x002fc400078e001a */
[----:B------:R-:W-:Y:S01]  /*119c0*/  IMAD.MOV.U32 R17, RZ, RZ, R27 ;  /* 0x000000ffff117224 */ /* 0x000fe200078e001b */
[----:B------:R-:W2:Y:S04]  /*119d0*/  LDL.LU R26, [R1+0xbac] ;  /* 0x000bac00011a7983 */ /* 0x000ea80000300800 */
[----:B------:R-:W2:Y:S04]  /*119e0*/  LDL.LU R27, [R1+0xba8] ;  /* 0x000ba800011b7983 */ /* 0x000ea80000300800 */
[----:B------:R0:W-:Y:S04]  /*119f0*/  STL.64 [R1+0xb98], R18 ;  /* 0x000b981201007387 */ /* 0x0001e80000100a00 */
[----:B------:R1:W-:Y:S01]  /*11a00*/  STL.64 [R1+0xb90], R16 ;  /* 0x000b901001007387 */ /* 0x0003e20000100a00 */
[----:B0-----:R-:W-:-:S02]  /*11a10*/  IMAD.MOV.U32 R18, RZ, RZ, R21 ;  /* 0x000000ffff127224 */ /* 0x001fc400078e0015 */
[----:B------:R-:W-:Y:S02]  /*11a20*/  IMAD.MOV.U32 R19, RZ, RZ, R20 ;  /* 0x000000ffff137224 */ /* 0x000fe400078e0014 */
[----:B-1----:R-:W-:Y:S02]  /*11a30*/  IMAD.MOV.U32 R16, RZ, RZ, R23 ;  /* 0x000000ffff107224 */ /* 0x002fe400078e0017 */
[----:B------:R-:W-:Y:S02]  /*11a40*/  IMAD.MOV.U32 R17, RZ, RZ, R22 ;  /* 0x000000ffff117224 */ /* 0x000fe400078e0016 */
[----:B------:R-:W0:Y:S04]  /*11a50*/  LDSM.16.M88.4 R20, [R29+UR6] ;  /* 0x000000061d14783b */ /* 0x000e280008000200 */
[----:B0-----:R0:W-:Y:S04]  /*11a60*/  STL.64 [R1+0x48], R22 ;  /* 0x0000481601007387 */ /* 0x0011e80000100a00 */
[----:B0-----:R-:W3:Y:S01]  /*11a70*/  LDL.LU.64 R22, [R1+0xba0] ;  /* 0x000ba00001167983 */ /* 0x001ee20000300a00 */
[----:B------:R-:W-:-:S02]  /*11a80*/  IMAD.MOV.U32 R24, RZ, RZ, R20 ;  /* 0x000000ffff187224 */ /* 0x000fc400078e0014 */
[----:B------:R-:W-:Y:S01]  /*11a90*/  IMAD.MOV.U32 R3, RZ, RZ, R21 ;  /* 0x000000ffff037224 */ /* 0x000fe200078e0015 */
[C---:B---3--:R-:W-:Y:S08]  /*11aa0*/  HMMA.16816.F32.BF16 R4, R12.reuse, R22, R4 ;  /* 0x000000160c04723c */ /* 0x048ff00000041804 */
[----:B--2---:R-:W-:Y:S01]  /*11ab0*/  HMMA.16816.F32.BF16 R20, R12, R26, R8 ;  /* 0x0000001a0c14723c */ /* 0x004fe20000041808 */
[----:B------:R-:W2:Y:S04]  /*11ac0*/  LDL.LU R26, [R1+0x28] ;  /* 0x00002800011a7983 */ /* 0x000ea80000300800 */
[----:B------:R-:W2:Y:S01]  /*11ad0*/  LDL.LU R27, [R1+0x2c] ;  /* 0x00002c00011b7983 */ /* 0x000ea20000300800 */
[----:B------:R-:W-:-:S02]  /*11ae0*/  IMAD.MOV.U32 R8, RZ, RZ, R24 ;  /* 0x000000ffff087224 */ /* 0x000fc400078e0018 */
[----:B--2---:R-:W-:Y:S01]  /*11af0*/  HMMA.16816.F32.BF16 R24, R12, R26, R16 ;  /* 0x0000001a0c18723c */ /* 0x004fe20000041810 */
[----:B------:R-:W2:Y:S04]  /*11b00*/  LDL.LU.64 R18, [R1+0xb98] ;  /* 0x000b980001127983 */ /* 0x000ea80000300a00 */
[----:B------:R-:W2:-:S14]  /*11b10*/  LDL.LU.64 R16, [R1+0xb90] ;  /* 0x000b900001107983 */ /* 0x000e9c0000300a00 */
[----:B------:R0:W-:Y:S04]  /*11b20*/  STL.64 [R1+0xb78], R26 ;  /* 0x000b781a01007387 */ /* 0x0001e80000100a00 */
[----:B------:R-:W-:Y:S01]  /*11b30*/  STL.64 [R1+0xb70], R24 ;  /* 0x000b701801007387 */ /* 0x000fe20000100a00 */
[----:B0-----:R-:W-:Y:S02]  /*11b40*/  IMAD.MOV.U32 R26, RZ, RZ, R2 ;  /* 0x000000ffff1a7224 */ /* 0x001fe400078e0002 */
[----:B------:R-:W-:-:S07]  /*11b50*/  IMAD.MOV.U32 R27, RZ, RZ, R0 ;  /* 0x000000ffff1b7224 */ /* 0x000fce00078e0000 */
[----:B--2---:R-:W-:Y:S01]  /*11b60*/  HMMA.16816.F32.BF16 R12, R12, R26, R16 ;  /* 0x0000001a0c0c723c */ /* 0x004fe20000041810 */
[----:B------:R-:W2:Y:S04]  /*11b70*/  LDL.LU.64 R18, [R1+0xb88] ;  /* 0x000b880001127983 */ /* 0x000ea80000300a00 */
[----:B------:R-:W2:Y:S04]  /*11b80*/  LDL.LU.64 R16, [R1+0xb80] ;  /* 0x000b800001107983 */ /* 0x000ea80000300a00 */
[----:B------:R-:W0:Y:S01]  /*11b90*/  LDSM.16.M88.4 R24, [R29+UR6+0x2000] ;  /* 0x002000061d18783b */ /* 0x000e220008000200 */
[----:B------:R-:W-:-:S09]  /*11ba0*/  IMAD.MOV.U32 R9, RZ, RZ, R3 ;  /* 0x000000ffff097224 */ /* 0x000fd200078e0003 */
[----:B------:R-:W-:Y:S04]  /*11bb0*/  STL.64 [R1+0xb68], R14 ;  /* 0x000b680e01007387 */ /* 0x000fe80000100a00 */
[----:B------:R-:W-:Y:S04]  /*11bc0*/  STL.64 [R1+0xb60], R12 ;  /* 0x000b600c01007387 */ /* 0x000fe80000100a00 */
[----:B------:R-:W1:Y:S01]  /*11bd0*/  LDSM.16.M88.4 R12, [R29+UR6+0x4000] ;  /* 0x004000061d0c783b */ /* 0x000e620008000200 */
[----:B0-----:R-:W-:Y:S01]  /*11be0*/  IMAD.MOV.U32 R3, RZ, RZ, R27 ;  /* 0x000000ffff037224 */ /* 0x001fe200078e001b */
[C---:B--2---:R-:W-:Y:S08]  /*11bf0*/  HMMA.16816.F32.BF16 R8, R16.reuse, R8, R4 ;  /* 0x000000081008723c */ /* 0x044ff00000041804 */
[----:B------:R-:W-:Y:S01]  /*11c00*/  HMMA.16816.F32.BF16 R20, R16, R24, R20 ;  /* 0x000000181014723c */ /* 0x000fe20000041814 */
[----:B-1----:R-:W-:Y:S01]  /*11c10*/  IMAD.MOV.U32 R2, RZ, RZ, R14 ;  /* 0x000000ffff027224 */ /* 0x002fe200078e000e */
[----:B------:R-:W-:Y:S09]  /*11c20*/  LDSM.16.MT88.4 R4, [R28+0x8600] ;  /* 0x008600001c04783b */ /* 0x000ff20000004200 */
[----:B------:R-:W-:Y:S04]  /*11c30*/  STL.64 [R1+0xb58], R10 ;  /* 0x000b580a01007387 */ /* 0x000fe80000100a00 */
[----:B------:R0:W-:Y:S04]  /*11c40*/  STL [R1+0x8], R26 ;  /* 0x0000081a01007387 */ /* 0x0001e80000100800 */
[----:B------:R-:W-:Y:S04]  /*11c50*/  STL.64 [R1+0xb50], R8 ;  /* 0x000b500801007387 */ /* 0x000fe80000100a00 */
[----:B------:R-:W-:Y:S04]  /*11c60*/  STL [R1+0xad4], R29 ;  /* 0x000ad41d01007387 */ /* 0x000fe80000100800 */
[----:B0-----:R-:W2:Y:S04]  /*11c70*/  LDL.LU.64 R26, [R1+0xb78] ;  /* 0x000b7800011a7983 */ /* 0x001ea80000300a00 */
[----:B------:R-:W2:Y:S04]  /*11c80*/  LDL.LU.64 R24, [R1+0xb70] ;  /* 0x000b700001187983 */ /* 0x000ea80000300a00 */
[----:B------:R-:W0:Y:S01]  /*11c90*/  LDSM.16.M88.4 R8, [R29+UR6+0x6000] ;  /* 0x006000061d08783b */ /* 0x000e220008000200 */
[----:B------:R-:W-:-:S03]  /*11ca0*/  IMAD.MOV.U32 R0, RZ, RZ, R15 ;  /* 0x000000ffff007224 */ /* 0x000fc600078e000f */
[----:B0-----:R-:W-:Y:S04]  /*11cb0*/  STL.64 [R1+0x28], R10 ;  /* 0x0000280a01007387 */ /* 0x001fe80000100a00 */
[----:B------:R0:W-:Y:S04]  /*11cc0*/  STL.64 [R1+0xb40], R22 ;  /* 0x000b401601007387 */ /* 0x0001e80000100a00 */
[----:B------:R-:W-:Y:S04]  /*11cd0*/  STL.64 [R1+0xb38], R20 ;  /* 0x000b381401007387 */ /* 0x000fe80000100a00 */
[----:B0-----:R-:W3:Y:S04]  /*11ce0*/  LDL.LU R22, [R1+0x48] ;  /* 0x0000480001167983 */ /* 0x001ee80000300800 */
[----:B------:R-:W3:Y:S04]  /*11cf0*/  LDL.LU R23, [R1+0x4c] ;  /* 0x00004c0001177983 */ /* 0x000ee80000300800 */
[----:B------:R-:W4:Y:S01]  /*11d00*/  LDL.LU.64 R14, [R1+0xb68] ;  /* 0x000b6800010e7983 */ /* 0x000f220000300a00 */
[C---:B--2---:R-:W-:Y:S03]  /*11d10*/  HMMA.16816.F32.BF16 R24, R16.reuse, R12, R24 ;  /* 0x0000000c1018723c */ /* 0x044fe60000041818 */
[----:B------:R-:W4:Y:S04]  /*11d20*/  LDL.LU.64 R12, [R1+0xb60] ;  /* 0x000b6000010c7983 */ /* 0x000f280000300a00 */
[----:B------:R-:W3:Y:S01]  /*11d30*/  LDL.LU.64 R10, [R1+0xb58] ;  /* 0x000b5800010a7983 */ /* 0x000ee20000300a00 */
[----:B----4-:R-:W-:Y:S03]  /*11d40*/  HMMA.16816.F32.BF16 R12, R16, R8, R12 ;  /* 0x00000008100c723c */ /* 0x010fe6000004180c */
[----:B------:R-:W3:Y:S01]  /*11d50*/  LDL.LU.64 R8, [R1+0xb50] ;  /* 0x000b500001087983 */ /* 0x000ee20000300a00 */
[----:B------:R-:W-:-:S03]  /*11d60*/  IMAD.MOV.U32 R19, RZ, RZ, R3 ;  /* 0x000000ffff137224 */ /* 0x000fc600078e0003 */
[----:B------:R-:W2:Y:S04]  /*11d70*/  LDL.LU R18, [R1+0x8] ;  /* 0x0000080001127983 */ /* 0x000ea80000300800 */
[----:B------:R-:W4:Y:S08]  /*11d80*/  LDL.LU R3, [R1+0xb48] ;  /* 0x000b480001037983 */ /* 0x000f300000300800 */
[----:B------:R0:W-:Y:S04]  /*11d90*/  STL.64 [R1+0xb30], R14 ;  /* 0x000b300e01007387 */ /* 0x0001e80000100a00 */
[----:B------:R1:W-:Y:S01]  /*11da0*/  STL.64 [R1+0xb28], R12 ;  /* 0x000b280c01007387 */ /* 0x0003e20000100a00 */
[----:B0-----:R-:W-:Y:S01]  /*11db0*/  IMAD.MOV.U32 R14, RZ, RZ, R2 ;  /* 0x000000ffff0e7224 */ /* 0x001fe200078e0002 */
[----:B------:R-:W-:-:S07]  /*11dc0*/  MOV R15, R0 ;  /* 0x00000000000f7202 */ /* 0x000fce0000000f00 */
[C---:B------:R-:W-:Y:S08]  /*11dd0*/  HMMA.16816.F32.BF16 R24, R4.reuse, R14, R24 ;  /* 0x0000000e0418723c */ /* 0x040ff00000041818 */
[----:B---3--:R-:W-:Y:S01]  /*11de0*/  HMMA.16816.F32.BF16 R8, R4, R22, R8 ;  /* 0x000000160408723c */ /* 0x008fe20000041808 */
[----:B------:R-:W2:Y:S04]  /*11df0*/  LDL.LU.64 R22, [R1+0xb40] ;  /* 0x000b400001167983 */ /* 0x000ea80000300a00 */
[----:B------:R-:W2:-:S14]  /*11e00*/  LDL.LU.64 R20, [R1+0xb38] ;  /* 0x000b380001147983 */ /* 0x000e9c0000300a00 */
[----:B------:R0:W-:Y:S04]  /*11e10*/  STL.64 [R1+0xb20], R10 ;  /* 0x000b200a01007387 */ /* 0x0001e80000100a00 */
[----:B------:R-:W-:Y:S04]  /*11e20*/  STL.64 [R1+0xb18], R8 ;  /* 0x000b180801007387 */ /* 0x000fe80000100a00 */
[----:B------:R-:W3:Y:S04]  /*11e30*/  LDL.LU.64 R14, [R1+0xb30] ;  /* 0x000b3000010e7983 */ /* 0x000ee80000300a00 */
[----:B-1----:R-:W3:Y:S01]  /*11e40*/  LDL.LU.64 R12, [R1+0xb28] ;  /* 0x000b2800010c7983 */ /* 0x002ee20000300a00 */
[----:B0-----:R-:W-:-:S02]  /*11e50*/  IMAD.MOV.U32 R11, RZ, RZ, R26 ;  /* 0x000000ffff0b7224 */ /* 0x001fc400078e001a */
[----:B------:R-:W-:Y:S01]  /*11e60*/  IMAD.MOV.U32 R10, RZ, RZ, R27 ;  /* 0x000000ffff0a7224 */ /* 0x000fe200078e001b */
[----:B------:R3:W-:Y:S04]  /*11e70*/  STL [R1+0x10], R24 ;  /* 0x0000101801007387 */ /* 0x0007e80000100800 */
[----:B------:R-:W3:Y:S04]  /*11e80*/  LDL.LU R26, [R1+0x28] ;  /* 0x00002800011a7983 */ /* 0x000ee80000300800 */
[----:B------:R-:W3:Y:S01]  /*11e90*/  LDL.LU R27, [R1+0x2c] ;  /* 0x00002c00011b7983 */ /* 0x000ee20000300800 */
[----:B------:R-:W-:Y:S01]  /*11ea0*/  IMAD.MOV.U32 R29, RZ, RZ, R25 ;  /* 0x000000ffff1d7224 */ /* 0x000fe200078e0019 */
[C---:B--2---:R-:W-:Y:S02]  /*11eb0*/  HMMA.16816.F32.BF16 R16, R4.reuse, R18, R20 ;  /* 0x000000120410723c */ /* 0x044fe40000041814 */
[----:B----4-:R-:W0:Y:S06]  /*11ec0*/  LDSM.16.M88.4 R20, [R3+UR6+0x80] ;  /* 0x000080060314783b */ /* 0x010e2c0008000200 */
[----:B---3--:R-:W-:Y:S01]  /*11ed0*/  HMMA.16816.F32.BF16 R24, R4, R26, R12 ;  /* 0x0000001a0418723c */ /* 0x008fe2000004180c */
[----:B------:R-:W1:-:S15]  /*11ee0*/  LDSM.16.M88.4 R4, [R3+UR6+0x2080] ;  /* 0x002080060304783b */ /* 0x000e5e0008000200 */
[----:B------:R-:W-:-:S03]  /*11ef0*/  NOP ;  /* 0x0000000000007918 */ /* 0x000fc60000000000 */
[----:B------:R-:W-:Y:S04]  /*11f00*/  STL.64 [R1+0xb00], R26 ;  /* 0x000b001a01007387 */ /* 0x000fe80000100a00 */
[----:B0-----:R-:W-:Y:S04]  /*11f10*/  STL.64 [R1+0x48], R22 ;  /* 0x0000481601007387 */ /* 0x001fe80000100a00 */
[----:B------:R0:W-:Y:S04]  /*11f20*/  STL.64 [R1+0xaf8], R24 ;  /* 0x000af81801007387 */ /* 0x0001e80000100a00 */
[----:B0-----:R-:W2:Y:S01]  /*11f30*/  LDL.LU R24, [R1+0x10] ;  /* 0x0000100001187983 */ /* 0x001ea20000300800 */
[----:B------:R-:W-:-:S02]  /*11f40*/  IMAD.MOV.U32 R26, RZ, RZ, R11 ;  /* 0x000000ffff1a7224 */ /* 0x000fc400078e000b */
[----:B------:R-:W-:Y:S02]  /*11f50*/  IMAD.MOV.U32 R27, RZ, RZ, R10 ;  /* 0x000000ffff1b7224 */ /* 0x000fe400078e000a */
[----:B------:R-:W-:Y:S02]  /*11f60*/  IMAD.MOV.U32 R25, RZ, RZ, R29 ;  /* 0x000000ffff197224 */ /* 0x000fe400078e001d */
[----:B------:R-:W-:Y:S02]  /*11f70*/  IMAD.MOV.U32 R9, RZ, RZ, R16 ;  /* 0x000000ffff097224 */ /* 0x000fe400078e0010 */
[----:B------:R-:W-:Y:S01]  /*11f80*/  IMAD.MOV.U32 R8, RZ, RZ, R17 ;  /* 0x000000ffff087224 */ /* 0x000fe200078e0011 */
[----:B------:R0:W-:Y:S01]  /*11f90*/  STL.64 [R1+0xb10], R26 ;  /* 0x000b101a01007387 */ /* 0x0001e20000100a00 */
[----:B-1----:R-:W-:Y:S01]  /*11fa0*/  IMAD.MOV.U32 R13, RZ, RZ, R4 ;  /* 0x000000ffff0d7224 */ /* 0x002fe200078e0004 */
[----:B------:R-:W-:Y:S01]  /*11fb0*/  MOV R12, R5 ;  /* 0x00000005000c7202 */ /* 0x000fe20000000f00 */
[----:B------:R-:W-:-:S04]  /*11fc0*/  IMAD.MOV.U32 R2, RZ, RZ, R18 ;  /* 0x000000ffff027224 */ /* 0x000fc800078e0012 */
[----:B0-----:R-:W-:Y:S01]  /*11fd0*/  IMAD.MOV.U32 R26, RZ, RZ, R2 ;  /* 0x000000ffff1a7224 */ /* 0x001fe200078e0002 */
[----:B--2---:R0:W-:Y:S04]  /*11fe0*/  STL.64 [R1+0xb08], R24 ;  /* 0x000b081801007387 */ /* 0x0041e80000100a00 */
[----:B------:R-:W-:Y:S04]  /*11ff0*/  STL.64 [R1+0x38], R6 ;  /* 0x0000380601007387 */ /* 0x000fe80000100a00 */
[----:B------:R-:W1:Y:S01]  /*12000*/  LDSM.16.M88.4 R4, [R3+UR6+0x4080] ;  /* 0x004080060304783b */ /* 0x000e620008000200 */
[----:B0-----:R-:W-:-:S02]  /*12010*/  IMAD.MOV.U32 R24, RZ, RZ, R9 ;  /* 0x000000ffff187224 */ /* 0x001fc400078e0009 */
[----:B------:R-:W-:Y:S02]  /*12020*/  IMAD.MOV.U32 R25, RZ, RZ, R8 ;  /* 0x000000ffff197224 */ /* 0x000fe400078e0008 */
[----:B------:R-:W0:Y:S01]  /*12030*/  LDSM.16.M88.4 R8, [R3+UR6+0x6080] ;  /* 0x006080060308783b */ /* 0x000e220008000200 */
[----:B-1----:R-:W-:-:S03]  /*12040*/  IMAD.MOV.U32 R2, RZ, RZ, R6 ;  /* 0x000000ffff027224 */ /* 0x002fc600078e0006 */
[----:B0-----:R0:W-:Y:S01]  /*12050*/  STL [R1+0x58], R10 ;  /* 0x0000580a01007387 */ /* 0x0011e20000100800 */
[----:B------:R-:W-:Y:S02]  /*12060*/  IMAD.MOV.U32 R29, RZ, RZ, R11 ;  /* 0x000000ffff1d7224 */ /* 0x000fe400078e000b */
[----:B------:R-:W-:Y:S02]  /*12070*/  IMAD.MOV.U32 R6, RZ, RZ, R8 ;  /* 0x000000ffff067224 */ /* 0x000fe400078e0008 */
[----:B------:R-:W-:Y:S01]  /*12080*/  IMAD.MOV.U32 R3, RZ, RZ, R9 ;  /* 0x000000ffff037224 */ /* 0x000fe200078e0009 */
[----:B0-----:R-:W2:Y:S04]  /*12090*/  LDL.LU.64 R10, [R1+0xb20] ;  /* 0x000b2000010a7983 */ /* 0x001ea80000300a00 */
[----:B------:R-:W2:Y:S01]  /*120a0*/  LDL.LU.64 R8, [R1+0xb18] ;  /* 0x000b180001087983 */ /* 0x000ea20000300a00 */
[----:B------:R-:W-:-:S03]  /*120b0*/  IMAD.MOV.U32 R0, RZ, RZ, R19 ;  /* 0x000000ffff007224 */ /* 0x000fc600078e0013 */
[----:B------:R-:W2:Y:S01]  /*120c0*/  LDSM.16.MT88.4 R16, [R28+0x8800] ;  /* 0x008800001c10783b */ /* 0x000ea20000004200 */
[----:B------:R-:W-:Y:S01]  /*120d0*/  IMAD.MOV.U32 R27, RZ, RZ, R0 ;  /* 0x000000ffff1b7224 */ /* 0x000fe200078e0000 */
[C---:B--2---:R-:W-:Y:S01]  /*120e0*/  HMMA.16816.F32.BF16 R20, R16.reuse, R20, R8 ;  /* 0x000000141014723c */ /* 0x044fe20000041808 */
[----:B------:R-:W-:Y:S02]  /*120f0*/  IMAD.MOV.U32 R8, RZ, RZ, R13 ;  /* 0x000000ffff087224 */ /* 0x000fe400078e000d */
[----:B------:R-:W-:Y:S02]  /*12100*/  IMAD.MOV.U32 R9, RZ, RZ, R12 ;  /* 0x000000ffff097224 */ /* 0x000fe400078e000c */
[----:B------:R-:W-:Y:S01]  /*12110*/  IMAD.MOV.U32 R0, RZ, RZ, R7 ;  /* 0x000000ffff007224 */ /* 0x000fe200078e0007 */
[----:B------:R-:W0:Y:S04]  /*12120*/  LDSM.16.MT88.4 R12, [R28+0x8a00] ;  /* 0x008a00001c0c783b */ /* 0x000e280000004200 */
[----:B------:R-:W-:Y:S09]  /*12130*/  HMMA.16816.F32.BF16 R8, R16, R8, R24 ;  /* 0x000000081008723c */ /* 0x000ff20000041818 */
[----:B------:R-:W-:Y:S04]  /*12140*/  STL.64 [R1+0xaf0], R22 ;  /* 0x000af01601007387 */ /* 0x000fe80000100a00 */
[----:B------:R1:W-:Y:S04]  /*12150*/  STL.64 [R1+0xae8], R20 ;  /* 0x000ae81401007387 */ /* 0x0003e80000100a00 */
[----:B------:R-:W2:Y:S04]  /*12160*/  LDL.LU.64 R26, [R1+0xb10] ;  /* 0x000b1000011a7983 */ /* 0x000ea80000300a00 */
[----:B------:R-:W2:Y:S01]  /*12170*/  LDL.LU.64 R24, [R1+0xb08] ;  /* 0x000b080001187983 */ /* 0x000ea20000300a00 */
[----:B-1----:R-:W-:-:S02]  /*12180*/  IMAD.MOV.U32 R20, RZ, RZ, R6 ;  /* 0x000000ffff147224 */ /* 0x002fc400078e0006 */
[----:B--2---:R-:W-:Y:S01]  /*12190*/  HMMA.16816.F32.BF16 R4, R16, R4, R24 ;  /* 0x000000041004723c */ /* 0x004fe20000041818 */
[----:B------:R-:W2:Y:S04]  /*121a0*/  LDL.LU.64 R26, [R1+0xb00] ;  /* 0x000b0000011a7983 */ /* 0x000ea80000300a00 */
[----:B------:R-:W2:Y:S01]  /*121b0*/  LDL.LU.64 R24, [R1+0xaf8] ;  /* 0x000af80001187983 */ /* 0x000ea20000300a00 */
[----:B------:R-:W-:-:S13]  /*121c0*/  IMAD.MOV.U32 R21, RZ, RZ, R3 ;  /* 0x000000ffff157224 */ /* 0x000fda00078e0003 */
[----:B------:R1:W-:Y:S04]  /*121d0*/  STL.64 [R1+0xae0], R6 ;  /* 0x000ae00601007387 */ /* 0x0003e80000100a00 */
[----:B------:R0:W-:Y:S04]  /*121e0*/  STL.64 [R1+0xad8], R4 ;  /* 0x000ad80401007387 */ /* 0x0001e80000100a00 */
[----:B-1----:R-:W0:Y:S04]  /*121f0*/  LDL.LU R6, [R1+0x38] ;  /* 0x0000380001067983 */ /* 0x002e280000300800 */
[----:B------:R-:W0:Y:S04]  /*12200*/  LDL.LU R7, [R1+0x3c] ;  /* 0x00003c0001077983 */ /* 0x000e280000300800 */
[----:B------:R-:W3:Y:S01]  /*12210*/  LDL.LU.64 R22, [R1+0xaf0] ;  /* 0x000af00001167983 */ /* 0x000ee20000300a00 */
[----:B--2---:R-:W-:Y:S03]  /*12220*/  HMMA.16816.F32.BF16 R16, R16, R20, R24 ;  /* 0x000000141010723c */ /* 0x004fe60000041818 */
[----:B------:R-:W3:Y:S04]  /*12230*/  LDL.LU.64 R20, [R1+0xae8] ;  /* 0x000ae80001147983 */ /* 0x000ee80000300a00 */
[----:B------:R-:W3:Y:S04]  /*12240*/  LDL.LU R26, [R1+0x48] ;  /* 0x00004800011a7983 */ /* 0x000ee80000300800 */
[----:B------:R-:W3:Y:S01]  /*12250*/  LDL.LU R27, [R1+0x4c] ;  /* 0x00004c00011b7983 */ /* 0x000ee20000300800 */
[----:B0-----:R-:W-:Y:S01]  /*12260*/  HMMA.16816.F32.BF16 R4, R12, R6, R8 ;  /* 0x000000060c04723c */ /* 0x001fe20000041808 */
[----:B------:R-:W-:-:S15]  /*12270*/  MOV R11, R29 ;  /* 0x0000001d000b7202 */ /* 0x000fde0000000f00 */
[----:B------:R-:W-:-:S03]  /*12280*/  NOP ;  /* 0x0000000000007918 */ /* 0x000fc60000000000 */
[----:B------:R-:W-:Y:S02]  /*12290*/  IMAD.MOV.U32 R8, RZ, RZ, R4 ;  /* 0x000000ffff087224 */ /* 0x000fe400078e0004 */
[----:B------:R-:W-:Y:S01]  /*122a0*/  IMAD.MOV.U32 R3, RZ, RZ, R5 ;  /* 0x000000ffff037224 */ /* 0x000fe200078e0005 */
[----:B---3--:R-:W-:Y:S01]  /*122b0*/  HMMA.16816.F32.BF16 R24, R12, R26, R20 ;  /* 0x0000001a0c18723c */ /* 0x008fe20000041814 */
[----:B------:R-:W-:Y:S02]  /*122c0*/  IMAD.MOV.U32 R22, RZ, RZ, R2 ;  /* 0x000000ffff167224 */ /* 0x000fe400078e0002 */
[----:B------:R-:W-:Y:S02]  /*122d0*/  IMAD.MOV.U32 R23, RZ, RZ, R0 ;  /* 0x000000ffff177224 */ /* 0x000fe400078e0000 */
[----:B------:R-:W-:Y:S02]  /*122e0*/  IMAD.MOV.U32 R2, RZ, RZ, R6 ;  /* 0x000000ffff027224 */ /* 0x000fe400078e0006 */
[----:B------:R-:W-:-:S02]  /*122f0*/  IMAD.MOV.U32 R0, RZ, RZ, R7 ;  /* 0x000000ffff007224 */ /* 0x000fc400078e0007 */
[----:B------:R-:W2:Y:S04]  /*12300*/  LDL.LU.64 R6, [R1+0xae0] ;  /* 0x000ae00001067983 */ /* 0x000ea80000300a00 */
[----:B------:R-:W2:Y:S04]  /*12310*/  LDL.LU.64 R4, [R1+0xad8] ;  /* 0x000ad80001047983 */ /* 0x000ea80000300a00 */
[----:B------:R-:W3:Y:S04]  /*12320*/  LDL.LU R10, [R1+0x58] ;  /* 0x00005800010a7983 */ /* 0x000ee80000300800 */
[----:B------:R-:W4:Y:S01]  /*12330*/  LDL.LU R29, [R1+0xad4] ;  /* 0x000ad400011d7983 */ /* 0x000f220000300800 */
[C---:B--2---:R-:W-:Y:S08]  /*12340*/  HMMA.16816.F32.BF16 R20, R12.reuse, R22, R4 ;  /* 0x000000160c14723c */ /* 0x044ff00000041804 */
[----:B---3--:R-:W-:Y:S01]  /*12350*/  HMMA.16816.F32.BF16 R4, R12, R10, R16 ;  /* 0x0000000a0c04723c */ /* 0x008fe20000041810 */
[----:B----4-:R-:W0:Y:S04]  /*12360*/  LDSM.16.M88.4 R12, [R29+UR6+0x6080] ;  /* 0x006080061d0c783b */ /* 0x010e280008000200 */
[----:B------:R-:W-:Y:S06]  /*12370*/  LDSM.16.M88.4 R16, [R29+UR6+0x2080] ;  /* 0x002080061d10783b */ /* 0x000fec0008000200 */
[----:B------:R1:W-:Y:S04]  /*12380*/  STL.64 [R1+0xab8], R22 ;  /* 0x000ab81601007387 */ /* 0x0003e80000100a00 */
[----:B------:R2:W-:Y:S01]  /*12390*/  STL.64 [R1+0xab0], R20 ;  /* 0x000ab01401007387 */ /* 0x0005e20000100a00 */
[----:B-1----:R-:W-:-:S02]  /*123a0*/  IMAD.MOV.U32 R22, RZ, RZ, R2 ;  /* 0x000000ffff167224 */ /* 0x002fc400078e0002 */
[----:B------:R-:W-:Y:S02]  /*123b0*/  IMAD.MOV.U32 R23, RZ, RZ, R0 ;  /* 0x000000ffff177224 */ /* 0x000fe400078e0000 */
[----:B--2---:R-:W-:Y:S02]  /*123c0*/  IMAD.MOV.U32 R20, RZ, RZ, R8 ;  /* 0x000000ffff147224 */ /* 0x004fe400078e0008 */
[----:B------:R-:W-:Y:S01]  /*123d0*/  IMAD.MOV.U32 R21, RZ, RZ, R3 ;  /* 0x000000ffff157224 */ /* 0x000fe200078e0003 */
[----:B------:R-:W-:Y:S04]  /*123e0*/  STL.64 [R1+0xac8], R22 ;  /* 0x000ac81601007387 */ /* 0x000fe80000100a00 */
[----:B------:R-:W-:Y:S04]  /*123f0*/  STL.64 [R1+0xac0], R20 ;  /* 0x000ac01401007387 */ /* 0x000fe80000100a00 */
[----:B------:R-:W-:Y:S04]  /*12400*/  STL.64 [R1+0xaa8], R6 ;  /* 0x000aa80601007387 */ /* 0x000fe80000100a00 */
[----:B------:R-:W-:Y:S01]  /*12410*/  STL.64 [R1+0xaa0], R4 ;  /* 0x000aa00401007387 */ /* 0x000fe20000100a00 */
[----:B0-----:R-:W-:-:S02]  /*12420*/  IMAD.MOV.U32 R2, RZ, RZ, R12 ;  /* 0x000000ffff027224 */ /* 0x001fc400078e000c */
[----:B------:R-:W-:Y:S01]  /*12430*/  IMAD.MOV.U32 R3, RZ, RZ, R14 ;  /* 0x000000ffff037224 */ /* 0x000fe200078e000e */
[----:B------:R-:W0:Y:S01]  /*12440*/  LDSM.16.M88.4 R20, [R29+UR6+0x80] ;  /* 0x000080061d14783b */ /* 0x000e220008000200 */
[----:B------:R-:W-:-:S03]  /*12450*/  IMAD.MOV.U32 R0, RZ, RZ, R15 ;  /* 0x000000ffff007224 */ /* 0x000fc600078e000f */
[----:B------:R1:W-:Y:S04]  /*12460*/  LDSM.16.M88.4 R4, [R29+UR6+0x4080] ;  /* 0x004080061d04783b */ /* 0x0003e80008000200 */
[----:B------:R-:W2:Y:S01]  /*12470*/  LDSM.16.MT88.4 R8, [R28+0x8c00] ;  /* 0x008c00001c08783b */ /* 0x000ea20000004200 */
[----:B-1----:R-:W-:-:S03]  /*12480*/  IMAD.MOV.U32 R29, RZ, RZ, R13 ;  /* 0x000000ffff1d7224 */ /* 0x002fc600078e000d */
[----:B------:R-:W1:Y:S04]  /*12490*/  LDSM.16.MT88.4 R12, [R28+0x8e00] ;  /* 0x008e00001c0c783b */ /* 0x000e680000004200 */
[----:B0-----:R-:W-:Y:S04]  /*124a0*/  STL.64 [R1+0x38], R22 ;  /* 0x0000381601007387 */ /* 0x001fe80000100a00 */
[----:B------:R-:W-:Y:S01]  /*124b0*/  STL.64 [R1+0x28], R18 ;  /* 0x0000281201007387 */ /* 0x000fe20000100a00 */
[----:B--2---:R-:W-:Y:S03]  /*124c0*/  HMMA.16816.F32.BF16 R24, R8, R20, R24 ;  /* 0x000000140818723c */ /* 0x004fe60000041818 */
[----:B-1----:R-:W-:Y:S04]  /*124d0*/  STL.64 [R1+0xa98], R14 ;  /* 0x000a980e01007387 */ /* 0x002fe80000100a00 */
[----:B------:R-:W-:Y:S04]  /*124e0*/  STL.64 [R1+0x18], R6 ;  /* 0x0000180601007387 */ /* 0x000fe80000100a00 */
[----:B------:R0:W-:Y:S02]  /*124f0*/  STL.64 [R1+0xa90], R12 ;  /* 0x000a900c01007387 */ /* 0x0001e40000100a00 */
[----:B0-----:R-:W-:-:S02]  /*12500*/  IMAD.MOV.U32 R12, RZ, RZ, R2 ;  /* 0x000000ffff0c7224 */ /* 0x001fc400078e0002 */
[----:B------:R-:W2:Y:S04]  /*12510*/  LDL.LU R2, [R1+0xad0] ;  /* 0x000ad00001027983 */ /* 0x000ea80000300800 */
[----:B------:R-:W3:Y:S04]  /*12520*/  LDL.LU.64 R22, [R1+0xac8] ;  /* 0x000ac80001167983 */ /* 0x000ee80000300a00 */
[----:B------:R-:W3:Y:S01]  /*12530*/  LDL.LU.64 R20, [R1+0xac0] ;  /* 0x000ac00001147983 */ /* 0x000ee20000300a00 */
[----:B------:R-:W-:Y:S01]  /*12540*/  IMAD.MOV.U32 R13, RZ, RZ, R29 ;  /* 0x000000ffff0d7224 */ /* 0x000fe200078e001d */
[----:B---3--:R-:W-:Y:S02]  /*12550*/  HMMA.16816.F32.BF16 R16, R8, R16, R20 ;  /* 0x000000100810723c */ /* 0x008fe40000041814 */
[----:B------:R-:W3:Y:S04]  /*12560*/  LDL.LU.64 R22, [R1+0xab8] ;  /* 0x000ab80001167983 */ /* 0x000ee80000300a00 */
[----:B------:R-:W3:Y:S04]  /*12570*/  LDL.LU.64 R20, [R1+0xab0] ;  /* 0x000ab00001147983 */ /* 0x000ee80000300a00 */
[----:B------:R-:W4:Y:S04]  /*12580*/  LDL.LU R28, [R1+0x2d8] ;  /* 0x0002d800011c7983 */ /* 0x000f280000300800 */
[----:B------:R-:W4:Y:S01]  /*12590*/  LDL.LU R29, [R1+0x3e4] ;  /* 0x0003e400011d7983 */ /* 0x000f220000300800 */
[----:B------:R-:W-:-:S03]  /*125a0*/  IMAD.MOV.U32 R14, RZ, RZ, R3 ;  /* 0x000000ffff0e7224 */ /* 0x000fc600078e0003 */
[----:B----4-:R0:W-:Y:S04]  /*125b0*/  STL.64 [R1+0xa00], R28 ;  /* 0x000a001c01007387 */ /* 0x0101e80000100a00 */
[----:B------:R-:W2:Y:S01]  /*125c0*/  LDL.LU R3, [R1+0x2d0] ;  /* 0x0002d00001037983 */ /* 0x000ea20000300800 */
[----:B------:R-:W-:Y:S01]  /*125d0*/  IMAD.MOV.U32 R15, RZ, RZ, R0 ;  /* 0x000000ffff0f7224 */ /* 0x000fe200078e0000 */
[----:B---3--:R-:W-:Y:S02]  /*125e0*/  HMMA.16816.F32.BF16 R20, R8, R4, R20 ;  /* 0x000000040814723c */ /* 0x008fe40000041814 */
[----:B--2---:R-:W-:Y:S04]  /*125f0*/  STL.64 [R1+0xa08], R2 ;  /* 0x000a080201007387 */ /* 0x004fe80000100a00 */
[----:B------:R-:W2:Y:S04]  /*12600*/  LDL.LU R0, [R1+0x3e8] ;  /* 0x0003e80001007983 */ /* 0x000ea80000300800 */
[----:B------:R-:W3:Y:S04]  /*12610*/  LDL.LU.64 R6, [R1+0xaa8] ;  /* 0x000aa80001067983 */ /* 0x000ee80000300a00 */
[----:B------:R-:W3:Y:S01]  /*12620*/  LDL.LU.64 R4, [R1+0xaa0] ;  /* 0x000aa00001047983 */ /* 0x000ee20000300a00 */
[----:B0-----:R-:W-:-:S04]  /*12630*/  IMAD.MOV.U32 R29, RZ, RZ, R15 ;  /* 0x000000ffff1d7224 */ /* 0x001fc800078e000f */
[----:B------:R0:W-:Y:S01]  /*12640*/  STL.64 [R1+0xa88], R22 ;  /* 0x000a881601007387 */ /* 0x0001e20000100a00 */
[----:B------:R-:W-:-:S03]  /*12650*/  IMAD.MOV.U32 R28, RZ, RZ, R14 ;  /* 0x000000ffff1c7224 */ /* 0x000fc600078e000e */
[----:B------:R-:W-:Y:S04]  /*12660*/  STL.64 [R1+0xa80], R20 ;  /* 0x000a801401007387 */ /* 0x000fe80000100a00 */
[----:B0-----:R-:W4:Y:S04]  /*12670*/  LDL.LU R22, [R1+0x38] ;  /* 0x0000380001167983 */ /* 0x001f280000300800 */
[----:B------:R-:W4:Y:S04]  /*12680*/  LDL.LU R23, [R1+0x3c] ;  /* 0x00003c0001177983 */ /* 0x000f280000300800 */
[----:B------:R-:W4:Y:S01]  /*12690*/  LDL.LU.64 R14, [R1+0xa98] ;  /* 0x000a9800010e7983 */ /* 0x000f220000300a00 */
[----:B---3--:R-:W-:Y:S03]  /*126a0*/  HMMA.16816.F32.BF16 R4, R8, R12, R4 ;  /* 0x0000000c0804723c */ /* 0x008fe60000041804 */
[----:B------:R-:W4:-:S15]  /*126b0*/  LDL.LU.64 R12, [R1+0xa90] ;  /* 0x000a9000010c7983 */ /* 0x000f1e0000300a00 */
[----:B------:R-:W-:Y:S01]  /*126c0*/  NOP ;  /* 0x0000000000007918 */ /* 0x000fe20000000000 */
[----:B------:R0:W-:Y:S04]  /*126d0*/  STL.64 [R1+0xa78], R6 ;  /* 0x000a780601007387 */ /* 0x0001e80000100a00 */
[----:B------:R-:W-:Y:S04]  /*126e0*/  STL.64 [R1+0xa70], R4 ;  /* 0x000a700401007387 */ /* 0x000fe80000100a00 */
[----:B------:R-:W3:Y:S04]  /*126f0*/  LDL.LU R8, [R1+0x2e8] ;  /* 0x0002e80001087983 */ /* 0x000ee80000300800 */
[----:B------:R-:W3:Y:S04]  /*12700*/  LDL.LU R9, [R1+0x3dc] ;  /* 0x0003dc0001097983 */ /* 0x000ee80000300800 */
[----:B---3--:R-:W-:Y:S04]  /*12710*/  STL.64 [R1+0xa10], R8 ;  /* 0x000a100801007387 */ /* 0x008fe80000100a00 */
[----:B------:R-:W3:Y:S04]  /*12720*/  LDL.LU R10, [R1+0x2e0] ;  /* 0x0002e000010a7983 */ /* 0x000ee80000300800 */
[----:B------:R-:W3:Y:S04]  /*12730*/  LDL.LU R11, [R1+0x3e0] ;  /* 0x0003e000010b7983 */ /* 0x000ee80000300800 */
[----:B---3--:R4:W-:Y:S04]  /*12740*/  STL.64 [R1+0xa18], R10 ;  /* 0x000a180a01007387 */ /* 0x0089e80000100a00 */
[----:B0-----:R-:W3:Y:S01]  /*12750*/  LDL.LU R6, [R1+0x18] ;  /* 0x0000180001067983 */ /* 0x001ee20000300800 */
[----:B----4-:R-:W-:-:S15]  /*12760*/  HMMA.16816.F32.BF16 R8, R12, R22, R24 ;  /* 0x000000160c08723c */ /* 0x010fde0000041818 */
[----:B------:R-:W-:-:S04]  /*12770*/  NOP ;  /* 0x0000000000007918 */ /* 0x000fc80000000000 */
[----:B------:R-:W-:Y:S04]  /*12780*/  STL.64 [R1+0x5e0], R8 ;  /* 0x0005e00801007387 */ /* 0x000fe80000100a00 */
[----:B------:R0:W-:Y:S04]  /*12790*/  STL.64 [R1+0x5e8], R10 ;  /* 0x0005e80a01007387 */ /* 0x0001e80000100a00 */
[----:B------:R-:W3:Y:S04]  /*127a0*/  LDL.LU R7, [R1+0x1c] ;  /* 0x00001c0001077983 */ /* 0x000ee80000300800 */
[----:B------:R-:W4:Y:S04]  /*127b0*/  LDL.LU R22, [R1+0x28] ;  /* 0x0000280001167983 */ /* 0x000f280000300800 */
[----:B------:R-:W4:Y:S04]  /*127c0*/  LDL.LU R23, [R1+0x2c] ;  /* 0x00002c0001177983 */ /* 0x000f280000300800 */
[----:B0-----:R-:W2:Y:S04]  /*127d0*/  LDL.LU R10, [R1+0x358] ;  /* 0x00035800010a7983 */ /* 0x001ea80000300800 */
[----:B------:R-:W2:Y:S04]  /*127e0*/  LDL.LU R11, [R1+0x574] ;  /* 0x00057400010b7983 */ /* 0x000ea80000300800 */
[----:B--2---:R0:W-:Y:S04]  /*127f0*/  STL.64 [R1+0xa20], R10 ;  /* 0x000a200a01007387 */ /* 0x0041e80000100a00 */
        /* <DEDUP_REMOVED lines=23> */
[----:B------:R-:W3:Y:S04]  /*12970*/  LDL.LU R8, [R1+0x350] ;  /* 0x0003500001087983 */ /* 0x000ee80000300800 */
[----:B------:R-:W3:Y:S01]  /*12980*/  LDL.LU R9, [R1+0x56c] ;  /* 0x00056c0001097983 */ /* 0x000ee20000300800 */
[----:B----4-:R-:W-:Y:S03]  /*12990*/  HMMA.16816.F32.BF16 R16, R12, R22, R16 ;  /* 0x000000160c10723c */ /* 0x010fe60000041810 */
[----:B--2---:R0:W-:Y:S04]  /*129a0*/  STL.64 [R1+0xa68], R10 ;  /* 0x000a680a01007387 */ /* 0x0041e80000100a00 */
[----:B---3--:R-:W-:Y:S04]  /*129b0*/  STL.64 [R1+0xa60], R8 ;  /* 0x000a600801007387 */ /* 0x008fe80000100a00 */
[----:B------:R-:W2:Y:S01]  /*129c0*/  LDL.LU R2, [R1+0x348] ;  /* 0x0003480001027983 */ /* 0x000ea20000300800 */
[----:B0-----:R-:W-:Y:S01]  /*129d0*/  IMAD.MOV.U32 R10, RZ, RZ, R28 ;  /* 0x000000ffff0a7224 */ /* 0x001fe200078e001c */
[----:B------:R-:W-:-:S02]  /*129e0*/  MOV R11, R29 ;  /* 0x0000001d000b7202 */ /* 0x000fc40000000f00 */
[----:B------:R-:W2:Y:S04]  /*129f0*/  LDL.LU R3, [R1+0x3ac] ;  /* 0x0003ac0001037983 */ /* 0x000ea80000300800 */
[----:B------:R-:W3:Y:S04]  /*12a00*/  LDL.LU R28, [R1+0x340] ;  /* 0x00034000011c7983 */ /* 0x000ee80000300800 */
[----:B------:R-:W3:Y:S04]  /*12a10*/  LDL.LU R29, [R1+0x3b0] ;  /* 0x0003b000011d7983 */ /* 0x000ee80000300800 */
[----:B------:R-:W4:Y:S04]  /*12a20*/  LDL.LU R24, [R1+0x2f8] ;  /* 0x0002f80001187983 */ /* 0x000f280000300800 */
[----:B------:R-:W2:Y:S04]  /*12a30*/  LDL.LU R25, [R1+0x3d4] ;  /* 0x0003d40001197983 */ /* 0x000ea80000300800 */
[----:B------:R-:W2:Y:S04]  /*12a40*/  LDL.LU R26, [R1+0x2f0] ;  /* 0x0002f000011a7983 */ /* 0x000ea80000300800 */
[----:B------:R-:W2:Y:S04]  /*12a50*/  LDL.LU R27, [R1+0x3d8] ;  /* 0x0003d800011b7983 */ /* 0x000ea80000300800 */
[----:B------:R-:W2:Y:S04]  /*12a60*/  LDL.LU.64 R22, [R1+0xa88] ;  /* 0x000a880001167983 */ /* 0x000ea80000300a00 */
[----:B------:R-:W2:Y:S04]  /*12a70*/  LDL.LU.64 R20, [R1+0xa80] ;  /* 0x000a800001147983 */ /* 0x000ea80000300a00 */
[----:B------:R0:W-:Y:S04]  /*12a80*/  STL.64 [R1+0x5d0], R16 ;  /* 0x0005d01001007387 */ /* 0x0001e80000100a00 */
[----:B------:R1:W-:Y:S04]  /*12a90*/  STL.64 [R1+0x5d8], R18 ;  /* 0x0005d81201007387 */ /* 0x0003e80000100a00 */
[----:B0-----:R-:W3:Y:S04]  /*12aa0*/  LDL.LU R16, [R1+0x308] ;  /* 0x0003080001107983 */ /* 0x001ee80000300800 */
[----:B------:R-:W3:Y:S04]  /*12ab0*/  LDL.LU R17, [R1+0x3cc] ;  /* 0x0003cc0001117983 */ /* 0x000ee80000300800 */
[----:B-1----:R-:W3:Y:S04]  /*12ac0*/  LDL.LU R18, [R1+0x300] ;  /* 0x0003000001127983 */ /* 0x002ee80000300800 */
[----:B------:R-:W3:Y:S01]  /*12ad0*/  LDL.LU R19, [R1+0x3d0] ;  /* 0x0003d00001137983 */ /* 0x000ee20000300800 */
[----:B--2---:R-:W-:Y:S03]  /*12ae0*/  HMMA.16816.F32.BF16 R20, R12, R6, R20 ;  /* 0x000000060c14723c */ /* 0x004fe60000041814 */
[----:B------:R-:W2:Y:S04]  /*12af0*/  LDL.LU.64 R6, [R1+0xa78] ;  /* 0x000a780001067983 */ /* 0x000ea80000300a00 */
[----:B------:R-:W2:-:S12]  /*12b00*/  LDL.LU.64 R4, [R1+0xa70] ;  /* 0x000a700001047983 */ /* 0x000e980000300a00 */
        /* <DEDUP_REMOVED lines=8> */
[----:B------:R-:W3:Y:S04]  /*12b90*/  LDL.LU.64 R8, [R1+0xa60] ;  /* 0x000a600001087983 */ /* 0x000ee80000300a00 */
[----:B------:R-:W3:Y:S04]  /*12ba0*/  LDL.LU R12, [R1+0x338] ;  /* 0x00033800010c7983 */ /* 0x000ee80000300800 */
[----:B------:R-:W3:Y:S04]  /*12bb0*/  LDL.LU R13, [R1+0x3b4] ;  /* 0x0003b400010d7983 */ /* 0x000ee80000300800 */
[----:B------:R0:W-:Y:S04]  /*12bc0*/  STL.64 [R1+0x5b0], R4 ;  /* 0x0005b00401007387 */ /* 0x0001e80000100a00 */
[----:B------:R1:W-:Y:S04]  /*12bd0*/  STL.64 [R1+0x5b8], R6 ;  /* 0x0005b80601007387 */ /* 0x0003e80000100a00 */
[----:B------:R-:W3:Y:S04]  /*12be0*/  LDL.LU R14, [R1+0x330] ;  /* 0x00033000010e7983 */ /* 0x000ee80000300800 */
[----:B------:R-:W3:Y:S04]  /*12bf0*/  LDL.LU R15, [R1+0x3b8] ;  /* 0x0003b800010f7983 */ /* 0x000ee80000300800 */
[----:B0-----:R-:W3:Y:S04]  /*12c00*/  LDL.LU R4, [R1+0x328] ;  /* 0x0003280001047983 */ /* 0x001ee80000300800 */
[----:B------:R-:W3:Y:S04]  /*12c10*/  LDL.LU R5, [R1+0x3bc] ;  /* 0x0003bc0001057983 */ /* 0x000ee80000300800 */
[----:B-1----:R-:W3:Y:S04]  /*12c20*/  LDL.LU R6, [R1+0x320] ;  /* 0x0003200001067983 */ /* 0x002ee80000300800 */
[----:B------:R-:W3:Y:S01]  /*12c30*/  LDL.LU R7, [R1+0x3c0] ;  /* 0x0003c00001077983 */ /* 0x000ee20000300800 */
[----:B--2---:R-:W-:-:S04]  /*12c40*/  LOP3.LUT R11, R11, R10, RZ, 0x3c, !PT ;  /* 0x0000000a0b0b7212 */ /* 0x004fc800078e3cff */
[----:B------:R-:W-:-:S04]  /*12c50*/  LOP3.LUT R10, R11, R10, RZ, 0x3c, !PT ;  /* 0x0000000a0b0a7212 */ /* 0x000fc800078e3cff */
[----:B------:R-:W-:-:S05]  /*12c60*/  LOP3.LUT R11, R11, R10, RZ, 0x3c, !PT ;  /* 0x0000000a0b0b7212 */ /* 0x000fca00078e3cff */
[----:B------:R0:W-:Y:S04]  /*12c70*/  STL.64 [R1+0x128], R10 ;  /* 0x0001280a01007387 */ /* 0x0001e80000100a00 */
[----:B0-----:R-:W2:Y:S02]  /*12c80*/  LDL.LU.64 R10, [R1+0xa58] ;  /* 0x000a5800010a7983 */ /* 0x001ea40000300a00 */
        /* <DEDUP_REMOVED lines=34> */
[----:B0-----:R-:W2:Y:S01]  /*12eb0*/  LDL.LU.64 R10, [R1+0xa20] ;  /* 0x000a2000010a7983 */ /* 0x001ea20000300a00 */
[----:B---3--:R-:W-:Y:S02]  /*12ec0*/  LOP3.LUT R9, R9, R8, RZ, 0x3c, !PT ;  /* 0x0000000809097212 */ /* 0x008fe400078e3cff */
[----:B------:R-:W-:Y:S02]  /*12ed0*/  LOP3.LUT R3, R3, R2, RZ, 0x3c, !PT ;  /* 0x0000000203037212 */ /* 0x000fe400078e3cff */
[----:B------:R-:W-:Y:S02]  /*12ee0*/  LOP3.LUT R8, R9, R8, RZ, 0x3c, !PT ;  /* 0x0000000809087212 */ /* 0x000fe400078e3cff */
[----:B------:R-:W-:-:S02]  /*12ef0*/  LOP3.LUT R29, R29, R28, RZ, 0x3c, !PT ;  /* 0x0000001c1d1d7212 */ /* 0x000fc400078e3cff */
[----:B------:R-:W-:Y:S02]  /*12f00*/  LOP3.LUT R2, R3, R2, RZ, 0x3c, !PT ;  /* 0x0000000203027212 */ /* 0x000fe400078e3cff */
[----:B------:R-:W-:Y:S02]  /*12f10*/  LOP3.LUT R9, R9, R8, RZ, 0x3c, !PT ;  /* 0x0000000809097212 */ /* 0x000fe400078e3cff */
[----:B------:R-:W-:Y:S02]  /*12f20*/  LOP3.LUT R28, R29, R28, RZ, 0x3c, !PT ;  /* 0x0000001c1d1c7212 */ /* 0x000fe400078e3cff */
[----:B------:R-:W-:Y:S02]  /*12f30*/  LOP3.LUT R3, R3, R2, RZ, 0x3c, !PT ;  /* 0x0000000203037212 */ /* 0x000fe400078e3cff */
[----:B------:R-:W-:Y:S02]  /*12f40*/  LOP3.LUT R29, R29, R28, RZ, 0x3c, !PT ;  /* 0x0000001c1d1d7212 */ /* 0x000fe400078e3cff */
[----:B--2---:R-:W-:-:S04]  /*12f50*/  LOP3.LUT R11, R11, R10, RZ, 0x3c, !PT ;  /* 0x0000000a0b0b7212 */ /* 0x004fc800078e3cff */
[----:B------:R-:W-:-:S04]  /*12f60*/  LOP3.LUT R10, R11, R10, RZ, 0x3c, !PT ;  /* 0x0000000a0b0a7212 */ /* 0x000fc800078e3cff */
[----:B------:R-:W-:-:S05]  /*12f70*/  LOP3.LUT R11, R11, R10, RZ, 0x3c, !PT ;  /* 0x0000000a0b0b7212 */ /* 0x000fca00078e3cff */
[----:B------:R0:W-:Y:S04]  /*12f80*/  STL.64 [R1+0xe8], R10 ;  /* 0x0000e80a01007387 */ /* 0x0001e80000100a00 */
[----:B0-----:R-:W2:Y:S04]  /*12f90*/  LDL.LU.64 R10, [R1+0xa18] ;  /* 0x000a1800010a7983 */ /* 0x001ea80000300a00 */
[----:B------:R0:W-:Y:S04]  /*12fa0*/  STL.64 [R1+0xe0], R8 ;  /* 0x0000e00801007387 */ /* 0x0001e80000100a00 */
[----:B0-----:R-:W3:Y:S04]  /*12fb0*/  LDL.LU.64 R8, [R1+0xa10] ;  /* 0x000a100001087983 */ /* 0x001ee80000300a00 */
[----:B------:R0:W-:Y:S04]  /*12fc0*/  STL.64 [R1+0xd8], R2 ;  /* 0x0000d80201007387 */ /* 0x0001e80000100a00 */
[----:B0-----:R-:W2:Y:S04]  /*12fd0*/  LDL.LU.64 R2, [R1+0xa08] ;  /* 0x000a080001027983 */ /* 0x001ea80000300a00 */
[----:B------:R0:W-:Y:S04]  /*12fe0*/  STL.64 [R1+0xd0], R28 ;  /* 0x0000d01c01007387 */ /* 0x0001e80000100a00 */
[----:B0-----:R-:W2:Y:S01]  /*12ff0*/  LDL.LU.64 R28, [R1+0xa00] ;  /* 0x000a0000011c7983 */ /* 0x001ea20000300a00 */
[----:B------:R-:W-:-:S02]  /*13000*/  LOP3.LUT R13, R13, R12, RZ, 0x3c, !PT ;  /* 0x0000000c0d0d7212 */ /* 0x000fc400078e3cff */
[----:B------:R-:W-:Y:S02]  /*13010*/  LOP3.LUT R15, R15, R14, RZ, 0x3c, !PT ;  /* 0x0000000e0f0f7212 */ /* 0x000fe400078e3cff */
[----:B------:R-:W-:Y:S02]  /*13020*/  LOP3.LUT R12, R13, R12, RZ, 0x3c, !PT ;  /* 0x0000000c0d0c7212 */ /* 0x000fe400078e3cff */
[----:B------:R-:W-:Y:S02]  /*13030*/  LOP3.LUT R7, R7, R6, RZ, 0x3c, !PT ;  /* 0x0000000607077212 */ /* 0x000fe400078e3cff */
[----:B------:R-:W-:Y:S02]  /*13040*/  LOP3.LUT R13, R13, R12, RZ, 0x3c, !PT ;  /* 0x0000000c0d0d7212 */ /* 0x000fe400078e3cff */
[----:B------:R-:W-:Y:S02]  /*13050*/  LOP3.LUT R14, R15, R14, RZ, 0x3c, !PT ;  /* 0x0000000e0f0e7212 */ /* 0x000fe400078e3cff */
[----:B------:R-:W-:Y:S01]  /*13060*/  LOP3.LUT R6, R7, R6, RZ, 0x3c, !PT ;  /* 0x0000000607067212 */ /* 0x000fe200078e3cff */
[----:B------:R0:W-:Y:S01]  /*13070*/  STL.64 [R1+0xc8], R12 ;  /* 0x0000c80c01007387 */ /* 0x0001e20000100a00 */
[----:B------:R-:W-:-:S02]  /*13080*/  LOP3.LUT R15, R15, R14, RZ, 0x3c, !PT ;  /* 0x0000000e0f0f7212 */ /* 0x000fc400078e3cff */
[----:B------:R-:W-:-:S03]  /*13090*/  LOP3.LUT R7, R7, R6, RZ, 0x3c, !PT ;  /* 0x0000000607077212 */ /* 0x000fc600078e3cff */
[----:B------:R-:W-:Y:S01]  /*130a0*/  STL.64 [R1+0xc0], R14 ;  /* 0x0000c00e01007387 */ /* 0x000fe20000100a00 */
[----:B0-----:R-:W-:Y:S02]  /*130b0*/  IMAD.MOV.U32 R12, RZ, RZ, R5 ;  /* 0x000000ffff0c7224 */ /* 0x001fe400078e0005 */
[----:B------:R-:W-:Y:S02]  /*130c0*/  IMAD.MOV.U32 R13, RZ, RZ, R4 ;  /* 0x000000ffff0d7224 */ /* 0x000fe400078e0004 */
[----:B------:R-:W-:Y:S02]  /*130d0*/  IMAD.MOV.U32 R4, RZ, RZ, R21 ;  /* 0x000000ffff047224 */ /* 0x000fe400078e0015 */
[----:B------:R-:W-:Y:S01]  /*130e0*/  IMAD.MOV.U32 R5, RZ, RZ, R20 ;  /* 0x000000ffff057224 */ /* 0x000fe200078e0014 */
[----:B------:R0:W-:Y:S04]  /*130f0*/  STL.64 [R1+0xb8], R12 ;  /* 0x0000b80c01007387 */ /* 0x0001e80000100a00 */
[----:B------:R1:W-:Y:S04]  /*13100*/  STL.64 [R1+0xb0], R6 ;  /* 0x0000b00601007387 */ /* 0x0003e80000100a00 */
[----:B------:R4:W-:Y:S01]  /*13110*/  STL.64 [R1+0xa8], R4 ;  /* 0x0000a80401007387 */ /* 0x0009e20000100a00 */
[----:B0-----:R-:W-:-:S02]  /*13120*/  IMAD.MOV.U32 R12, RZ, RZ, R23 ;  /* 0x000000ffff0c7224 */ /* 0x001fc400078e0017 */
[----:B------:R-:W-:Y:S02]  /*13130*/  IMAD.MOV.U32 R13, RZ, RZ, R22 ;  /* 0x000000ffff0d7224 */ /* 0x000fe400078e0016 */
[----:B-1----:R-:W-:Y:S02]  /*13140*/  IMAD.MOV.U32 R6, RZ, RZ, R17 ;  /* 0x000000ffff067224 */ /* 0x002fe400078e0011 */
[----:B------:R-:W-:Y:S01]  /*13150*/  IMAD.MOV.U32 R7, RZ, RZ, R16 ;  /* 0x000000ffff077224 */ /* 0x000fe200078e0010 */
[----:B------:R0:W-:Y:S01]  /*13160*/  STL.64 [R1+0xa0], R12 ;  /* 0x0000a00c01007387 */ /* 0x0001e20000100a00 */
[----:B----4-:R-:W-:Y:S02]  /*13170*/  IMAD.MOV.U32 R4, RZ, RZ, R19 ;  /* 0x000000ffff047224 */ /* 0x010fe400078e0013 */
[----:B------:R-:W-:Y:S01]  /*13180*/  IMAD.MOV.U32 R5, RZ, RZ, R18 ;  /* 0x000000ffff057224 */ /* 0x000fe200078e0012 */
[----:B------:R1:W-:Y:S04]  /*13190*/  STL.64 [R1+0x98], R6 ;  /* 0x0000980601007387 */ /* 0x0003e80000100a00 */
[----:B------:R3:W-:Y:S01]  /*131a0*/  STL.64 [R1+0x90], R4 ;  /* 0x0000900401007387 */ /* 0x0007e20000100a00 */
[----:B0-----:R-:W-:-:S02]  /*131b0*/  IMAD.MOV.U32 R12, RZ, RZ, R25 ;  /* 0x000000ffff0c7224 */ /* 0x001fc400078e0019 */
[----:B------:R-:W-:Y:S02]  /*131c0*/  IMAD.MOV.U32 R13, RZ, RZ, R24 ;  /* 0x000000ffff0d7224 */ /* 0x000fe400078e0018 */
[----:B-1----:R-:W-:Y:S02]  /*131d0*/  IMAD.MOV.U32 R6, RZ, RZ, R27 ;  /* 0x000000ffff067224 */ /* 0x002fe400078e001b */
[----:B------:R-:W-:Y:S01]  /*131e0*/  IMAD.MOV.U32 R7, RZ, RZ, R26 ;  /* 0x000000ffff077224 */ /* 0x000fe200078e001a */
[----:B------:R0:W-:Y:S04]  /*131f0*/  STL.64 [R1+0x88], R12 ;  /* 0x0000880c01007387 */ /* 0x0001e80000100a00 */
[----:B------:R1:W-:Y:S01]  /*13200*/  STL.64 [R1+0x80], R6 ;  /* 0x0000800601007387 */ /* 0x0003e20000100a00 */
[----:B---3--:R-:W-:Y:S01]  /*13210*/  IMAD.MOV.U32 R4, RZ, RZ, R9 ;  /* 0x000000ffff047224 */ /* 0x008fe200078e0009 */
[----:B------:R-:W-:Y:S01]  /*13220*/  MOV R5, R8 ;  /* 0x0000000800057202 */ /* 0x000fe20000000f00 */
[----:B--2---:R-:W-:-:S02]  /*13230*/  IMAD.MOV.U32 R8, RZ, RZ, R11 ;  /* 0x000000ffff087224 */ /* 0x004fc400078e000b */
[----:B------:R-:W-:Y:S02]  /*13240*/  IMAD.MOV.U32 R9, RZ, RZ, R10 ;  /* 0x000000ffff097224 */ /* 0x000fe400078e000a */
[----:B------:R2:W-:Y:S04]  /*13250*/  STL.64 [R1+0x78], R4 ;  /* 0x0000780401007387 */ /* 0x0005e80000100a00 */
[----:B------:R-:W-:Y:S04]  /*13260*/  STL.64 [R1+0x70], R8 ;  /* 0x0000700801007387 */ /* 0x000fe80000100a00 */
[----:B0-----:R-:W3:Y:S01]  /*13270*/  LDL.LU R12, [R1+0x288] ;  /* 0x00028800010c7983 */ /* 0x001ee20000300800 */
[----:B-1----:R-:W-:-:S02]  /*13280*/  IMAD.MOV.U32 R6, RZ, RZ, R29 ;  /* 0x000000ffff067224 */ /* 0x002fc400078e001d */
[----:B------:R-:W-:-:S05]  /*13290*/  IMAD.MOV.U32 R7, RZ, RZ, R28 ;  /* 0x000000ffff077224 */ /* 0x000fca00078e001c */
[----:B------:R-:W-:Y:S04]  /*132a0*/  STL.64 [R1+0x68], R6 ;  /* 0x0000680601007387 */ /* 0x000fe80000100a00 */
[----:B------:R-:W3:Y:S01]  /*132b0*/  LDL.LU R13, [R1+0x40c] ;  /* 0x00040c00010d7983 */ /* 0x000ee20000300800 */
[----:B--2---:R-:W-:Y:S02]  /*132c0*/  IMAD.MOV.U32 R4, RZ, RZ, R0 ;  /* 0x000000ffff047224 */ /* 0x004fe400078e0000 */
[----:B------:R-:W-:-:S05]  /*132d0*/  IMAD.MOV.U32 R5, RZ, RZ, R3 ;  /* 0x000000ffff057224 */ /* 0x000fca00078e0003 */
[----:B------:R-:W-:Y:S04]  /*132e0*/  STL.64 [R1+0x60], R4 ;  /* 0x0000600401007387 */ /* 0x000fe80000100a00 */
[----:B---3--:R0:W-:Y:S04]  /*132f0*/  STL.64 [R1+0x9c0], R12 ;  /* 0x0009c00c01007387 */ /* 0x0081e80000100a00 */
        /* <DEDUP_REMOVED lines=98> */
[----:B------:R-:W-:-:S02]  /*13920*/  LOP3.LUT R10, R11, R10, RZ, 0x3c, !PT ;  /* 0x0000000a0b0a7212 */ /* 0x000fc400078e3cff */
[----:B------:R-:W-:Y:S02]  /*13930*/  LOP3.LUT R9, R9, R8, RZ, 0x3c, !PT ;  /* 0x0000000809097212 */ /* 0x000fe400078e3cff */
[----:B------:R-:W-:Y:S02]  /*13940*/  LOP3.LUT R11, R11, R10, RZ, 0x3c, !PT ;  /* 0x0000000a0b0b7212 */ /* 0x000fe400078e3cff */
[----:B--2---:R-:W-:-:S04]  /*13950*/  LOP3.LUT R13, R13, R12, RZ, 0x3c, !PT ;  /* 0x0000000c0d0d7212 */ /* 0x004fc800078e3cff */
[----:B------:R-:W-:-:S04]  /*13960*/  LOP3.LUT R12, R13, R12, RZ, 0x3c, !PT ;  /* 0x0000000c0d0c7212 */ /* 0x000fc800078e3cff */
[----:B------:R-:W-:-:S05]  /*13970*/  LOP3.LUT R13, R13, R12, RZ, 0x3c, !PT ;  /* 0x0000000c0d0d7212 */ /* 0x000fca00078e3cff */
[----:B------:R0:W-:Y:S04]  /*13980*/  STL.64 [R1+0x18], R12 ;  /* 0x0000180c01007387 */ /* 0x0001e80000100a00 */
[----:B------:R1:W-:Y:S01]  /*13990*/  STL.64 [R1+0x10], R14 ;  /* 0x0000100e01007387 */ /* 0x0003e20000100a00 */
[----:B0-----:R-:W-:Y:S02]  /*139a0*/  IMAD.MOV.U32 R12, RZ, RZ, R5 ;  /* 0x000000ffff0c7224 */ /* 0x001fe400078e0005 */
[----:B----4-:R-:W-:Y:S02]  /*139b0*/  IMAD.MOV.U32 R13, RZ, RZ, R4 ;  /* 0x000000ffff0d7224 */ /* 0x010fe400078e0004 */
[----:B------:R-:W-:Y:S02]  /*139c0*/  IMAD.MOV.U32 R4, RZ, RZ, R7 ;  /* 0x000000ffff047224 */ /* 0x000fe400078e0007 */
[----:B------:R-:W-:Y:S01]  /*139d0*/  IMAD.MOV.U32 R5, RZ, RZ, R6 ;  /* 0x000000ffff057224 */ /* 0x000fe200078e0006 */
[----:B------:R0:W-:Y:S01]  /*139e0*/  STL.64 [R1+0x8], R12 ;  /* 0x0000080c01007387 */ /* 0x0001e20000100a00 */
[----:B------:R-:W-:-:S03]  /*139f0*/  IMAD.MOV.U32 R6, RZ, RZ, R23 ;  /* 0x000000ffff067224 */ /* 0x000fc600078e0017 */
[----:B------:R-:W-:Y:S01]  /*13a00*/  STL.64 [R1+0x770], R28 ;  /* 0x0007701c01007387 */ /* 0x000fe20000100a00 */
[----:B------:R-:W-:-:S03]  /*13a10*/  IMAD.MOV.U32 R7, RZ, RZ, R22 ;  /* 0x000000ffff077224 */ /* 0x000fc600078e0016 */
[----:B------:R2:W-:Y:S01]  /*13a20*/  STL.64 [R1], R4 ;  /* 0x0000000401007387 */ /* 0x0005e20000100a00 */
[----:B-1----:R-:W-:Y:S02]  /*13a30*/  IMAD.MOV.U32 R14, RZ, RZ, R19 ;  /* 0x000000ffff0e7224 */ /* 0x002fe400078e0013 */
[----:B------:R-:W-:Y:S01]  /*13a40*/  IMAD.MOV.U32 R15, RZ, RZ, R18 ;  /* 0x000000ffff0f7224 */ /* 0x000fe200078e0012 */
[----:B0-----:R-:W-:Y:S01]  /*13a50*/  MOV R13, R16 ;  /* 0x00000010000d7202 */ /* 0x001fe20000000f00 */
[----:B------:R-:W-:Y:S02]  /*13a60*/  IMAD.MOV.U32 R12, RZ, RZ, R17 ;  /* 0x000000ffff0c7224 */ /* 0x000fe400078e0011 */
[----:B--2---:R-:W-:Y:S02]  /*13a70*/  IMAD.MOV.U32 R4, RZ, RZ, R21 ;  /* 0x000000ffff047224 */ /* 0x004fe400078e0015 */
[----:B------:R-:W-:Y:S02]  /*13a80*/  IMAD.MOV.U32 R5, RZ, RZ, R20 ;  /* 0x000000ffff057224 */ /* 0x000fe400078e0014 */
[----:B------:R-:W-:-:S02]  /*13a90*/  IMAD.MOV.U32 R16, RZ, RZ, R25 ;  /* 0x000000ffff107224 */ /* 0x000fc400078e0019 */
[----:B------:R-:W-:Y:S01]  /*13aa0*/  IMAD.MOV.U32 R17, RZ, RZ, R24 ;  /* 0x000000ffff117224 */ /* 0x000fe200078e0018 */
[----:B------:R-:W-:Y:S01]  /*13ab0*/  STL.64 [R1+0x778], R4 ;  /* 0x0007780401007387 */ /* 0x000fe20000100a00 */
[----:B------:R-:W-:Y:S02]  /*13ac0*/  IMAD.MOV.U32 R18, RZ, RZ, R27 ;  /* 0x000000ffff127224 */ /* 0x000fe400078e001b */
[----:B------:R-:W-:Y:S01]  /*13ad0*/  IMAD.MOV.U32 R19, RZ, RZ, R26 ;  /* 0x000000ffff137224 */ /* 0x000fe200078e001a */
[----:B------:R-:W-:Y:S04]  /*13ae0*/  STL.64 [R1+0x780], R6 ;  /* 0x0007800601007387 */ /* 0x000fe80000100a00 */
[----:B------:R-:W-:Y:S04]  /*13af0*/  STL.64 [R1+0x788], R8 ;  /* 0x0007880801007387 */ /* 0x000fe80000100a00 */
[----:B------:R-:W-:Y:S04]  /*13b00*/  STL.64 [R1+0x790], R10 ;  /* 0x0007900a01007387 */ /* 0x000fe80000100a00 */
[----:B------:R-:W-:Y:S04]  /*13b10*/  STL.64 [R1+0x798], R12 ;  /* 0x0007980c01007387 */ /* 0x000fe80000100a00 */
[----:B------:R-:W-:Y:S04]  /*13b20*/  STL.64 [R1+0x7a0], R14 ;  /* 0x0007a00e01007387 */ /* 0x000fe80000100a00 */
[----:B------:R-:W-:Y:S04]  /*13b30*/  STL.64 [R1+0x7a8], R16 ;  /* 0x0007a81001007387 */ /* 0x000fe80000100a00 */
[----:B------:R0:W-:Y:S04]  /*13b40*/  STL.64 [R1+0x7b0], R18 ;  /* 0x0007b01201007387 */ /* 0x0001e80000100a00 */
[----:B------:R-:W2:Y:S04]  /*13b50*/  LDL.LU R22, [R1+0x210] ;  /* 0x0002100001167983 */ /* 0x000ea80000300800 */
[----:B------:R-:W2:Y:S04]  /*13b60*/  LDL.LU R23, [R1+0x444] ;  /* 0x0004440001177983 */ /* 0x000ea80000300800 */
[----:B------:R-:W3:Y:S04]  /*13b70*/  LDL.LU R24, [R1+0x208] ;  /* 0x0002080001187983 */ /* 0x000ee80000300800 */
        /* <DEDUP_REMOVED lines=34> */
[----:B------:R-:W2:Y:S01]  /*13da0*/  LDL.LU R19, [R1+0x454] ;  /* 0x0004540001137983 */ /* 0x000ea20000300800 */
[----:B------:R-:W-:-:S02]  /*13db0*/  LOP3.LUT R23, R23, R22, RZ, 0x3c, !PT ;  /* 0x0000001617177212 */ /* 0x000fc400078e3cff */
[----:B---3--:R-:W-:Y:S01]  /*13dc0*/  LOP3.LUT R25, R25, R24, RZ, 0x3c, !PT ;  /* 0x0000001819197212 */ /* 0x008fe200078e3cff */
[----:B--2---:R0:W-:Y:S04]  /*13dd0*/  STL.64 [R1+0x9b8], R18 ;  /* 0x0009b81201007387 */ /* 0x0041e80000100a00 */
[----:B0-----:R-:W2:Y:S04]  /*13de0*/  LDL.LU R18, [R1+0x1f8] ;  /* 0x0001f80001127983 */ /* 0x001ea80000300800 */
[----:B------:R-:W2:Y:S04]  /*13df0*/  LDL.LU R19, [R1+0x450] ;  /* 0x0004500001137983 */ /* 0x000ea80000300800 */
        /* <DEDUP_REMOVED lines=9> */
[----:B------:R-:W-:-:S03]  /*13e90*/  LOP3.LUT R22, R23, R22, RZ, 0x3c, !PT ;  /* 0x0000001617167212 */ /* 0x000fc600078e3cff */
[----:B------:R-:W3:Y:S01]  /*13ea0*/  LDL.LU R9, [R1+0x4a0] ;  /* 0x0004a00001097983 */ /* 0x000ee20000300800 */
[----:B------:R-:W-:-:S03]  /*13eb0*/  IMAD.MOV.U32 R20, RZ, RZ, R0 ;  /* 0x000000ffff147224 */ /* 0x000fc600078e0000 */
[----:B------:R-:W3:Y:S01]  /*13ec0*/  LDL.LU R6, [R1+0x214] ;  /* 0x0002140001067983 */ /* 0x000ee20000300800 */
[----:B------:R-:W-:-:S03]  /*13ed0*/  IMAD.MOV.U32 R21, RZ, RZ, R3 ;  /* 0x000000ffff157224 */ /* 0x000fc600078e0003 */
[----:B------:R-:W3:Y:S01]  /*13ee0*/  LDL.LU R7, [R1+0x4a4] ;  /* 0x0004a40001077983 */ /* 0x000ee20000300800 */
[----:B----4-:R-:W-:-:S03]  /*13ef0*/  LOP3.LUT R27, R27, R26, RZ, 0x3c, !PT ;  /* 0x0000001a1b1b7212 */ /* 0x010fc600078e3cff */
[----:B------:R-:W4:Y:S01]  /*13f00*/  LDL.LU R4, [R1+0x224] ;  /* 0x0002240001047983 */ /* 0x000f220000300800 */
[----:B------:R-:W-:-:S03]  /*13f10*/  LOP3.LUT R24, R25, R24, RZ, 0x3c, !PT ;  /* 0x0000001819187212 */ /* 0x000fc600078e3cff */
[----:B------:R-:W3:Y:S01]  /*13f20*/  LDL.LU R5, [R1+0x4a8] ;  /* 0x0004a80001057983 */ /* 0x000ee20000300800 */
[----:B------:R-:W-:-:S03]  /*13f30*/  LOP3.LUT R23, R23, R22, RZ, 0x3c, !PT ;  /* 0x0000001617177212 */ /* 0x000fc600078e3cff */
[----:B------:R-:W3:Y:S01]  /*13f40*/  LDL.LU R28, [R1+0x22c] ;  /* 0x00022c00011c7983 */ /* 0x000ee20000300800 */
[----:B------:R-:W-:-:S03]  /*13f50*/  LOP3.LUT R26, R27, R26, RZ, 0x3c, !PT ;  /* 0x0000001a1b1a7212 */ /* 0x000fc600078e3cff */
[----:B------:R-:W3:Y:S01]  /*13f60*/  LDL.LU R29, [R1+0x4ac] ;  /* 0x0004ac00011d7983 */ /* 0x000ee20000300800 */
[----:B------:R-:W-:-:S03]  /*13f70*/  LOP3.LUT R25, R25, R24, RZ, 0x3c, !PT ;  /* 0x0000001819197212 */ /* 0x000fc600078e3cff */
[----:B------:R-:W3:Y:S04]  /*13f80*/  LDL.LU R3, [R1+0x234] ;  /* 0x0002340001037983 */ /* 0x000ee80000300800 */
[----:B------:R-:W3:Y:S04]  /*13f90*/  LDL.LU R0, [R1+0x4b0] ;  /* 0x0004b00001007983 */ /* 0x000ee80000300800 */
[----:B------:R0:W-:Y:S01]  /*13fa0*/  STL.64 [R1+0x7b8], R20 ;  /* 0x0007b81401007387 */ /* 0x0001e20000100a00 */
[----:B------:R-:W-:-:S03]  /*13fb0*/  LOP3.LUT R27, R27, R26, RZ, 0x3c, !PT ;  /* 0x0000001a1b1b7212 */ /* 0x000fc600078e3cff */
[----:B0-----:R-:W3:Y:S04]  /*13fc0*/  LDL.LU R20, [R1+0x1dc] ;  /* 0x0001dc0001147983 */ /* 0x001ee80000300800 */
[----:B------:R-:W3:Y:S04]  /*13fd0*/  LDL.LU R21, [R1+0x488] ;  /* 0x0004880001157983 */ /* 0x000ee80000300800 */
[----:B------:R0:W-:Y:S04]  /*13fe0*/  STL.64 [R1+0x7c0], R22 ;  /* 0x0007c01601007387 */ /* 0x0001e80000100a00 */
[----:B0-----:R-:W3:Y:S04]  /*13ff0*/  LDL.LU R22, [R1+0x1d4] ;  /* 0x0001d40001167983 */ /* 0x001ee80000300800 */
[----:B------:R-:W3:Y:S04]  /*14000*/  LDL.LU R23, [R1+0x484] ;  /* 0x0004840001177983 */ /* 0x000ee80000300800 */
[----:B------:R0:W-:Y:S04]  /*14010*/  STL.64 [R1+0x7c8], R24 ;  /* 0x0007c81801007387 */ /* 0x0001e80000100a00 */
[----:B0-----:R-:W3:Y:S04]  /*14020*/  LDL.LU R24, [R1+0x1cc] ;  /* 0x0001cc0001187983 */ /* 0x001ee80000300800 */
[----:B------:R-:W3:Y:S04]  /*14030*/  LDL.LU R25, [R1+0x480] ;  /* 0x0004800001197983 */ /* 0x000ee80000300800 */
[----:B------:R0:W-:Y:S04]  /*14040*/  STL.64 [R1+0x7d0], R26 ;  /* 0x0007d01a01007387 */ /* 0x0001e80000100a00 */
[----:B0-----:R-:W3:Y:S04]  /*14050*/  LDL.LU R26, [R1+0x1c4] ;  /* 0x0001c400011a7983 */ /* 0x001ee80000300800 */
        /* <DEDUP_REMOVED lines=52> */
[----:B--2---:R-:W-:-:S04]  /*143a0*/  LOP3.LUT R19, R19, R18, RZ, 0x3c, !PT ;  /* 0x0000001213137212 */ /* 0x004fc800078e3cff */
[----:B------:R-:W-:-:S04]  /*143b0*/  LOP3.LUT R18, R19, R18, RZ, 0x3c, !PT ;  /* 0x0000001213127212 */ /* 0x000fc800078e3cff */
[----:B------:R-:W-:-:S05]  /*143c0*/  LOP3.LUT R19, R19, R18, RZ, 0x3c, !PT ;  /* 0x0000001213137212 */ /* 0x000fca00078e3cff */
[----:B------:R0:W-:Y:S04]  /*143d0*/  STL.64 [R1+0x180], R18 ;  /* 0x0001801201007387 */ /* 0x0001e80000100a00 */
[----:B0-----:R-:W2:Y:S01]  /*143e0*/  LDL.LU.64 R18, [R1+0x968] ;  /* 0x0009680001127983 */ /* 0x001ea20000300a00 */
[----:B------:R-:W-:Y:S02]  /*143f0*/  LOP3.LUT R25, R25, R24, RZ, 0x3c, !PT ;  /* 0x0000001819197212 */ /* 0x000fe400078e3cff */
[----:B------:R-:W-:Y:S02]  /*14400*/  LOP3.LUT R26, R27, R26, RZ, 0x3c, !PT ;  /* 0x0000001a1b1a7212 */ /* 0x000fe400078e3cff */
[----:B------:R-:W-:Y:S02]  /*14410*/  LOP3.LUT R24, R25, R24, RZ, 0x3c, !PT ;  /* 0x0000001819187212 */ /* 0x000fe400078e3cff */
[----:B------:R-:W-:-:S02]  /*14420*/  LOP3.LUT R27, R27, R26, RZ, 0x3c, !PT ;  /* 0x0000001a1b1b7212 */ /* 0x000fc400078e3cff */
[----:B------:R-:W-:-:S03]  /*14430*/  LOP3.LUT R25, R25, R24, RZ, 0x3c, !PT ;  /* 0x0000001819197212 */ /* 0x000fc600078e3cff */
[----:B------:R0:W-:Y:S04]  /*14440*/  STL.64 [R1+0x188], R26 ;  /* 0x0001881a01007387 */ /* 0x0001e80000100a00 */
[----:B------:R1:W-:Y:S01]  /*14450*/  STL.64 [R1+0x190], R24 ;  /* 0x0001901801007387 */ /* 0x0003e20000100a00 */
[----:B0-----:R-:W-:Y:S02]  /*14460*/  IMAD.MOV.U32 R26, RZ, RZ, R23 ;  /* 0x000000ffff1a7224 */ /* 0x001fe400078e0017 */
[----:B------:R-:W-:Y:S02]  /*14470*/  IMAD.MOV.U32 R27, RZ, RZ, R22 ;  /* 0x000000ffff1b7224 */ /* 0x000fe400078e0016 */
[----:B-1----:R-:W-:Y:S02]  /*14480*/  IMAD.MOV.U32 R24, RZ, RZ, R21 ;  /* 0x000000ffff187224 */ /* 0x002fe400078e0015 */
[----:B------:R-:W-:Y:S01]  /*14490*/  IMAD.MOV.U32 R25, RZ, RZ, R20 ;  /* 0x000000ffff197224 */ /* 0x000fe200078e0014 */
[----:B------:R-:W-:Y:S01]  /*144a0*/  MOV R21, R16 ;  /* 0x0000001000157202 */ /* 0x000fe20000000f00 */
[----:B------:R-:W-:Y:S01]  /*144b0*/  IMAD.MOV.U32 R20, RZ, RZ, R17 ;  /* 0x000000ffff147224 */ /* 0x000fe200078e0011 */
[----:B------:R0:W-:Y:S01]  /*144c0*/  STL.64 [R1+0x3a0], R26 ;  /* 0x0003a01a01007387 */ /* 0x0001e20000100a00 */
[----:B------:R-:W-:-:S02]  /*144d0*/  IMAD.MOV.U32 R16, RZ, RZ, R13 ;  /* 0x000000ffff107224 */ /* 0x000fc400078e000d */
[----:B------:R-:W-:Y:S01]  /*144e0*/  IMAD.MOV.U32 R17, RZ, RZ, R12 ;  /* 0x000000ffff117224 */ /* 0x000fe200078e000c */
[----:B------:R-:W-:Y:S01]  /*144f0*/  STL.64 [R1+0x3a8], R24 ;  /* 0x0003a81801007387 */ /* 0x000fe20000100a00 */
[----:B------:R-:W-:Y:S02]  /*14500*/  IMAD.MOV.U32 R12, RZ, RZ, R9 ;  /* 0x000000ffff0c7224 */ /* 0x000fe400078e0009 */
[----:B------:R-:W-:Y:S02]  /*14510*/  IMAD.MOV.U32 R13, RZ, RZ, R8 ;  /* 0x000000ffff0d7224 */ /* 0x000fe400078e0008 */
[----:B------:R-:W-:Y:S02]  /*14520*/  IMAD.MOV.U32 R8, RZ, RZ, R5 ;  /* 0x000000ffff087224 */ /* 0x000fe400078e0005 */
[----:B----4-:R-:W-:Y:S02]  /*14530*/  IMAD.MOV.U32 R9, RZ, RZ, R4 ;  /* 0x000000ffff097224 */ /* 0x010fe400078e0004 */
[----:B--2---:R-:W-:-:S02]  /*14540*/  IMAD.MOV.U32 R22, RZ, RZ, R19 ;  /* 0x000000ffff167224 */ /* 0x004fc400078e0013 */
[----:B------:R-:W-:Y:S02]  /*14550*/  IMAD.MOV.U32 R23, RZ, RZ, R18 ;  /* 0x000000ffff177224 */ /* 0x000fe400078e0012 */
[----:B------:R-:W-:Y:S02]  /*14560*/  IMAD.MOV.U32 R18, RZ, RZ, R15 ;  /* 0x000000ffff127224 */ /* 0x000fe400078e000f */
[----:B------:R-:W-:Y:S01]  /*14570*/  IMAD.MOV.U32 R19, RZ, RZ, R14 ;  /* 0x000000ffff137224 */ /* 0x000fe200078e000e */
[----:B------:R-:W-:Y:S01]  /*14580*/  STL.64 [R1+0x3b0], R22 ;  /* 0x0003b01601007387 */ /* 0x000fe20000100a00 */
[----:B------:R-:W-:Y:S02]  /*14590*/  IMAD.MOV.U32 R14, RZ, RZ, R11 ;  /* 0x000000ffff0e7224 */ /* 0x000fe400078e000b */
[----:B------:R-:W-:Y:S01]  /*145a0*/  IMAD.MOV.U32 R15, RZ, RZ, R10 ;  /* 0x000000ffff0f7224 */ /* 0x000fe200078e000a */
[----:B------:R-:W-:Y:S01]  /*145b0*/  STL.64 [R1+0x3b8], R20 ;  /* 0x0003b81401007387 */ /* 0x000fe20000100a00 */
        /* <DEDUP_REMOVED lines=10> */
[----:B0-----:R-:W2:Y:S04]  /*14660*/  LDL.LU R26, [R1+0x2b4] ;  /* 0x0002b400011a7983 */ /* 0x001ea80000300800 */
[----:B------:R-:W-:Y:S04]  /*14670*/  STL.64 [R1+0x3f0], R6 ;  /* 0x0003f00601007387 */ /* 0x000fe80000100a00 */
[----:B------:R-:W2:Y:S01]  /*14680*/  LDL.LU R27, [R1+0x4f0] ;  /* 0x0004f000011b7983 */ /* 0x000ea20000300800 */
[----:B------:R-:W-:Y:S01]  /*14690*/  IMAD.MOV.U32 R4, RZ, RZ, R0 ;  /* 0x000000ffff047224 */ /* 0x000fe200078e0000 */
[----:B------:R-:W-:-:S05]  /*146a0*/  MOV R5, R3 ;  /* 0x0000000300057202 */ /* 0x000fca0000000f00 */
[----:B------:R-:W-:Y:S04]  /*146b0*/  STL.64 [R1+0x3f8], R4 ;  /* 0x0003f80401007387 */ /* 0x000fe80000100a00 */
        /* <DEDUP_REMOVED lines=149> */
[----:B------:R4:W-:Y:S02]  /*15010*/  STL.64 [R1+0x478], R26 ;  /* 0x0004781a01007387 */ /* 0x0009e40000100a00 */
[----:B----4-:R-:W-:Y:S02]  /*15020*/  IMAD.MOV.U32 R26, RZ, RZ, R25 ;  /* 0x000000ffff1a7224 */ /* 0x010fe400078e0019 */
[----:B---3--:R-:W-:Y:S02]  /*15030*/  IMAD.MOV.U32 R25, RZ, RZ, R22 ;  /* 0x000000ffff197224 */ /* 0x008fe400078e0016 */
[----:B------:R-:W-:Y:S02]  /*15040*/  IMAD.MOV.U32 R22, RZ, RZ, R21 ;  /* 0x000000ffff167224 */ /* 0x000fe400078e0015 */
[----:B------:R-:W-:Y:S02]  /*15050*/  IMAD.MOV.U32 R21, RZ, RZ, R18 ;  /* 0x000000ffff157224 */ /* 0x000fe400078e0012 */
[----:B------:R-:W-:-:S02]  /*15060*/  IMAD.MOV.U32 R18, RZ, RZ, R17 ;  /* 0x000000ffff127224 */ /* 0x000fc400078e0011 */
[----:B------:R-:W-:Y:S02]  /*15070*/  IMAD.MOV.U32 R17, RZ, RZ, R14 ;  /* 0x000000ffff117224 */ /* 0x000fe400078e000e */
[----:B------:R-:W-:Y:S01]  /*15080*/  IMAD.MOV.U32 R14, RZ, RZ, R13 ;  /* 0x000000ffff0e7224 */ /* 0x000fe200078e000d */
[----:B------:R-:W-:Y:S01]  /*15090*/  MOV R13, R10 ;  /* 0x0000000a000d7202 */ /* 0x000fe20000000f00 */
[----:B------:R-:W-:Y:S02]  /*150a0*/  IMAD.MOV.U32 R10, RZ, RZ, R3 ;  /* 0x000000ffff0a7224 */ /* 0x000fe400078e0003 */
[----:B------:R-:W0:Y:S01]  /*150b0*/  LDC R3, c[0x0][0x3ac] ;  /* 0x0000eb00ff037b82 */ /* 0x000e220000000800 */
[----:B------:R-:W-:Y:S02]  /*150c0*/  IMAD.MOV.U32 R27, RZ, RZ, R24 ;  /* 0x000000ffff1b7224 */ /* 0x000fe400078e0018 */
[----:B------:R-:W-:Y:S02]  /*150d0*/  IMAD.MOV.U32 R24, RZ, RZ, R23 ;  /* 0x000000ffff187224 */ /* 0x000fe400078e0017 */
[----:B------:R-:W-:-:S02]  /*150e0*/  IMAD.MOV.U32 R23, RZ, RZ, R20 ;  /* 0x000000ffff177224 */ /* 0x000fc400078e0014 */
[----:B------:R-:W-:Y:S02]  /*150f0*/  IMAD.MOV.U32 R20, RZ, RZ, R19 ;  /* 0x000000ffff147224 */ /* 0x000fe400078e0013 */
[----:B------:R-:W-:Y:S01]  /*15100*/  IMAD.MOV.U32 R19, RZ, RZ, R16 ;  /* 0x000000ffff137224 */ /* 0x000fe200078e0010 */
[----:B------:R-:W-:Y:S01]  /*15110*/  STL.64 [R1+0x480], R26 ;  /* 0x0004801a01007387 */ /* 0x000fe20000100a00 */
[----:B------:R-:W-:-:S03]  /*15120*/  IMAD.MOV.U32 R16, RZ, RZ, R15 ;  /* 0x000000ffff107224 */ /* 0x000fc600078e000f */
[----:B------:R-:W-:Y:S01]  /*15130*/  STL.64 [R1+0x488], R24 ;  /* 0x0004881801007387 */ /* 0x000fe20000100a00 */
[----:B------:R-:W-:-:S03]  /*15140*/  IMAD.MOV.U32 R15, RZ, RZ, R12 ;  /* 0x000000ffff0f7224 */ /* 0x000fc600078e000c */
[----:B------:R-:W-:Y:S01]  /*15150*/  STL.64 [R1+0x490], R22 ;  /* 0x0004901601007387 */ /* 0x000fe20000100a00 */
[----:B------:R-:W-:-:S03]  /*15160*/  IMAD.MOV.U32 R12, RZ, RZ, R11 ;  /* 0x000000ffff0c7224 */ /* 0x000fc600078e000b */
[----:B------:R-:W-:Y:S04]  /*15170*/  STL.64 [R1+0x498], R20 ;  /* 0x0004981401007387 */ /* 0x000fe80000100a00 */
[----:B------:R-:W-:Y:S04]  /*15180*/  STL.64 [R1+0x4a0], R18 ;  /* 0x0004a01201007387 */ /* 0x000fe80000100a00 */
[----:B------:R-:W-:Y:S04]  /*15190*/  STL.64 [R1+0x4a8], R16 ;  /* 0x0004a81001007387 */ /* 0x000fe80000100a00 */
[----:B------:R-:W-:Y:S01]  /*151a0*/  STL.64 [R1+0x4b0], R14 ;  /* 0x0004b00e01007387 */ /* 0x000fe20000100a00 */
[----:B------:R-:W-:-:S03]  /*151b0*/  IMAD.MOV.U32 R11, RZ, RZ, R8 ;  /* 0x000000ffff0b7224 */ /* 0x000fc600078e0008 */
[----:B------:R-:W-:Y:S01]  /*151c0*/  STL.64 [R1+0x4b8], R12 ;  /* 0x0004b80c01007387 */ /* 0x000fe20000100a00 */
[----:B------:R-:W-:Y:S02]  /*151d0*/  IMAD.MOV.U32 R8, RZ, RZ, R6 ;  /* 0x000000ffff087224 */ /* 0x000fe400078e0006 */
[----:B------:R-:W-:Y:S01]  /*151e0*/  IMAD.MOV.U32 R6, RZ, RZ, R28 ;  /* 0x000000ffff067224 */ /* 0x000fe200078e001c */
[----:B0-----:R0:W-:Y:S04]  /*151f0*/  STL.64 [R1+0x868], R2 ;  /* 0x0008680201007387 */ /* 0x0011e80000100a00 */
[----:B------:R-:W-:Y:S04]  /*15200*/  STL.64 [R1+0x4c0], R10 ;  /* 0x0004c00a01007387 */ /* 0x000fe80000100a00 */
[----:B------:R-:W-:Y:S01]  /*15210*/  STL.64 [R1+0x4c8], R8 ;  /* 0x0004c80801007387 */ /* 0x000fe20000100a00 */
[----:B0-----:R-:W-:-:S02]  /*15220*/  IMAD.MOV.U32 R2, RZ, RZ, R4 ;  /* 0x000000ffff027224 */ /* 0x001fc400078e0004 */
[----:B------:R-:W-:Y:S02]  /*15230*/  IMAD.MOV.U32 R3, RZ, RZ, R7 ;  /* 0x000000ffff037224 */ /* 0x000fe400078e0007 */
[----:B------:R-:W-:-:S03]  /*15240*/  IMAD.MOV.U32 R7, RZ, RZ, R5 ;  /* 0x000000ffff077224 */ /* 0x000fc600078e0005 */
[----:B------:R0:W-:Y:S04]  /*15250*/  STL.64 [R1+0x4d0], R2 ;  /* 0x0004d00201007387 */ /* 0x0001e80000100a00 */
[----:B0-----:R-:W2:Y:S04]  /*15260*/  LDL.LU R2, [R1+0x568] ;  /* 0x0005680001027983 */ /* 0x001ea80000300800 */
[----:B------:R-:W-:Y:S04]  /*15270*/  STL.64 [R1+0x4d8], R6 ;  /* 0x0004d80601007387 */ /* 0x000fe80000100a00 */
[----:B------:R-:W3:Y:S01]  /*15280*/  LDL.LU R3, [R1+0x1a4] ;  /* 0x0001a40001037983 */ /* 0x000ee20000300800 */
[----:B------:R-:W-:-:S02]  /*15290*/  IMAD.MOV.U32 R4, RZ, RZ, R0 ;  /* 0x000000ffff047224 */ /* 0x000fc400078e0000 */
[----:B------:R-:W-:-:S05]  /*152a0*/  IMAD.MOV.U32 R5, RZ, RZ, R29 ;  /* 0x000000ffff057224 */ /* 0x000fca00078e001d */
[----:B------:R-:W-:Y:S04]  /*152b0*/  STL.64 [R1+0x4e0], R4 ;  /* 0x0004e00401007387 */ /* 0x000fe80000100a00 */
[----:B---3--:R0:W-:Y:S04]  /*152c0*/  STL [R1+0x870], R3 ;  /* 0x0008700301007387 */ /* 0x0081e80000100800 */
[----:B0-----:R-:W2:Y:S04]  /*152d0*/  LDL.LU R3, [R1+0x1a0] ;  /* 0x0001a00001037983 */ /* 0x001ea80000300800 */
        /* <DEDUP_REMOVED lines=58> */
[----:B------:R-:W3:Y:S04]  /*15680*/  LDL.LU.64 R14, [R1+0x128] ;  /* 0x00012800010e7983 */ /* 0x000ee80000300a00 */
[----:B------:R-:W3:Y:S04]  /*15690*/  LDL.LU.64 R12, [R1+0x120] ;  /* 0x00012000010c7983 */ /* 0x000ee80000300a00 */
[----:B------:R-:W3:Y:S04]  /*156a0*/  LDL.LU.64 R10, [R1+0x118] ;  /* 0x00011800010a7983 */ /* 0x000ee80000300a00 */
[----:B------:R-:W3:Y:S04]  /*156b0*/  LDL.LU.64 R8, [R1+0x110] ;  /* 0x0001100001087983 */ /* 0x000ee80000300a00 */
[----:B------:R-:W3:Y:S04]  /*156c0*/  LDL.LU.64 R6, [R1+0x108] ;  /* 0x0001080001067983 */ /* 0x000ee80000300a00 */
[----:B------:R-:W3:Y:S04]  /*156d0*/  LDL.LU.64 R4, [R1+0x100] ;  /* 0x0001000001047983 */ /* 0x000ee80000300a00 */
[----:B------:R-:W3:Y:S01]  /*156e0*/  LDL.LU.64 R28, [R1+0xf8] ;  /* 0x0000f800011c7983 */ /* 0x000ee20000300a00 */
        /* <DEDUP_REMOVED lines=74> */
[----:B0-----:R-:W2:Y:S04]  /*15b90*/  LDL.LU.64 R2, [R1+0x878] ;  /* 0x0008780001027983 */ /* 0x001ea80000300a00 */
[----:B--2---:R0:W-:Y:S04]  /*15ba0*/  STL.64 [R1+0x568], R2 ;  /* 0x0005680201007387 */ /* 0x0041e80000100a00 */
[----:B0-----:R-:W2:Y:S01]  /*15bb0*/  LDL.LU R3, [R1+0x870] ;  /* 0x0008700001037983 */ /* 0x001ea20000300800 */
[----:B---3--:R-:W-:-:S02]  /*15bc0*/  IMAD.MOV.U32 R2, RZ, RZ, R26 ;  /* 0x000000ffff027224 */ /* 0x008fc400078e001a */
[----:B------:R-:W-:-:S03]  /*15bd0*/  IMAD.MOV.U32 R26, RZ, RZ, R24 ;  /* 0x000000ffff1a7224 */ /* 0x000fc600078e0018 */
[----:B--2---:R0:W-:Y:S04]  /*15be0*/  STL.64 [R1+0x570], R2 ;  /* 0x0005700201007387 */ /* 0x0041e80000100a00 */
[----:B0-----:R-:W2:Y:S04]  /*15bf0*/  LDL.LU.64 R2, [R1+0x868] ;  /* 0x0008680001027983 */ /* 0x001ea80000300a00 */
[----:B----4-:R0:W-:Y:S01]  /*15c00*/  STL.64 [R1+0x578], R26 ;  /* 0x0005781a01007387 */ /* 0x0101e20000100a00 */
[----:B------:R-:W-:Y:S02]  /*15c10*/  IMAD.MOV.U32 R24, RZ, RZ, R20 ;  /* 0x000000ffff187224 */ /* 0x000fe400078e0014 */
[----:B------:R-:W-:-:S02]  /*15c20*/  IMAD.MOV.U32 R20, RZ, RZ, R16 ;  /* 0x000000ffff147224 */ /* 0x000fc400078e0010 */
[----:B0-----:R-:W-:Y:S02]  /*15c30*/  IMAD.MOV.U32 R26, RZ, RZ, R22 ;  /* 0x000000ffff1a7224 */ /* 0x001fe400078e0016 */
[----:B------:R-:W-:Y:S01]  /*15c40*/  IMAD.MOV.U32 R27, RZ, RZ, R25 ;  /* 0x000000ffff1b7224 */ /* 0x000fe200078e0019 */
[----:B------:R-:W-:Y:S01]  /*15c50*/  MOV R25, R23 ;  /* 0x0000001700197202 */ /* 0x000fe20000000f00 */
[----:B------:R-:W-:Y:S02]  /*15c60*/  IMAD.MOV.U32 R22, RZ, RZ, R18 ;  /* 0x000000ffff167224 */ /* 0x000fe400078e0012 */
[----:B------:R-:W-:Y:S02]  /*15c70*/  IMAD.MOV.U32 R23, RZ, RZ, R21 ;  /* 0x000000ffff177224 */ /* 0x000fe400078e0015 */
[----:B------:R-:W-:Y:S02]  /*15c80*/  IMAD.MOV.U32 R21, RZ, RZ, R19 ;  /* 0x000000ffff157224 */ /* 0x000fe400078e0013 */
[----:B------:R-:W-:-:S02]  /*15c90*/  IMAD.MOV.U32 R18, RZ, RZ, R0 ;  /* 0x000000ffff127224 */ /* 0x000fc400078e0000 */
[----:B------:R-:W-:Y:S01]  /*15ca0*/  IMAD.MOV.U32 R19, RZ, RZ, R17 ;  /* 0x000000ffff137224 */ /* 0x000fe200078e0011 */
[----:B------:R0:W-:Y:S04]  /*15cb0*/  STL.64 [R1+0x580], R26 ;  /* 0x0005801a01007387 */ /* 0x0001e80000100a00 */
[----:B------:R-:W-:Y:S04]  /*15cc0*/  STL.64 [R1+0x588], R24 ;  /* 0x0005881801007387 */ /* 0x000fe80000100a00 */
[----:B------:R-:W-:Y:S04]  /*15cd0*/  STL.64 [R1+0x590], R22 ;  /* 0x0005901601007387 */ /* 0x000fe80000100a00 */
[----:B------:R-:W-:Y:S04]  /*15ce0*/  STL.64 [R1+0x598], R20 ;  /* 0x0005981401007387 */ /* 0x000fe80000100a00 */
[----:B------:R-:W-:Y:S01]  /*15cf0*/  STL.64 [R1+0x5a0], R18 ;  /* 0x0005a01201007387 */ /* 0x000fe20000100a00 */
[----:B--2---:R-:W-:-:S04]  /*15d00*/  IMAD.SHL.U32 R3, R3, 0x80, RZ ;  /* 0x0000008003037824 */ /* 0x004fc800078e00ff */
[----:B------:R-:W-:-:S04]  /*15d10*/  IMAD.WIDE R16, R3, 0x2, R14 ;  /* 0x0000000203107825 */ /* 0x000fc800078e020e */
[----:B------:R-:W-:-:S04]  /*15d20*/  IMAD.WIDE R14, R3, 0x2, R12 ;  /* 0x00000002030e7825 */ /* 0x000fc800078e020c */
[----:B------:R-:W-:-:S04]  /*15d30*/  IMAD.WIDE R12, R3, 0x2, R10 ;  /* 0x00000002030c7825 */ /* 0x000fc800078e020a */
[----:B------:R-:W-:-:S04]  /*15d40*/  IMAD.WIDE R10, R3, 0x2, R8 ;  /* 0x00000002030a7825 */ /* 0x000fc800078e0208 */
[C---:B------:R-:W-:Y:S01]  /*15d50*/  IMAD.WIDE R8, R3.reuse, 0x2, R6 ;  /* 0x0000000203087825 */ /* 0x040fe200078e0206 */
[----:B------:R-:W-:Y:S04]  /*15d60*/  STL.64 [R1+0x398], R16 ;  /* 0x0003981001007387 */ /* 0x000fe80000100a00 */
[----:B------:R-:W-:Y:S04]  /*15d70*/  STL.64 [R1+0x390], R14 ;  /* 0x0003900e01007387 */ /* 0x000fe80000100a00 */
[----:B------:R-:W-:Y:S04]  /*15d80*/  STL.64 [R1+0x388], R12 ;  /* 0x0003880c01007387 */ /* 0x000fe80000100a00 */
[----:B------:R-:W-:Y:S04]  /*15d90*/  STL.64 [R1+0x380], R10 ;  /* 0x0003800a01007387 */ /* 0x000fe80000100a00 */
[----:B------:R-:W-:Y:S04]  /*15da0*/  STL.64 [R1+0x378], R8 ;  /* 0x0003780801007387 */ /* 0x000fe80000100a00 */
[----:B0-----:R-:W2:Y:S01]  /*15db0*/  LDL.LU.64 R26, [R1+0x60] ;  /* 0x00006000011a7983 */ /* 0x001ea20000300a00 */
[----:B------:R-:W-:-:S04]  /*15dc0*/  IMAD.WIDE R6, R3, 0x2, R4 ;  /* 0x0000000203067825 */ /* 0x000fc800078e0204 */
[C---:B------:R-:W-:Y:S01]  /*15dd0*/  IMAD.WIDE R4, R3.reuse, 0x2, R28 ;  /* 0x0000000203047825 */ /* 0x040fe200078e021c */
[----:B------:R-:W-:Y:S04]  /*15de0*/  STL.64 [R1+0x370], R6 ;  /* 0x0003700601007387 */ /* 0x000fe80000100a00 */
[----:B--2---:R0:W-:Y:S04]  /*15df0*/  STL.64 [R1+0x7d8], R26 ;  /* 0x0007d81a01007387 */ /* 0x0041e80000100a00 */
[----:B------:R-:W-:Y:S04]  /*15e00*/  STL.64 [R1+0x368], R4 ;  /* 0x0003680401007387 */ /* 0x000fe80000100a00 */
[----:B0-----:R-:W2:Y:S04]  /*15e10*/  LDL.LU.64 R26, [R1+0x68] ;  /* 0x00006800011a7983 */ /* 0x001ea80000300a00 */
[----:B--2---:R0:W-:Y:S04]  /*15e20*/  STL.64 [R1+0x7e0], R26 ;  /* 0x0007e01a01007387 */ /* 0x0041e80000100a00 */
        /* <DEDUP_REMOVED lines=33> */
[----:B------:R-:W3:Y:S04]  /*16040*/  LDL.LU.64 R24, [R1+0x58] ;  /* 0x0000580001187983 */ /* 0x000ee80000300a00 */
[----:B------:R-:W4:Y:S04]  /*16050*/  LDL.LU.64 R22, [R1+0x50] ;  /* 0x0000500001167983 */ /* 0x000f280000300a00 */
[----:B------:R-:W3:Y:S04]  /*16060*/  LDL.LU.64 R20, [R1+0x48] ;  /* 0x0000480001147983 */ /* 0x000ee80000300a00 */
        /* <DEDUP_REMOVED lines=8> */
[----:B------:R-:W3:Y:S01]  /*160f0*/  LDL.LU.64 R28, [R1] ;  /* 0x00000000011c7983 */ /* 0x000ee20000300a00 */
[----:B--2---:R-:W-:-:S05]  /*16100*/  IMAD.WIDE R26, R3, 0x2, R26 ;  /* 0x00000002031a7825 */ /* 0x004fca00078e021a */
[----:B------:R0:W-:Y:S04]  /*16110*/  STL.64 [R1+0x360], R26 ;  /* 0x0003601a01007387 */ /* 0x0001e80000100a00 */
[----:B0-----:R-:W2:Y:S02]  /*16120*/  LDL.LU.64 R26, [R1+0x860] ;  /* 0x00086000011a7983 */ /* 0x001ea40000300a00 */
        /* <DEDUP_REMOVED lines=50> */
[----:B0-----:R-:W2:Y:S01]  /*16450*/  LDL.LU.64 R26, [R1+0x7d8] ;  /* 0x0007d800011a7983 */ /* 0x001ea20000300a00 */
[----:B---3--:R-:W-:-:S04]  /*16460*/  IMAD.WIDE R24, R3, 0x2, R24 ;  /* 0x0000000203187825 */ /* 0x008fc800078e0218 */
[----:B----4-:R-:W-:-:S04]  /*16470*/  IMAD.WIDE R22, R3, 0x2, R22 ;  /* 0x0000000203167825 */ /* 0x010fc800078e0216 */
[----:B------:R-:W-:-:S04]  /*16480*/  IMAD.WIDE R20, R3, 0x2, R20 ;  /* 0x0000000203147825 */ /* 0x000fc800078e0214 */
        /* <DEDUP_REMOVED lines=9> */
[----:B--2---:R-:W-:-:S05]  /*16520*/  IMAD.WIDE R26, R3, 0x2, R26 ;  /* 0x00000002031a7825 */ /* 0x004fca00078e021a */
[----:B------:R0:W-:Y:S04]  /*16530*/  STL.64 [R1+0x2d0], R26 ;  /* 0x0002d01a01007387 */ /* 0x0001e80000100a00 */
[----:B0-----:R-:W2:Y:S04]  /*16540*/  LDL.LU.64 R26, [R1+0x7d0] ;  /* 0x0007d000011a7983 */ /* 0x001ea80000300a00 */
[----:B------:R0:W-:Y:S04]  /*16550*/  STL.64 [R1+0x2c8], R24 ;  /* 0x0002c81801007387 */ /* 0x0001e80000100a00 */
[----:B0-----:R-:W3:Y:S04]  /*16560*/  LDL.LU.64 R24, [R1+0x7c8] ;  /* 0x0007c80001187983 */ /* 0x001ee80000300a00 */
[----:B------:R0:W-:Y:S04]  /*16570*/  STL.64 [R1+0x2c0], R22 ;  /* 0x0002c01601007387 */ /* 0x0001e80000100a00 */
[----:B0-----:R-:W4:Y:S04]  /*16580*/  LDL.LU.64 R22, [R1+0x7c0] ;  /* 0x0007c00001167983 */ /* 0x001f280000300a00 */
[----:B------:R0:W-:Y:S04]  /*16590*/  STL.64 [R1+0x2b8], R20 ;  /* 0x0002b81401007387 */ /* 0x0001e80000100a00 */
[----:B0-----:R-:W2:Y:S04]  /*165a0*/  LDL.LU.64 R20, [R1+0x7b8] ;  /* 0x0007b80001147983 */ /* 0x001ea80000300a00 */
        /* <DEDUP_REMOVED lines=17> */
[----:B0-----:R-:W2:Y:S01]  /*166c0*/  LDL.LU.64 R28, [R1+0x770] ;  /* 0x00077000011c7983 */ /* 0x001ea20000300a00 */
[----:B---3--:R-:W-:-:S04]  /*166d0*/  IMAD.WIDE R24, R3, 0x2, R24 ;  /* 0x0000000203187825 */ /* 0x008fc800078e0218 */
[----:B----4-:R-:W-:-:S04]  /*166e0*/  IMAD.WIDE R22, R3, 0x2, R22 ;  /* 0x0000000203167825 */ /* 0x010fc800078e0216 */
[----:B--2---:R-:W-:-:S04]  /*166f0*/  IMAD.WIDE R20, R3, 0x2, R20 ;  /* 0x0000000203147825 */ /* 0x004fc800078e0214 */
        /* <DEDUP_REMOVED lines=8> */
[----:B------:R-:W-:-:S05]  /*16780*/  IMAD.WIDE R28, R3, 0x2, R28 ;  /* 0x00000002031c7825 */ /* 0x000fca00078e021c */
        /* <DEDUP_REMOVED lines=23> */
[----:B0-----:R-:W3:Y:S01]  /*16900*/  LDL.LU.64 R24, [R1+0x130] ;  /* 0x0001300001187983 */ /* 0x001ee20000300a00 */
[----:B------:R-:W-:-:S05]  /*16910*/  IMAD.WIDE R26, R3, 0x2, R26 ;  /* 0x00000002031a7825 */ /* 0x000fca00078e021a */
[----:B------:R2:W-:Y:S02]  /*16920*/  STL.64 [R1+0x200], R26 ;  /* 0x0002001a01007387 */ /* 0x0005e40000100a00 */
[----:B--2---:R-:W-:-:S04]  /*16930*/  IMAD.WIDE R26, R3, 0x2, R22 ;  /* 0x00000002031a7825 */ /* 0x004fc800078e0216 */
[----:B------:R-:W-:-:S04]  /*16940*/  IMAD.WIDE R22, R3, 0x2, R18 ;  /* 0x0000000203167825 */ /* 0x000fc800078e0212 */
[----:B------:R-:W-:-:S04]  /*16950*/  IMAD.WIDE R18, R3, 0x2, R14 ;  /* 0x0000000203127825 */ /* 0x000fc800078e020e */
[----:B---3--:R-:W-:-:S05]  /*16960*/  IMAD.WIDE R24, R3, 0x2, R24 ;  /* 0x0000000203187825 */ /* 0x008fca00078e0218 */
[----:B------:R0:W-:Y:S04]  /*16970*/  STL.64 [R1+0x1f8], R24 ;  /* 0x0001f81801007387 */ /* 0x0001e80000100a00 */
[----:B------:R-:W-:Y:S01]  /*16980*/  STL.64 [R1+0x1f0], R26 ;  /* 0x0001f01a01007387 */ /* 0x000fe20000100a00 */
[----:B------:R-:W-:-:S04]  /*16990*/  IMAD.WIDE R14, R3, 0x2, R10 ;  /* 0x00000002030e7825 */ /* 0x000fc800078e020a */
[----:B----4-:R-:W-:-:S04]  /*169a0*/  IMAD.WIDE R10, R3, 0x2, R6 ;  /* 0x00000002030a7825 */ /* 0x010fc800078e0206 */
[----:B0-----:R-:W-:-:S04]  /*169b0*/  IMAD.WIDE R24, R3, 0x2, R20 ;  /* 0x0000000203187825 */ /* 0x001fc800078e0214 */
[----:B------:R-:W-:-:S04]  /*169c0*/  IMAD.WIDE R20, R3, 0x2, R16 ;  /* 0x0000000203147825 */ /* 0x000fc800078e0210 */
[----:B------:R-:W-:-:S04]  /*169d0*/  IMAD.WIDE R16, R3, 0x2, R12 ;  /* 0x0000000203107825 */ /* 0x000fc800078e020c */
[C---:B------:R-:W-:Y:S01]  /*169e0*/  IMAD.WIDE R12, R3.reuse, 0x2, R8 ;  /* 0x00000002030c7825 */ /* 0x040fe200078e0208 */
[----:B------:R-:W-:Y:S04]  /*169f0*/  STL.64 [R1+0x1e8], R24 ;  /* 0x0001e81801007387 */ /* 0x000fe80000100a00 */
[----:B------:R-:W-:Y:S04]  /*16a00*/  STL.64 [R1+0x1e0], R22 ;  /* 0x0001e01601007387 */ /* 0x000fe80000100a00 */
[----:B------:R-:W-:Y:S04]  /*16a10*/  STL.64 [R1+0x1d8], R20 ;  /* 0x0001d81401007387 */ /* 0x000fe80000100a00 */
[----:B------:R-:W-:Y:S04]  /*16a20*/  STL.64 [R1+0x1d0], R18 ;  /* 0x0001d01201007387 */ /* 0x000fe80000100a00 */
[----:B------:R-:W-:Y:S01]  /*16a30*/  STL.64 [R1+0x1c8], R16 ;  /* 0x0001c81001007387 */ /* 0x000fe20000100a00 */
[----:B------:R-:W-:-:S03]  /*16a40*/  IMAD.WIDE R8, R3, 0x2, R4 ;  /* 0x0000000203087825 */ /* 0x000fc600078e0204 */
[----:B------:R-:W-:Y:S04]  /*16a50*/  STL.64 [R1+0x1c0], R14 ;  /* 0x0001c00e01007387 */ /* 0x000fe80000100a00 */
[----:B------:R-:W-:Y:S04]  /*16a60*/  STL.64 [R1+0x1b8], R12 ;  /* 0x0001b80c01007387 */ /* 0x000fe80000100a00 */
[----:B------:R-:W-:Y:S04]  /*16a70*/  STL.64 [R1+0x1b0], R10 ;  /* 0x0001b00a01007387 */ /* 0x000fe80000100a00 */
[----:B------:R-:W2:Y:S04]  /*16a80*/  LDL.LU.64 R4, [R1+0x190] ;  /* 0x0001900001047983 */ /* 0x000ea80000300a00 */
[----:B------:R0:W-:Y:S04]  /*16a90*/  STL.64 [R1+0x1a8], R8 ;  /* 0x0001a80801007387 */ /* 0x0001e80000100a00 */
[----:B0-----:R-:W3:Y:S01]  /*16aa0*/  LDL.LU.64 R8, [R1+0x3c8] ;  /* 0x0003c80001087983 */ /* 0x001ee20000300a00 */
[----:B------:R-:W-:-:S05]  /*16ab0*/  IMAD.WIDE R6, R3, 0x2, R28 ;  /* 0x0000000203067825 */ /* 0x000fca00078e021c */
[----:B------:R-:W-:Y:S04]  /*16ac0*/  STL.64 [R1+0x1a0], R6 ;  /* 0x0001a00601007387 */ /* 0x000fe80000100a00 */
[----:B---3--:R0:W-:Y:S04]  /*16ad0*/  STL.64 [R1+0x748], R8 ;  /* 0x0007480801007387 */ /* 0x0081e80000100a00 */
[----:B0-----:R-:W3:Y:S04]  /*16ae0*/  LDL.LU.64 R8, [R1+0x3c0] ;  /* 0x0003c00001087983 */ /* 0x001ee80000300a00 */
        /* <DEDUP_REMOVED lines=8> */
[----:B------:R-:W4:Y:S04]  /*16b70*/  LDL.LU.64 R10, [R1+0x3d0] ;  /* 0x0003d000010a7983 */ /* 0x000f280000300a00 */
[----:B------:R-:W2:Y:S04]  /*16b80*/  LDL.LU.64 R26, [R1+0x428] ;  /* 0x00042800011a7983 */ /* 0x000ea80000300a00 */
        /* <DEDUP_REMOVED lines=17> */
[----:B0-----:R-:W2:Y:S01]  /*16ca0*/  LDL.LU.64 R26, [R1+0x3e0] ;  /* 0x0003e000011a7983 */ /* 0x001ea20000300a00 */
[----:B------:R-:W-:-:S04]  /*16cb0*/  IMAD.WIDE R4, R3, 0x2, R4 ;  /* 0x0000000203047825 */ /* 0x000fc800078e0204 */
[C---:B---3--:R-:W-:Y:S01]  /*16cc0*/  IMAD.WIDE R8, R3.reuse, 0x2, R8 ;  /* 0x0000000203087825 */ /* 0x048fe200078e0208 */
[----:B--2---:R0:W-:Y:S04]  /*16cd0*/  STL.64 [R1+0x740], R26 ;  /* 0x0007401a01007387 */ /* 0x0041e80000100a00 */
[----:B0-----:R-:W2:Y:S04]  /*16ce0*/  LDL.LU.64 R26, [R1+0x3d8] ;  /* 0x0003d800011a7983 */ /* 0x001ea80000300a00 */
[----:B------:R-:W3:Y:S04]  /*16cf0*/  LDL.LU.64 R24, [R1+0x430] ;  /* 0x0004300001187983 */ /* 0x000ee80000300a00 */
[----:B------:R-:W2:Y:S04]  /*16d00*/  LDL.LU.64 R22, [R1+0x438] ;  /* 0x0004380001167983 */ /* 0x000ea80000300a00 */
[----:B------:R-:W2:Y:S04]  /*16d10*/  LDL.LU.64 R20, [R1+0x440] ;  /* 0x0004400001147983 */ /* 0x000ea80000300a00 */
[----:B------:R-:W2:Y:S04]  /*16d20*/  LDL.LU.64 R18, [R1+0x448] ;  /* 0x0004480001127983 */ /* 0x000ea80000300a00 */
[----:B------:R-:W2:Y:S04]  /*16d30*/  LDL.LU.64 R16, [R1+0x450] ;  /* 0x0004500001107983 */ /* 0x000ea80000300a00 */
[----:B------:R-:W2:Y:S04]  /*16d40*/  LDL.LU.64 R14, [R1+0x458] ;  /* 0x00045800010e7983 */ /* 0x000ea80000300a00 */
[----:B------:R-:W2:Y:S04]  /*16d50*/  LDL.LU.64 R12, [R1+0x460] ;  /* 0x00046000010c7983 */ /* 0x000ea80000300a00 */
[----:B------:R-:W2:Y:S04]  /*16d60*/  LDL.LU.64 R28, [R1+0x468] ;  /* 0x00046800011c7983 */ /* 0x000ea80000300a00 */
[----:B------:R-:W2:Y:S04]  /*16d70*/  LDL.LU.64 R6, [R1+0x470] ;  /* 0x0004700001067983 */ /* 0x000ea80000300a00 */
[----:B------:R0:W-:Y:S04]  /*16d80*/  STL.64 [R1+0x198], R4 ;  /* 0x0001980401007387 */ /* 0x0001e80000100a00 */
[----:B0-----:R-:W2:Y:S04]  /*16d90*/  LDL.LU.64 R4, [R1+0x478] ;  /* 0x0004780001047983 */ /* 0x001ea80000300a00 */
        /* <DEDUP_REMOVED lines=14> */
[----:B----4-:R-:W-:-:S04]  /*16e80*/  IMAD.WIDE R10, R3, 0x2, R10 ;  /* 0x00000002030a7825 */ /* 0x010fc800078e020a */
[----:B------:R-:W-:-:S04]  /*16e90*/  IMAD.WIDE R26, R3, 0x2, R26 ;  /* 0x00000002031a7825 */ /* 0x000fc800078e021a */
[----:B--2---:R-:W-:-:S05]  /*16ea0*/  IMAD.WIDE R8, R3, 0x2, R8 ;  /* 0x0000000203087825 */ /* 0x004fca00078e0208 */
[----:B------:R0:W-:Y:S04]  /*16eb0*/  STL.64 [R1+0x168], R8 ;  /* 0x0001680801007387 */ /* 0x0001e80000100a00 */
[----:B0-----:R-:W2:Y:S04]  /*16ec0*/  LDL.LU.64 R8, [R1+0x480] ;  /* 0x0004800001087983 */ /* 0x001ea80000300a00 */
[----:B------:R0:W-:Y:S04]  /*16ed0*/  STL.64 [R1+0x160], R10 ;  /* 0x0001600a01007387 */ /* 0x0001e80000100a00 */
[----:B0-----:R-:W4:Y:S04]  /*16ee0*/  LDL.LU.64 R10, [R1+0x488] ;  /* 0x00048800010a7983 */ /* 0x001f280000300a00 */
        /* <DEDUP_REMOVED lines=29> */
[----:B------:R-:W-:-:S04]  /*170c0*/  IMAD.WIDE R12, R3, 0x2, R12 ;  /* 0x00000002030c7825 */ /* 0x000fc800078e020c */
[----:B--2---:R-:W-:-:S05]  /*170d0*/  IMAD.WIDE R26, R3, 0x2, R26 ;  /* 0x00000002031a7825 */ /* 0x004fca00078e021a */
[----:B------:R3:W-:Y:S02]  /*170e0*/  STL.64 [R1+0x108], R26 ;  /* 0x0001081a01007387 */ /* 0x0007e40000100a00 */
[----:B---3--:R-:W-:-:S04]  /*170f0*/  IMAD.WIDE R26, R3, 0x2, R24 ;  /* 0x00000002031a7825 */ /* 0x008fc800078e0218 */
[----:B------:R-:W-:-:S04]  /*17100*/  IMAD.WIDE R24, R3, 0x2, R22 ;  /* 0x0000000203187825 */ /* 0x000fc800078e0216 */
[----:B------:R-:W-:-:S04]  /*17110*/  IMAD.WIDE R22, R3, 0x2, R20 ;  /* 0x0000000203167825 */ /* 0x000fc800078e0214 */
[----:B------:R-:W-:-:S04]  /*17120*/  IMAD.WIDE R20, R3, 0x2, R18 ;  /* 0x0000000203147825 */ /* 0x000fc800078e0212 */
[C---:B------:R-:W-:Y:S01]  /*17130*/  IMAD.WIDE R18, R3.reuse, 0x2, R16 ;  /* 0x0000000203127825 */ /* 0x040fe200078e0210 */
[----:B------:R-:W-:Y:S03]  /*17140*/  STL.64 [R1+0x100], R26 ;  /* 0x0001001a01007387 */ /* 0x000fe60000100a00 */
[C---:B------:R-:W-:Y:S01]  /*17150*/  IMAD.WIDE R16, R3.reuse, 0x2, R14 ;  /* 0x0000000203107825 */ /* 0x040fe200078e020e */
[----:B------:R-:W-:Y:S04]  /*17160*/  STL.64 [R1+0xf8], R24 ;  /* 0x0000f81801007387 */ /* 0x000fe80000100a00 */
[----:B------:R-:W-:Y:S04]  /*17170*/  STL.64 [R1+0xf0], R22 ;  /* 0x0000f01601007387 */ /* 0x000fe80000100a00 */
[----:B------:R-:W-:Y:S04]  /*17180*/  STL.64 [R1+0xe8], R20 ;  /* 0x0000e81401007387 */ /* 0x000fe80000100a00 */
[----:B------:R-:W-:Y:S01]  /*17190*/  STL.64 [R1+0xe0], R18 ;  /* 0x0000e01201007387 */ /* 0x000fe20000100a00 */
[----:B------:R-:W-:-:S03]  /*171a0*/  IMAD.WIDE R14, R3, 0x2, R28 ;  /* 0x00000002030e7825 */ /* 0x000fc600078e021c */
[----:B------:R-:W-:Y:S04]  /*171b0*/  STL.64 [R1+0xd8], R16 ;  /* 0x0000d81001007387 */ /* 0x000fe80000100a00 */
[----:B------:R-:W2:Y:S04]  /*171c0*/  LDL.LU.64 R28, [R1+0x490] ;  /* 0x00049000011c7983 */ /* 0x000ea80000300a00 */
[----:B------:R0:W-:Y:S04]  /*171d0*/  STL.64 [R1+0xd0], R12 ;  /* 0x0000d00c01007387 */ /* 0x0001e80000100a00 */
[----:B------:R-:W-:Y:S01]  /*171e0*/  STL.64 [R1+0xc8], R14 ;  /* 0x0000c80e01007387 */ /* 0x000fe20000100a00 */
[----:B0-----:R-:W-:-:S04]  /*171f0*/  IMAD.WIDE R12, R3, 0x2, R6 ;  /* 0x00000002030c7825 */ /* 0x001fc800078e0206 */
[C---:B------:R-:W-:Y:S02]  /*17200*/  IMAD.WIDE R6, R3.reuse, 0x2, R4 ;  /* 0x0000000203067825 */ /* 0x040fe400078e0204 */
[----:B------:R-:W3:Y:S04]  /*17210*/  LDL.LU.64 R4, [R1+0x4a0] ;  /* 0x0004a00001047983 */ /* 0x000ee80000300a00 */
[----:B------:R-:W-:Y:S04]  /*17220*/  STL.64 [R1+0xc0], R12 ;  /* 0x0000c00c01007387 */ /* 0x000fe80000100a00 */
[----:B---3--:R0:W-:Y:S04]  /*17230*/  STL.64 [R1+0x6f0], R4 ;  /* 0x0006f00401007387 */ /* 0x0081e80000100a00 */
[----:B------:R1:W-:Y:S04]  /*17240*/  STL.64 [R1+0xb8], R6 ;  /* 0x0000b80601007387 */ /* 0x0003e80000100a00 */
[----:B0-----:R-:W3:Y:S04]  /*17250*/  LDL.LU.64 R4, [R1+0x498] ;  /* 0x0004980001047983 */ /* 0x001ee80000300a00 */
[----:B-1----:R-:W2:Y:S01]  /*17260*/  LDL.LU.64 R6, [R1+0x4b0] ;  /* 0x0004b00001067983 */ /* 0x002ea20000300a00 */
[----:B------:R-:W-:-:S04]  /*17270*/  IMAD.WIDE R12, R3, 0x2, R8 ;  /* 0x00000002030c7825 */ /* 0x000fc800078e0208 */
[C---:B----4-:R-:W-:Y:S01]  /*17280*/  IMAD.WIDE R14, R3.reuse, 0x2, R10 ;  /* 0x00000002030e7825 */ /* 0x050fe200078e020a */
[----:B--2---:R0:W-:Y:S04]  /*17290*/  STL.64 [R1+0x6e8], R6 ;  /* 0x0006e80601007387 */ /* 0x0041e80000100a00 */
[----:B0-----:R-:W2:Y:S04]  /*172a0*/  LDL.LU.64 R6, [R1+0x4a8] ;  /* 0x0004a80001067983 */ /* 0x001ea80000300a00 */
[----:B------:R-:W4:Y:S04]  /*172b0*/  LDL.LU.64 R8, [R1+0x4b8] ;  /* 0x0004b80001087983 */ /* 0x000f280000300a00 */
[----:B------:R0:W-:Y:S04]  /*172c0*/  STL.64 [R1+0xb0], R12 ;  /* 0x0000b00c01007387 */ /* 0x0001e80000100a00 */
[----:B------:R-:W2:Y:S04]  /*172d0*/  LDL.LU.64 R10, [R1+0x4c0] ;  /* 0x0004c000010a7983 */ /* 0x000ea80000300a00 */
[----:B0-----:R-:W2:Y:S04]  /*172e0*/  LDL.LU.64 R12, [R1+0x4c8] ;  /* 0x0004c800010c7983 */ /* 0x001ea80000300a00 */
[----:B------:R0:W-:Y:S04]  /*172f0*/  STL.64 [R1+0xa8], R14 ;  /* 0x0000a80e01007387 */ /* 0x0001e80000100a00 */
[----:B0-----:R-:W2:Y:S04]  /*17300*/  LDL.LU.64 R14, [R1+0x4d0] ;  /* 0x0004d000010e7983 */ /* 0x001ea80000300a00 */
[----:B------:R-:W2:Y:S04]  /*17310*/  LDL.LU.64 R16, [R1+0x4e0] ;  /* 0x0004e00001107983 */ /* 0x000ea80000300a00 */
[----:B--2---:R0:W-:Y:S04]  /*17320*/  STL.64 [R1+0x6e0], R16 ;  /* 0x0006e01001007387 */ /* 0x0041e80000100a00 */
[----:B0-----:R-:W2:Y:S04]  /*17330*/  LDL.LU.64 R16, [R1+0x4d8] ;  /* 0x0004d80001107983 */ /* 0x001ea80000300a00 */
[----:B------:R-:W2:Y:S04]  /*17340*/  LDL.LU.64 R18, [R1+0x4f8] ;  /* 0x0004f80001127983 */ /* 0x000ea80000300a00 */
[----:B--2---:R0:W-:Y:S04]  /*17350*/  STL.64 [R1+0x6d0], R18 ;  /* 0x0006d01201007387 */ /* 0x0041e80000100a00 */
[----:B0-----:R-:W2:Y:S04]  /*17360*/  LDL.LU.64 R18, [R1+0x4f0] ;  /* 0x0004f00001127983 */ /* 0x001ea80000300a00 */
[----:B--2---:R0:W-:Y:S04]  /*17370*/  STL.64 [R1+0x6d8], R18 ;  /* 0x0006d81201007387 */ /* 0x0041e80000100a00 */
[----:B0-----:R-:W2:Y:S04]  /*17380*/  LDL.LU.64 R18, [R1+0x4e8] ;  /* 0x0004e80001127983 */ /* 0x001ea80000300a00 */
[----:B------:R-:W2:Y:S04]  /*17390*/  LDL.LU.64 R20, [R1+0x508] ;  /* 0x0005080001147983 */ /* 0x000ea80000300a00 */
[----:B--2---:R0:W-:Y:S04]  /*173a0*/  STL.64 [R1+0x6c8], R20 ;  /* 0x0006c81401007387 */ /* 0x0041e80000100a00 */
[----:B0-----:R-:W2:Y:S04]  /*173b0*/  LDL.LU.64 R20, [R1+0x500] ;  /* 0x0005000001147983 */ /* 0x001ea80000300a00 */
[----:B------:R-:W2:Y:S04]  /*173c0*/  LDL.LU.64 R22, [R1+0x528] ;  /* 0x0005280001167983 */ /* 0x000ea80000300a00 */
        /* <DEDUP_REMOVED lines=8> */
[----:B------:R0:W-:Y:S04]  /*17450*/  STL.64 [R1+0xa0], R28 ;  /* 0x0000a01c01007387 */ /* 0x0001e80000100a00 */
[----:B0-----:R-:W2:Y:S04]  /*17460*/  LDL.LU.64 R28, [R1+0x540] ;  /* 0x00054000011c7983 */ /* 0x001ea80000300a00 */
[----:B------:R0:W-:Y:S04]  /*17470*/  STL.64 [R1+0x98], R4 ;  /* 0x0000980401007387 */ /* 0x0001e80000100a00 */
[----:B0-----:R-:W2:Y:S01]  /*17480*/  LDL.LU.64 R4, [R1+0x6f0] ;  /* 0x0006f00001047983 */ /* 0x001ea20000300a00 */
[----:B------:R-:W-:-:S04]  /*17490*/  IMAD.WIDE R6, R3, 0x2, R6 ;  /* 0x0000000203067825 */ /* 0x000fc800078e0206 */
[----:B--2---:R-:W-:-:S05]  /*174a0*/  IMAD.WIDE R4, R3, 0x2, R4 ;  /* 0x0000000203047825 */ /* 0x004fca00078e0204 */
[----:B------:R0:W-:Y:S04]  /*174b0*/  STL.64 [R1+0x90], R4 ;  /* 0x0000900401007387 */ /* 0x0001e80000100a00 */
[----:B0-----:R-:W2:Y:S04]  /*174c0*/  LDL.LU.64 R4, [R1+0x548] ;  /* 0x0005480001047983 */ /* 0x001ea80000300a00 */
[----:B------:R0:W-:Y:S04]  /*174d0*/  STL.64 [R1+0x88], R6 ;  /* 0x0000880601007387 */ /* 0x0001e80000100a00 */
[----:B0-----:R-:W2:Y:S01]  /*174e0*/  LDL.LU.64 R6, [R1+0x6e8] ;  /* 0x0006e80001067983 */ /* 0x001ea20000300a00 */
[----:B----4-:R-:W-:-:S04]  /*174f0*/  IMAD.WIDE R8, R3, 0x2, R8 ;  /* 0x0000000203087825 */ /* 0x010fc800078e0208 */
        /* <DEDUP_REMOVED lines=22> */
[----:B0-----:R-:W2:Y:S02]  /*17660*/  LDL.LU.64 R18, [R1+0x6d8] ;  /* 0x0006d80001127983 */ /* 0x001ea40000300a00 */
[----:B--2---:R-:W-:-:S05]  /*17670*/  IMAD.WIDE R18, R3, 0x2, R18 ;  /* 0x0000000203127825 */ /* 0x004fca00078e0212 */
        /* <DEDUP_REMOVED lines=17> */
[----:B---3--:R-:W-:-:S04]  /*17790*/  IMAD.WIDE R26, R3, 0x2, R26 ;  /* 0x00000002031a7825 */ /* 0x008fc800078e021a */
[----:B------:R-:W-:-:S04]  /*177a0*/  IMAD.WIDE R28, R3, 0x2, R28 ;  /* 0x00000002031c7825 */ /* 0x000fc800078e021c */
[----:B------:R-:W-:-:S04]  /*177b0*/  IMAD.WIDE R4, R3, 0x2, R4 ;  /* 0x0000000203047825 */ /* 0x000fc800078e0204 */
[----:B------:R-:W-:-:S04]  /*177c0*/  IMAD.WIDE R6, R3, 0x2, R6 ;  /* 0x0000000203067825 */ /* 0x000fc800078e0206 */
[----:B----4-:R-:W-:-:S04]  /*177d0*/  IMAD.WIDE R8, R3, 0x2, R8 ;  /* 0x0000000203087825 */ /* 0x010fc800078e0208 */
[----:B------:R-:W-:-:S04]  /*177e0*/  IMAD.WIDE R10, R3, 0x2, R10 ;  /* 0x00000002030a7825 */ /* 0x000fc800078e020a */
[----:B------:R-:W-:-:S04]  /*177f0*/  IMAD.WIDE R12, R3, 0x2, R12 ;  /* 0x00000002030c7825 */ /* 0x000fc800078e020c */
[----:B------:R-:W-:-:S04]  /*17800*/  IMAD.WIDE R14, R3, 0x2, R14 ;  /* 0x00000002030e7825 */ /* 0x000fc800078e020e */
[----:B--2---:R-:W-:-:S05]  /*17810*/  IMAD.WIDE R22, R3, 0x2, R22 ;  /* 0x0000000203167825 */ /* 0x004fca00078e0216 */
[----:B------:R0:W-:Y:S04]  /*17820*/  STL.64 [R1+0x10], R22 ;  /* 0x0000101601007387 */ /* 0x0001e80000100a00 */
[----:B0-----:R-:W2:Y:S04]  /*17830*/  LDL.LU.64 R22, [R1+0x590] ;  /* 0x0005900001167983 */ /* 0x001ea80000300a00 */
[----:B------:R0:W-:Y:S02]  /*17840*/  STL.64 [R1+0x8], R26 ;  /* 0x0000081a01007387 */ /* 0x0001e40000100a00 */
[----:B0-----:R-:W-:-:S02]  /*17850*/  IMAD.WIDE R26, R3, 0x2, R24 ;  /* 0x00000002031a7825 */ /* 0x001fc400078e0218 */
[----:B------:R-:W3:Y:S04]  /*17860*/  LDL.LU.64 R24, [R1+0x598] ;  /* 0x0005980001187983 */ /* 0x000ee80000300a00 */
[----:B------:R0:W-:Y:S04]  /*17870*/  STL.64 [R1], R26 ;  /* 0x0000001a01007387 */ /* 0x0001e80000100a00 */
[----:B------:R-:W-:Y:S01]  /*17880*/  STL.64 [R1+0x638], R28 ;  /* 0x0006381c01007387 */ /* 0x000fe20000100a00 */
[----:B------:R-:W-:-:S03]  /*17890*/  IMAD.WIDE R16, R3, 0x2, R16 ;  /* 0x0000000203107825 */ /* 0x000fc600078e0210 */
[----:B0-----:R-:W4:Y:S04]  /*178a0*/  LDL.LU.64 R26, [R1+0x5a0] ;  /* 0x0005a000011a7983 */ /* 0x001f280000300a00 */
[----:B------:R-:W-:Y:S04]  /*178b0*/  STL.64 [R1+0x640], R4 ;  /* 0x0006400401007387 */ /* 0x000fe80000100a00 */
[----:B------:R-:W-:Y:S04]  /*178c0*/  STL.64 [R1+0x648], R6 ;  /* 0x0006480601007387 */ /* 0x000fe80000100a00 */
[----:B------:R-:W-:Y:S04]  /*178d0*/  STL.64 [R1+0x650], R8 ;  /* 0x0006500801007387 */ /* 0x000fe80000100a00 */
[----:B------:R-:W-:Y:S04]  /*178e0*/  STL.64 [R1+0x658], R10 ;  /* 0x0006580a01007387 */ /* 0x000fe80000100a00 */
[----:B------:R-:W-:Y:S04]  /*178f0*/  STL.64 [R1+0x660], R12 ;  /* 0x0006600c01007387 */ /* 0x000fe80000100a00 */
[----:B------:R0:W-:Y:S01]  /*17900*/  STL.64 [R1+0x668], R14 ;  /* 0x0006680e01007387 */ /* 0x0001e20000100a00 */
[----:B------:R-:W-:-:S04]  /*17910*/  IMAD.WIDE R18, R3, 0x2, R18 ;  /* 0x0000000203127825 */ /* 0x000fc800078e0212 */
[C---:B------:R-:W-:Y:S01]  /*17920*/  IMAD.WIDE R20, R3.reuse, 0x2, R20 ;  /* 0x0000000203147825 */ /* 0x040fe200078e0214 */
[----:B0-----:R-:W4:Y:S04]  /*17930*/  LDL.LU.64 R14, [R1+0x390] ;  /* 0x00039000010e7983 */ /* 0x001f280000300a00 */
[----:B------:R-:W4:Y:S04]  /*17940*/  LDL.LU.64 R12, [R1+0x378] ;  /* 0x00037800010c7983 */ /* 0x000f280000300a00 */
[----:B------:R0:W-:Y:S04]  /*17950*/  STL.64 [R1+0x670], R16 ;  /* 0x0006701001007387 */ /* 0x0001e80000100a00 */
[----:B0-----:R-:W4:Y:S04]  /*17960*/  LDL.LU.64 R16, [R1+0x398] ;  /* 0x0003980001107983 */ /* 0x001f280000300a00 */
[----:B------:R0:W-:Y:S04]  /*17970*/  STL.64 [R1+0x678], R18 ;  /* 0x0006781201007387 */ /* 0x0001e80000100a00 */
[----:B0-----:R-:W4:Y:S04]  /*17980*/  LDL.LU.64 R18, [R1+0x370] ;  /* 0x0003700001127983 */ /* 0x001f280000300a00 */
[----:B------:R-:W4:Y:S04]  /*17990*/  LDL.LU.64 R10, [R1+0x368] ;  /* 0x00036800010a7983 */ /* 0x000f280000300a00 */
[----:B------:R0:W-:Y:S04]  /*179a0*/  STL.64 [R1+0x680], R20 ;  /* 0x0006801401007387 */ /* 0x0001e80000100a00 */
[----:B0-----:R-:W4:Y:S04]  /*179b0*/  LDL.LU.64 R20, [R1+0x380] ;  /* 0x0003800001147983 */ /* 0x001f280000300a00 */
[----:B------:R-:W4:Y:S01]  /*179c0*/  LDL.LU.64 R8, [R1+0x360] ;  /* 0x0003600001087983 */ /* 0x000f220000300a00 */
[----:B--2---:R-:W-:-:S05]  /*179d0*/  IMAD.WIDE R22, R3, 0x2, R22 ;  /* 0x0000000203167825 */ /* 0x004fca00078e0216 */
[----:B------:R0:W-:Y:S04]  /*179e0*/  STL.64 [R1+0x688], R22 ;  /* 0x0006881601007387 */ /* 0x0001e80000100a00 */
[----:B0-----:R-:W2:Y:S01]  /*179f0*/  LDL.LU.64 R22, [R1+0x388] ;  /* 0x0003880001167983 */ /* 0x001ea20000300a00 */
[----:B---3--:R-:W-:-:S03]  /*17a00*/  IMAD.WIDE R24, R3, 0x2, R24 ;  /* 0x0000000203187825 */ /* 0x008fc600078e0218 */
[----:B------:R-:W3:Y:S04]  /*17a10*/  LDL.LU.64 R6, [R1+0x358] ;  /* 0x0003580001067983 */ /* 0x000ee80000300a00 */
[----:B------:R-:W-:Y:S04]  /*17a20*/  STL.64 [R1+0x690], R24 ;  /* 0x0006901801007387 */ /* 0x000fe80000100a00 */
[----:B------:R-:W3:Y:S04]  /*17a30*/  LDL.LU.64 R4, [R1+0x350] ;  /* 0x0003500001047983 */ /* 0x000ee80000300a00 */
[----:B------:R-:W3:Y:S01]  /*17a40*/  LDL.LU.64 R28, [R1+0x348] ;  /* 0x00034800011c7983 */ /* 0x000ee20000300a00 */
[----:B----4-:R-:W-:-:S05]  /*17a50*/  IMAD.WIDE R26, R3, 0x2, R26 ;  /* 0x00000002031a7825 */ /* 0x010fca00078e021a */
[----:B------:R-:W-:Y:S04]  /*17a60*/  STL.64 [R1+0x6a0], R26 ;  /* 0x0006a01a01007387 */ /* 0x000fe80000100a00 */
[----:B------:R-:W-:Y:S04]  /*17a70*/  STL [R1+0x698], R2 ;  /* 0x0006980201007387 */ /* 0x000fe80000100800 */
[----:B------:R0:W-:Y:S01]  /*17a80*/  STL [R1+0x3a0], R16 ;  /* 0x0003a01001007387 */ /* 0x0001e20000100800 */
[----:B------:R-:W-:-:S03]  /*17a90*/  IMAD.MOV.U32 R0, RZ, RZ, R17 ;  /* 0x000000ffff007224 */ /* 0x000fc600078e0011 */
[----:B0-----:R-:W4:Y:S04]  /*17aa0*/  LDL.LU.64 R16, [R1+0x340] ;  /* 0x0003400001107983 */ /* 0x001f280000300a00 */
[----:B------:R0:W-:Y:S04]  /*17ab0*/  STL [R1+0x398], R0 ;  /* 0x0003980001007387 */ /* 0x0001e80000100800 */
[----:B------:R1:W-:Y:S01]  /*17ac0*/  STL [R1+0x39c], R14 ;  /* 0x00039c0e01007387 */ /* 0x0003e20000100800 */
[----:B0-----:R-:W-:-:S03]  /*17ad0*/  IMAD.MOV.U32 R0, RZ, RZ, R15 ;  /* 0x000000ffff007224 */ /* 0x001fc600078e000f */
[----:B-1----:R-:W3:Y:S04]  /*17ae0*/  LDL.LU.64 R14, [R1+0x338] ;  /* 0x00033800010e7983 */ /* 0x002ee80000300a00 */
[----:B------:R0:W-:Y:S04]  /*17af0*/  STL [R1+0x390], R0 ;  /* 0x0003900001007387 */ /* 0x0001e80000100800 */
[----:B--2---:R1:W-:Y:S01]  /*17b00*/  STL [R1+0x394], R22 ;  /* 0x0003941601007387 */ /* 0x0043e20000100800 */
[----:B0-----:R-:W-:-:S03]  /*17b10*/  IMAD.MOV.U32 R0, RZ, RZ, R23 ;  /* 0x000000ffff007224 */ /* 0x001fc600078e0017 */
[----:B-1----:R-:W2:Y:S04]  /*17b20*/  LDL.LU.64 R22, [R1+0x330] ;  /* 0x0003300001167983 */ /* 0x002ea80000300a00 */
[----:B------:R0:W-:Y:S04]  /*17b30*/  STL [R1+0x388], R0 ;  /* 0x0003880001007387 */ /* 0x0001e80000100800 */
[----:B------:R1:W-:Y:S01]  /*17b40*/  STL [R1+0x3a4], R20 ;  /* 0x0003a41401007387 */ /* 0x0003e20000100800 */
        /* <DEDUP_REMOVED lines=19> */
[----:B---3--:R1:W-:Y:S01]  /*17c80*/  STL [R1+0x574], R6 ;  /* 0x0005740601007387 */ /* 0x0083e20000100800 */
[----:B0-----:R-:W-:-:S03]  /*17c90*/  IMAD.MOV.U32 R0, RZ, RZ, R7 ;  /* 0x000000ffff007224 */ /* 0x001fc600078e0007 */
[----:B-1----:R-:W3:Y:S04]  /*17ca0*/  LDL.LU.64 R6, [R1+0x300] ;  /* 0x0003000001067983 */ /* 0x002ee80000300a00 */
[----:B------:R0:W-:Y:S04]  /*17cb0*/  STL [R1+0x358], R0 ;  /* 0x0003580001007387 */ /* 0x0001e80000100800 */
[----:B------:R1:W-:Y:S01]  /*17cc0*/  STL [R1+0x56c], R4 ;  /* 0x00056c0401007387 */ /* 0x0003e20000100800 */
[----:B0-----:R-:W-:-:S03]  /*17cd0*/  MOV R0, R5 ;  /* 0x0000000500007202 */ /* 0x001fc60000000f00 */
[----:B-1----:R-:W3:Y:S04]  /*17ce0*/  LDL.LU.64 R4, [R1+0x2f8] ;  /* 0x0002f80001047983 */ /* 0x002ee80000300a00 */
[----:B------:R0:W-:Y:S04]  /*17cf0*/  STL [R1+0x350], R0 ;  /* 0x0003500001007387 */ /* 0x0001e80000100800 */
[----:B------:R1:W-:Y:S01]  /*17d00*/  STL [R1+0x3ac], R28 ;  /* 0x0003ac1c01007387 */ /* 0x0003e20000100800 */
[----:B0-----:R-:W-:-:S03]  /*17d10*/  IMAD.MOV.U32 R0, RZ, RZ, R29 ;  /* 0x000000ffff007224 */ /* 0x001fc600078e001d */
[----:B-1----:R-:W3:Y:S04]  /*17d20*/  LDL.LU.64 R28, [R1+0x2f0] ;  /* 0x0002f000011c7983 */ /* 0x002ee80000300a00 */
[----:B------:R0:W-:Y:S04]  /*17d30*/  STL [R1+0x348], R0 ;  /* 0x0003480001007387 */ /* 0x0001e80000100800 */
[----:B----4-:R1:W-:Y:S01]  /*17d40*/  STL [R1+0x3b0], R16 ;  /* 0x0003b01001007387 */ /* 0x0103e20000100800 */
[----:B0-----:R-:W-:-:S03]  /*17d50*/  IMAD.MOV.U32 R0, RZ, RZ, R17 ;  /* 0x000000ffff007224 */ /* 0x001fc600078e0011 */
[----:B-1----:R-:W4:Y:S04]  /*17d60*/  LDL.LU.64 R16, [R1+0x2e8] ;  /* 0x0002e80001107983 */ /* 0x002f280000300a00 */
[----:B------:R0:W-:Y:S04]  /*17d70*/  STL [R1+0x340], R0 ;  /* 0x0003400001007387 */ /* 0x0001e80000100800 */
[----:B------:R1:W-:Y:S01]  /*17d80*/  STL [R1+0x3b4], R14 ;  /* 0x0003b40e01007387 */ /* 0x0003e20000100800 */
[----:B0-----:R-:W-:-:S03]  /*17d90*/  IMAD.MOV.U32 R0, RZ, RZ, R15 ;  /* 0x000000ffff007224 */ /* 0x001fc600078e000f */
[----:B-1----:R-:W4:Y:S04]  /*17da0*/  LDL.LU.64 R14, [R1+0x2e0] ;  /* 0x0002e000010e7983 */ /* 0x002f280000300a00 */
        /* <DEDUP_REMOVED lines=30> */
[----:B0-----:R-:W-:-:S03]  /*17f90*/  IMAD.MOV.U32 R0, RZ, RZ, R5 ;  /* 0x000000ffff007224 */ /* 0x001fc600078e0005 */
        /* <DEDUP_REMOVED lines=19> */
[----:B0-----:R-:W-:-:S03]  /*180d0*/  MOV R0, R21 ;  /* 0x0000001500007202 */ /* 0x001fc60000000f00 */
        /* <DEDUP_REMOVED lines=63> */
[----:B0-----:R-:W-:-:S03]  /*184d0*/  MOV R0, R7 ;  /* 0x0000000700007202 */ /* 0x001fc60000000f00 */
        /* <DEDUP_REMOVED lines=30> */
[----:B------:R-:W-:Y:S04]  /*186c0*/  STL [R1+0x448], R18 ;  /* 0x0004481201007387 */ /* 0x000fe80000100800 */
[----:B------:R-:W2:Y:S01]  /*186d0*/  LDL.LU.64 R24, [R1+0x1b0] ;  /* 0x0001b00001187983 */ /* 0x000ea20000300a00 */
[----:B0-----:R-:W-:-:S05]  /*186e0*/  IMAD.MOV.U32 R0, RZ, RZ, R19 ;  /* 0x000000ffff007224 */ /* 0x001fca00078e0013 */
        /* <DEDUP_REMOVED lines=9> */
[----:B---3--:R1:W-:Y:S04]  /*18780*/  STL [R1+0x454], R6 ;  /* 0x0004540601007387 */ /* 0x0083e80000100800 */
[----:B------:R-:W3:Y:S01]  /*18790*/  LDL.LU.64 R18, [R1+0x198] ;  /* 0x0001980001127983 */ /* 0x000ee20000300a00 */
[----:B0-----:R-:W-:-:S05]  /*187a0*/  IMAD.MOV.U32 R0, RZ, RZ, R7 ;  /* 0x000000ffff007224 */ /* 0x001fca00078e0007 */
[----:B------:R0:W-:Y:S04]  /*187b0*/  STL [R1+0x1f0], R0 ;  /* 0x0001f00001007387 */ /* 0x0001e80000100800 */
[----:B------:R0:W-:Y:S04]  /*187c0*/  STL [R1+0x458], R4 ;  /* 0x0004580401007387 */ /* 0x0001e80000100800 */
[----:B-1----:R-:W3:Y:S01]  /*187d0*/  LDL.LU.64 R6, [R1+0x190] ;  /* 0x0001900001067983 */ /* 0x002ee20000300a00 */
[----:B0-----:R-:W-:-:S05]  /*187e0*/  IMAD.MOV.U32 R0, RZ, RZ, R5 ;  /* 0x000000ffff007224 */ /* 0x001fca00078e0005 */
[----:B------:R0:W-:Y:S04]  /*187f0*/  STL [R1+0x1e8], R0 ;  /* 0x0001e80001007387 */ /* 0x0001e80000100800 */
[----:B------:R1:W-:Y:S04]  /*18800*/  STL [R1+0x45c], R28 ;  /* 0x00045c1c01007387 */ /* 0x0003e80000100800 */
[----:B------:R-:W3:Y:S01]  /*18810*/  LDL.LU.64 R4, [R1+0x188] ;  /* 0x0001880001047983 */ /* 0x000ee20000300a00 */
[----:B0-----:R-:W-:-:S03]  /*18820*/  IMAD.MOV.U32 R0, RZ, RZ, R29 ;  /* 0x000000ffff007224 */ /* 0x001fc600078e001d */
[----:B----4-:R-:W-:Y:S04]  /*18830*/  STL [R1+0x460], R16 ;  /* 0x0004601001007387 */ /* 0x010fe80000100800 */
[----:B------:R0:W-:Y:S04]  /*18840*/  STL [R1+0x1e0], R0 ;  /* 0x0001e00001007387 */ /* 0x0001e80000100800 */
[----:B-1----:R-:W4:Y:S01]  /*18850*/  LDL.LU.64 R28, [R1+0x180] ;  /* 0x00018000011c7983 */ /* 0x002f220000300a00 */
[----:B0-----:R-:W-:-:S03]  /*18860*/  IMAD.MOV.U32 R0, RZ, RZ, R17 ;  /* 0x000000ffff007224 */ /* 0x001fc600078e0011 */
[----:B------:R-:W-:Y:S04]  /*18870*/  STL [R1+0x464], R14 ;  /* 0x0004640e01007387 */ /* 0x000fe80000100800 */
[----:B------:R0:W-:Y:S04]  /*18880*/  STL [R1+0x1d8], R0 ;  /* 0x0001d80001007387 */ /* 0x0001e80000100800 */
[----:B------:R-:W4:Y:S01]  /*18890*/  LDL.LU.64 R16, [R1+0x178] ;  /* 0x0001780001107983 */ /* 0x000f220000300a00 */
[----:B0-----:R-:W-:-:S03]  /*188a0*/  IMAD.MOV.U32 R0, RZ, RZ, R15 ;  /* 0x000000ffff007224 */ /* 0x001fc600078e000f */
[----:B--2---:R-:W-:Y:S04]  /*188b0*/  STL [R1+0x468], R22 ;  /* 0x0004681601007387 */ /* 0x004fe80000100800 */
[----:B------:R0:W-:Y:S04]  /*188c0*/  STL [R1+0x1d0], R0 ;  /* 0x0001d00001007387 */ /* 0x0001e80000100800 */
[----:B------:R-:W2:Y:S01]  /*188d0*/  LDL.LU.64 R14, [R1+0x170] ;  /* 0x00017000010e7983 */ /* 0x000ea20000300a00 */
[----:B0-----:R-:W-:-:S03]  /*188e0*/  MOV R0, R23 ;  /* 0x0000001700007202 */ /* 0x001fc60000000f00 */
[----:B------:R-:W-:Y:S04]  /*188f0*/  STL [R1+0x46c], R20 ;  /* 0x00046c1401007387 */ /* 0x000fe80000100800 */
[----:B------:R0:W-:Y:S04]  /*18900*/  STL [R1+0x1c8], R0 ;  /* 0x0001c80001007387 */ /* 0x0001e80000100800 */
[----:B------:R-:W2:Y:S01]  /*18910*/  LDL.LU.64 R22, [R1+0x168] ;  /* 0x0001680001167983 */ /* 0x000ea20000300a00 */
[----:B0-----:R-:W-:-:S03]  /*18920*/  IMAD.MOV.U32 R0, RZ, RZ, R21 ;  /* 0x000000ffff007224 */ /* 0x001fc600078e0015 */
[----:B------:R-:W-:Y:S04]  /*18930*/  STL [R1+0x470], R12 ;  /* 0x0004700c01007387 */ /* 0x000fe80000100800 */
[----:B------:R0:W-:Y:S04]  /*18940*/  STL [R1+0x1c0], R0 ;  /* 0x0001c00001007387 */ /* 0x0001e80000100800 */
[----:B------:R-:W2:Y:S04]  /*18950*/  LDL.LU.64 R20, [R1+0x160] ;  /* 0x0001600001147983 */ /* 0x000ea80000300a00 */
[----:B------:R-:W-:Y:S01]  /*18960*/  STL [R1+0x474], R24 ;  /* 0x0004741801007387 */ /* 0x000fe20000100800 */
[----:B0-----:R-:W-:-:S05]  /*18970*/  IMAD.MOV.U32 R0, RZ, RZ, R13 ;  /* 0x000000ffff007224 */ /* 0x001fca00078e000d */
[----:B------:R0:W-:Y:S04]  /*18980*/  STL [R1+0x1b8], R0 ;  /* 0x0001b80001007387 */ /* 0x0001e80000100800 */
[----:B------:R-:W2:Y:S01]  /*18990*/  LDL.LU.64 R12, [R1+0x158] ;  /* 0x00015800010c7983 */ /* 0x000ea20000300a00 */
[----:B0-----:R-:W-:-:S03]  /*189a0*/  IMAD.MOV.U32 R0, RZ, RZ, R25 ;  /* 0x000000ffff007224 */ /* 0x001fc600078e0019 */
[----:B------:R-:W-:Y:S04]  /*189b0*/  STL [R1+0x478], R10 ;  /* 0x0004780a01007387 */ /* 0x000fe80000100800 */
[----:B------:R0:W-:Y:S02]  /*189c0*/  STL [R1+0x1b4], R0 ;  /* 0x0001b40001007387 */ /* 0x0001e40000100800 */
[----:B0-----:R-:W-:Y:S02]  /*189d0*/  IMAD.MOV.U32 R0, RZ, RZ, R11 ;  /* 0x000000ffff007224 */ /* 0x001fe400078e000b */
[----:B------:R-:W2:Y:S04]  /*189e0*/  LDL.LU.64 R10, [R1+0x150] ;  /* 0x00015000010a7983 */ /* 0x000ea80000300a00 */
        /* <DEDUP_REMOVED lines=9> */
[----:B------:R1:W-:Y:S04]  /*18a80*/  STL [R1+0x484], R6 ;  /* 0x0004840601007387 */ /* 0x0003e80000100800 */
[----:B------:R-:W-:Y:S01]  /*18a90*/  STL [R1+0x488], R4 ;  /* 0x0004880401007387 */ /* 0x000fe20000100800 */
[----:B0-----:R-:W-:-:S05]  /*18aa0*/  IMAD.MOV.U32 R0, RZ, RZ, R7 ;  /* 0x000000ffff007224 */ /* 0x001fca00078e0007 */
[----:B------:R0:W-:Y:S04]  /*18ab0*/  STL [R1+0x1d4], R0 ;  /* 0x0001d40001007387 */ /* 0x0001e80000100800 */
[----:B-1----:R-:W3:Y:S04]  /*18ac0*/  LDL.LU.64 R6, [R1+0x138] ;  /* 0x0001380001067983 */ /* 0x002ee80000300a00 */
[----:B----4-:R-:W-:Y:S01]  /*18ad0*/  STL [R1+0x48c], R28 ;  /* 0x00048c1c01007387 */ /* 0x010fe20000100800 */
[----:B0-----:R-:W-:-:S05]  /*18ae0*/  IMAD.MOV.U32 R0, RZ, RZ, R5 ;  /* 0x000000ffff007224 */ /* 0x001fca00078e0005 */
[----:B------:R0:W-:Y:S04]  /*18af0*/  STL [R1+0x1dc], R0 ;  /* 0x0001dc0001007387 */ /* 0x0001e80000100800 */
[----:B------:R-:W4:Y:S04]  /*18b00*/  LDL.LU.64 R4, [R1+0x130] ;  /* 0x0001300001047983 */ /* 0x000f280000300a00 */
[----:B------:R-:W-:Y:S01]  /*18b10*/  STL [R1+0x490], R16 ;  /* 0x0004901001007387 */ /* 0x000fe20000100800 */
[----:B0-----:R-:W-:-:S05]  /*18b20*/  IMAD.MOV.U32 R0, RZ, RZ, R29 ;  /* 0x000000ffff007224 */ /* 0x001fca00078e001d */
[----:B------:R0:W-:Y:S04]  /*18b30*/  STL [R1+0x1e4], R0 ;  /* 0x0001e40001007387 */ /* 0x0001e80000100800 */
[----:B------:R-:W4:Y:S01]  /*18b40*/  LDL.LU.64 R28, [R1+0x128] ;  /* 0x00012800011c7983 */ /* 0x000f220000300a00 */
[----:B0-----:R-:W-:-:S03]  /*18b50*/  IMAD.MOV.U32 R0, RZ, RZ, R17 ;  /* 0x000000ffff007224 */ /* 0x001fc600078e0011 */
[----:B--2---:R-:W-:Y:S04]  /*18b60*/  STL [R1+0x494], R14 ;  /* 0x0004940e01007387 */ /* 0x004fe80000100800 */
[----:B------:R0:W-:Y:S04]  /*18b70*/  STL [R1+0x1ec], R0 ;  /* 0x0001ec0001007387 */ /* 0x0001e80000100800 */
[----:B------:R-:W2:Y:S01]  /*18b80*/  LDL.LU.64 R16, [R1+0x120] ;  /* 0x0001200001107983 */ /* 0x000ea20000300a00 */
[----:B0-----:R-:W-:-:S03]  /*18b90*/  IMAD.MOV.U32 R0, RZ, RZ, R15 ;  /* 0x000000ffff007224 */ /* 0x001fc600078e000f */
[----:B------:R-:W-:Y:S04]  /*18ba0*/  STL [R1+0x498], R22 ;  /* 0x0004981601007387 */ /* 0x000fe80000100800 */
[----:B------:R0:W-:Y:S04]  /*18bb0*/  STL [R1+0x1f4], R0 ;  /* 0x0001f40001007387 */ /* 0x0001e80000100800 */
[----:B------:R-:W2:Y:S01]  /*18bc0*/  LDL.LU.64 R14, [R1+0x118] ;  /* 0x00011800010e7983 */ /* 0x000ea20000300a00 */
[----:B0-----:R-:W-:-:S03]  /*18bd0*/  IMAD.MOV.U32 R0, RZ, RZ, R23 ;  /* 0x000000ffff007224 */ /* 0x001fc600078e0017 */
[----:B------:R-:W-:Y:S04]  /*18be0*/  STL [R1+0x49c], R20 ;  /* 0x00049c1401007387 */ /* 0x000fe80000100800 */
[----:B------:R0:W-:Y:S04]  /*18bf0*/  STL [R1+0x1fc], R0 ;  /* 0x0001fc0001007387 */ /* 0x0001e80000100800 */
[----:B------:R-:W2:Y:S01]  /*18c00*/  LDL.LU.64 R26, [R1+0x110] ;  /* 0x00011000011a7983 */ /* 0x000ea20000300a00 */
[----:B0-----:R-:W-:-:S05]  /*18c10*/  IMAD.MOV.U32 R0, RZ, RZ, R21 ;  /* 0x000000ffff007224 */ /* 0x001fca00078e0015 */
[----:B------:R0:W-:Y:S04]  /*18c20*/  STL [R1+0x204], R0 ;  /* 0x0002040001007387 */ /* 0x0001e80000100800 */
[----:B------:R1:W-:Y:S04]  /*18c30*/  STL [R1+0x4a0], R12 ;  /* 0x0004a00c01007387 */ /* 0x0003e80000100800 */
[----:B------:R-:W2:Y:S01]  /*18c40*/  LDL.LU.64 R24, [R1+0x108] ;  /* 0x0001080001187983 */ /* 0x000ea20000300a00 */
[----:B0-----:R-:W-:-:S03]  /*18c50*/  IMAD.MOV.U32 R0, RZ, RZ, R13 ;  /* 0x000000ffff007224 */ /* 0x001fc600078e000d */
[----:B-1----:R-:W2:Y:S04]  /*18c60*/  LDL.LU.64 R12, [R1+0x100] ;  /* 0x00010000010c7983 */ /* 0x002ea80000300a00 */
[----:B------:R0:W-:Y:S04]  /*18c70*/  STL [R1+0x20c], R0 ;  /* 0x00020c0001007387 */ /* 0x0001e80000100800 */
[----:B------:R1:W-:Y:S04]  /*18c80*/  STL [R1+0x4a4], R10 ;  /* 0x0004a40a01007387 */ /* 0x0003e80000100800 */
[----:B------:R-:W2:Y:S01]  /*18c90*/  LDL.LU.64 R22, [R1+0xf8] ;  /* 0x0000f80001167983 */ /* 0x000ea20000300a00 */
[----:B0-----:R-:W-:-:S03]  /*18ca0*/  IMAD.MOV.U32 R0, RZ, RZ, R11 ;  /* 0x000000ffff007224 */ /* 0x001fc600078e000b */
[----:B------:R-:W-:Y:S04]  /*18cb0*/  STL [R1+0x4a8], R8 ;  /* 0x0004a80801007387 */ /* 0x000fe80000100800 */
[----:B------:R0:W-:Y:S04]  /*18cc0*/  STL [R1+0x214], R0 ;  /* 0x0002140001007387 */ /* 0x0001e80000100800 */
[----:B-1----:R-:W2:Y:S01]  /*18cd0*/  LDL.LU.64 R10, [R1+0xf0] ;  /* 0x0000f000010a7983 */ /* 0x002ea20000300a00 */
[----:B0-----:R-:W-:-:S03]  /*18ce0*/  MOV R0, R9 ;  /* 0x0000000900007202 */ /* 0x001fc60000000f00 */
[----:B---3--:R-:W-:Y:S04]  /*18cf0*/  STL [R1+0x4ac], R18 ;  /* 0x0004ac1201007387 */ /* 0x008fe80000100800 */
[----:B------:R0:W-:Y:S04]  /*18d00*/  STL [R1+0x224], R0 ;  /* 0x0002240001007387 */ /* 0x0001e80000100800 */
[----:B------:R-:W3:Y:S04]  /*18d10*/  LDL.LU.64 R8, [R1+0xe8] ;  /* 0x0000e80001087983 */ /* 0x000ee80000300a00 */
[----:B------:R-:W3:Y:S01]  /*18d20*/  LDL.LU.64 R20, [R1+0xe0] ;  /* 0x0000e00001147983 */ /* 0x000ee20000300a00 */
[----:B0-----:R-:W-:-:S05]  /*18d30*/  IMAD.MOV.U32 R0, RZ, RZ, R19 ;  /* 0x000000ffff007224 */ /* 0x001fca00078e0013 */
        /* <DEDUP_REMOVED lines=9> */
[----:B------:R1:W-:Y:S04]  /*18dd0*/  STL [R1+0x4b8], R28 ;  /* 0x0004b81c01007387 */ /* 0x0003e80000100800 */
[----:B------:R-:W4:Y:S01]  /*18de0*/  LDL.LU.64 R18, [R1+0xc8] ;  /* 0x0000c80001127983 */ /* 0x000f220000300a00 */
[----:B0-----:R-:W-:-:S03]  /*18df0*/  IMAD.MOV.U32 R0, RZ, RZ, R29 ;  /* 0x000000ffff007224 */ /* 0x001fc600078e001d */
[----:B--2---:R-:W-:Y:S04]  /*18e00*/  STL [R1+0x4bc], R16 ;  /* 0x0004bc1001007387 */ /* 0x004fe80000100800 */
[----:B------:R0:W-:Y:S04]  /*18e10*/  STL [R1+0x244], R0 ;  /* 0x0002440001007387 */ /* 0x0001e80000100800 */
[----:B-1----:R-:W2:Y:S01]  /*18e20*/  LDL.LU.64 R28, [R1+0xc0] ;  /* 0x0000c000011c7983 */ /* 0x002ea20000300a00 */
[----:B0-----:R-:W-:-:S03]  /*18e30*/  IMAD.MOV.U32 R0, RZ, RZ, R17 ;  /* 0x000000ffff007224 */ /* 0x001fc600078e0011 */
[----:B------:R-:W-:Y:S04]  /*18e40*/  STL [R1+0x4c0], R14 ;  /* 0x0004c00e01007387 */ /* 0x000fe80000100800 */
[----:B------:R0:W-:Y:S04]  /*18e50*/  STL [R1+0x24c], R0 ;  /* 0x00024c0001007387 */ /* 0x0001e80000100800 */
[----:B------:R-:W2:Y:S01]  /*18e60*/  LDL.LU.64 R16, [R1+0xb8] ;  /* 0x0000b80001107983 */ /* 0x000ea20000300a00 */
[----:B0-----:R-:W-:-:S03]  /*18e70*/  IMAD.MOV.U32 R0, RZ, RZ, R15 ;  /* 0x000000ffff007224 */ /* 0x001fc600078e000f */
[----:B------:R-:W2:Y:S04]  /*18e80*/  LDL.LU.64 R14, [R1+0xb0] ;  /* 0x0000b000010e7983 */ /* 0x000ea80000300a00 */
[----:B------:R0:W-:Y:S04]  /*18e90*/  STL [R1+0x254], R0 ;  /* 0x0002540001007387 */ /* 0x0001e80000100800 */
[----:B------:R-:W-:Y:S01]  /*18ea0*/  STL [R1+0x4c4], R26 ;  /* 0x0004c41a01007387 */ /* 0x000fe20000100800 */
[----:B0-----:R-:W-:-:S03]  /*18eb0*/  IMAD.MOV.U32 R0, RZ, RZ, R27 ;  /* 0x000000ffff007224 */ /* 0x001fc600078e001b */
[----:B------:R-:W-:Y:S04]  /*18ec0*/  STL [R1+0x4c8], R24 ;  /* 0x0004c81801007387 */ /* 0x000fe80000100800 */
[----:B------:R0:W-:Y:S02]  /*18ed0*/  STL [R1+0x25c], R0 ;  /* 0x00025c0001007387 */ /* 0x0001e40000100800 */
[----:B0-----:R-:W-:Y:S02]  /*18ee0*/  IMAD.MOV.U32 R0, RZ, RZ, R25 ;  /* 0x000000ffff007224 */ /* 0x001fe400078e0019 */
[----:B------:R-:W-:Y:S04]  /*18ef0*/  STL [R1+0x4cc], R12 ;  /* 0x0004cc0c01007387 */ /* 0x000fe80000100800 */
[----:B------:R0:W-:Y:S02]  /*18f00*/  STL [R1+0x264], R0 ;  /* 0x0002640001007387 */ /* 0x0001e40000100800 */
[----:B0-----:R-:W-:-:S02]  /*18f10*/  IMAD.MOV.U32 R0, RZ, RZ, R13 ;  /* 0x000000ffff007224 */ /* 0x001fc400078e000d */
[----:B------:R-:W-:Y:S04]  /*18f20*/  STL [R1+0x4d0], R22 ;  /* 0x0004d01601007387 */ /* 0x000fe80000100800 */
        /* <DEDUP_REMOVED lines=8> */
[----:B---3--:R1:W-:Y:S04]  /*18fb0*/  STL [R1+0x4d8], R8 ;  /* 0x0004d80801007387 */ /* 0x0083e80000100800 */
[----:B------:R-:W-:Y:S01]  /*18fc0*/  STL [R1+0x4dc], R20 ;  /* 0x0004dc1401007387 */ /* 0x000fe20000100800 */
[----:B0-----:R-:W-:-:S05]  /*18fd0*/  IMAD.MOV.U32 R0, RZ, RZ, R9 ;  /* 0x000000ffff007224 */ /* 0x001fca00078e0009 */
[----:B------:R0:W-:Y:S04]  /*18fe0*/  STL [R1+0x284], R0 ;  /* 0x0002840001007387 */ /* 0x0001e80000100800 */
[----:B-1----:R-:W3:Y:S04]  /*18ff0*/  LDL.LU.64 R8, [R1+0x98] ;  /* 0x0000980001087983 */ /* 0x002ee80000300a00 */
[----:B------:R-:W-:Y:S01]  /*19000*/  STL [R1+0x4e0], R6 ;  /* 0x0004e00601007387 */ /* 0x000fe20000100800 */
[----:B0-----:R-:W-:-:S05]  /*19010*/  IMAD.MOV.U32 R0, RZ, RZ, R21 ;  /* 0x000000ffff007224 */ /* 0x001fca00078e0015 */
[----:B------:R0:W-:Y:S02]  /*19020*/  STL [R1+0x28c], R0 ;  /* 0x00028c0001007387 */ /* 0x0001e40000100800 */
[----:B0-----:R-:W-:Y:S02]  /*19030*/  IMAD.MOV.U32 R0, RZ, RZ, R7 ;  /* 0x000000ffff007224 */ /* 0x001fe400078e0007 */
[----:B------:R-:W3:Y:S04]  /*19040*/  LDL.LU.64 R6, [R1+0x90] ;  /* 0x0000900001067983 */ /* 0x000ee80000300a00 */
[----:B------:R0:W-:Y:S04]  /*19050*/  STL [R1+0x294], R0 ;  /* 0x0002940001007387 */ /* 0x0001e80000100800 */
[----:B----4-:R1:W-:Y:S04]  /*19060*/  STL [R1+0x4e4], R4 ;  /* 0x0004e40401007387 */ /* 0x0103e80000100800 */
[----:B------:R-:W-:Y:S01]  /*19070*/  STL [R1+0x4e8], R18 ;  /* 0x0004e81201007387 */ /* 0x000fe20000100800 */
[----:B0-----:R-:W-:-:S05]  /*19080*/  IMAD.MOV.U32 R0, RZ, RZ, R5 ;  /* 0x000000ffff007224 */ /* 0x001fca00078e0005 */
[----:B------:R0:W-:Y:S04]  /*19090*/  STL [R1+0x29c], R0 ;  /* 0x00029c0001007387 */ /* 0x0001e80000100800 */
[----:B-1----:R-:W4:Y:S01]  /*190a0*/  LDL.LU.64 R4, [R1+0x88] ;  /* 0x0000880001047983 */ /* 0x002f220000300a00 */
[----:B0-----:R-:W-:-:S03]  /*190b0*/  MOV R0, R19 ;  /* 0x0000001300007202 */ /* 0x001fc60000000f00 */
[----:B--2---:R-:W-:Y:S04]  /*190c0*/  STL [R1+0x4ec], R28 ;  /* 0x0004ec1c01007387 */ /* 0x004fe80000100800 */
[----:B------:R0:W-:Y:S02]  /*190d0*/  STL [R1+0x2a4], R0 ;  /* 0x0002a40001007387 */ /* 0x0001e40000100800 */
[----:B0-----:R-:W-:Y:S02]  /*190e0*/  IMAD.MOV.U32 R0, RZ, RZ, R29 ;  /* 0x000000ffff007224 */ /* 0x001fe400078e001d */
[----:B------:R-:W2:Y:S04]  /*190f0*/  LDL.LU.64 R28, [R1+0x80] ;  /* 0x00008000011c7983 */ /* 0x000ea80000300a00 */
[----:B------:R0:W-:Y:S04]  /*19100*/  STL [R1+0x2ac], R0 ;  /* 0x0002ac0001007387 */ /* 0x0001e80000100800 */
[----:B------:R-:W-:Y:S01]  /*19110*/  STL [R1+0x4f0], R16 ;  /* 0x0004f01001007387 */ /* 0x000fe20000100800 */
[----:B0-----:R-:W-:-:S03]  /*19120*/  IMAD.MOV.U32 R0, RZ, RZ, R17 ;  /* 0x000000ffff007224 */ /* 0x001fc600078e0011 */
[----:B------:R-:W-:Y:S04]  /*19130*/  STL [R1+0x4f4], R14 ;  /* 0x0004f40e01007387 */ /* 0x000fe80000100800 */
[----:B------:R-:W-:Y:S04]  /*19140*/  STL [R1+0x2b4], R0 ;  /* 0x0002b40001007387 */ /* 0x000fe80000100800 */
[----:B------:R-:W2:Y:S04]  /*19150*/  LDL.LU.64 R26, [R1+0x68] ;  /* 0x00006800011a7983 */ /* 0x000ea80000300a00 */
[----:B--2---:R0:W-:Y:S04]  /*19160*/  STL.64 [R1+0x6a8], R26 ;  /* 0x0006a81a01007387 */ /* 0x0041e80000100a00 */
[----:B0-----:R-:W2:Y:S01]  /*19170*/  LDL.LU.64 R26, [R1+0x70] ;  /* 0x00007000011a7983 */ /* 0x001ea20000300a00 */
[----:B------:R-:W-:-:S03]  /*19180*/  IMAD.MOV.U32 R0, RZ, RZ, R15 ;  /* 0x000000ffff007224 */ /* 0x000fc600078e000f */
[----:B--2---:R0:W-:Y:S04]  /*19190*/  STL.64 [R1+0x6b0], R26 ;  /* 0x0006b01a01007387 */ /* 0x0041e80000100a00 */
[----:B0-----:R-:W2:Y:S04]  /*191a0*/  LDL.LU.64 R26, [R1+0x78] ;  /* 0x00007800011a7983 */ /* 0x001ea80000300a00 */
[----:B------:R-:W2:Y:S04]  /*191b0*/  LDL.LU.64 R2, [R1+0x60] ;  /* 0x0000600001027983 */ /* 0x000ea80000300a00 */
[----:B------:R0:W-:Y:S04]  /*191c0*/  STL [R1+0x2bc], R0 ;  /* 0x0002bc0001007387 */ /* 0x0001e80000100800 */
[----:B------:R-:W-:Y:S04]  /*191d0*/  STL [R1+0x4f8], R12 ;  /* 0x0004f80c01007387 */ /* 0x000fe80000100800 */
[----:B------:R-:W2:Y:S04]  /*191e0*/  LDL.LU.64 R24, [R1+0x58] ;  /* 0x0000580001187983 */ /* 0x000ea80000300a00 */
[----:B------:R-:W2:Y:S01]  /*191f0*/  LDL.LU.64 R22, [R1+0x50] ;  /* 0x0000500001167983 */ /* 0x000ea20000300a00 */
[----:B0-----:R-:W-:-:S05]  /*19200*/  IMAD.MOV.U32 R0, RZ, RZ, R13 ;  /* 0x000000ffff007224 */ /* 0x001fca00078e000d */
[----:B------:R0:W-:Y:S04]  /*19210*/  STL [R1+0x2c4], R0 ;  /* 0x0002c40001007387 */ /* 0x0001e80000100800 */
[----:B------:R-:W-:Y:S04]  /*19220*/  STL [R1+0x4fc], R10 ;  /* 0x0004fc0a01007387 */ /* 0x000fe80000100800 */
[----:B------:R-:W2:Y:S04]  /*19230*/  LDL.LU.64 R20, [R1+0x48] ;  /* 0x0000480001147983 */ /* 0x000ea80000300a00 */
[----:B------:R-:W2:Y:S01]  /*19240*/  LDL.LU.64 R18, [R1+0x40] ;  /* 0x0000400001127983 */ /* 0x000ea20000300a00 */
[----:B0-----:R-:W-:-:S05]  /*19250*/  IMAD.MOV.U32 R0, RZ, RZ, R11 ;  /* 0x000000ffff007224 */ /* 0x001fca00078e000b */
[----:B------:R0:W-:Y:S04]  /*19260*/  STL [R1+0x2cc], R0 ;  /* 0x0002cc0001007387 */ /* 0x0001e80000100800 */
[----:B---3--:R-:W-:Y:S04]  /*19270*/  STL [R1+0x500], R8 ;  /* 0x0005000801007387 */ /* 0x008fe80000100800 */
[----:B------:R-:W3:Y:S04]  /*19280*/  LDL.LU.64 R16, [R1+0x38] ;  /* 0x0000380001107983 */ /* 0x000ee80000300a00 */
[----:B------:R-:W3:Y:S01]  /*19290*/  LDL.LU.64 R14, [R1+0x30] ;  /* 0x00003000010e7983 */ /* 0x000ee20000300a00 */
[----:B0-----:R-:W-:-:S05]  /*192a0*/  IMAD.MOV.U32 R0, RZ, RZ, R9 ;  /* 0x000000ffff007224 */ /* 0x001fca00078e0009 */
[----:B------:R0:W-:Y:S04]  /*192b0*/  STL [R1+0x2d4], R0 ;  /* 0x0002d40001007387 */ /* 0x0001e80000100800 */
[----:B------:R1:W-:Y:S04]  /*192c0*/  STL [R1+0x504], R6 ;  /* 0x0005040601007387 */ /* 0x0003e80000100800 */
[----:B------:R-:W3:Y:S04]  /*192d0*/  LDL.LU.64 R12, [R1+0x28] ;  /* 0x00002800010c7983 */ /* 0x000ee80000300a00 */
[----:B------:R-:W3:Y:S01]  /*192e0*/  LDL.LU.64 R10, [R1+0x20] ;  /* 0x00002000010a7983 */ /* 0x000ee20000300a00 */
[----:B0-----:R-:W-:-:S05]  /*192f0*/  IMAD.MOV.U32 R0, RZ, RZ, R7 ;  /* 0x000000ffff007224 */ /* 0x001fca00078e0007 */
[----:B------:R0:W-:Y:S04]  /*19300*/  STL [R1+0x2dc], R0 ;  /* 0x0002dc0001007387 */ /* 0x0001e80000100800 */
[----:B----4-:R4:W-:Y:S04]  /*19310*/  STL [R1+0x508], R4 ;  /* 0x0005080401007387 */ /* 0x0109e80000100800 */
[----:B------:R-:W3:Y:S04]  /*19320*/  LDL.LU.64 R8, [R1+0x18] ;  /* 0x0000180001087983 */ /* 0x000ee80000300a00 */
[----:B-1----:R-:W3:Y:S01]  /*19330*/  LDL.LU.64 R6, [R1+0x10] ;  /* 0x0000100001067983 */ /* 0x002ee20000300a00 */
[----:B0-----:R-:W-:-:S05]  /*19340*/  IMAD.MOV.U32 R0, RZ, RZ, R5 ;  /* 0x000000ffff007224 */ /* 0x001fca00078e0005 */
[----:B------:R0:W-:Y:S04]  /*19350*/  STL [R1+0x2e4], R0 ;  /* 0x0002e40001007387 */ /* 0x0001e80000100800 */
[----:B------:R1:W-:Y:S04]  /*19360*/  STL [R1+0x50c], R28 ;  /* 0x00050c1c01007387 */ /* 0x0003e80000100800 */
[----:B----4-:R-:W4:Y:S01]  /*19370*/  LDL.LU.64 R4, [R1+0x8] ;  /* 0x0000080001047983 */ /* 0x010f220000300a00 */
[----:B0-----:R-:W-:-:S03]  /*19380*/  IMAD.MOV.U32 R0, RZ, RZ, R29 ;  /* 0x000000ffff007224 */ /* 0x001fc600078e001d */
[----:B-1----:R-:W3:Y:S04]  /*19390*/  LDL.LU.64 R28, [R1] ;  /* 0x00000000011c7983 */ /* 0x002ee80000300a00 */
[----:B------:R0:W-:Y:S04]  /*193a0*/  STL [R1+0x2ec], R0 ;  /* 0x0002ec0001007387 */ /* 0x0001e80000100800 */
[----:B--2---:R1:W-:Y:S01]  /*193b0*/  STL [R1+0x514], R26 ;  /* 0x0005141a01007387 */ /* 0x0043e20000100800 */
[----:B0-----:R-:W-:-:S03]  /*193c0*/  IMAD.MOV.U32 R0, RZ, RZ, R27 ;  /* 0x000000ffff007224 */ /* 0x001fc600078e001b */
[----:B-1----:R-:W2:Y:S04]  /*193d0*/  LDL.LU.64 R26, [R1+0x6b0] ;  /* 0x0006b000011a7983 */ /* 0x002ea80000300a00 */
[----:B--2---:R-:W-:Y:S04]  /*193e0*/  STL [R1+0x518], R26 ;  /* 0x0005181a01007387 */ /* 0x004fe80000100800 */
[----:B------:R0:W-:Y:S02]  /*193f0*/  STL [R1+0x2f4], R0 ;  /* 0x0002f40001007387 */ /* 0x0001e40000100800 */
[----:B0-----:R-:W-:-:S02]  /*19400*/  IMAD.MOV.U32 R0, RZ, RZ, R27 ;  /* 0x000000ffff007224 */ /* 0x001fc400078e001b */
[----:B------:R-:W2:Y:S04]  /*19410*/  LDL.LU.64 R26, [R1+0x6a8] ;  /* 0x0006a800011a7983 */ /* 0x000ea80000300a00 */
[----:B--2---:R-:W-:Y:S04]  /*19420*/  STL [R1+0x51c], R26 ;  /* 0x00051c1a01007387 */ /* 0x004fe80000100800 */
[----:B------:R0:W-:Y:S02]  /*19430*/  STL [R1+0x2fc], R0 ;  /* 0x0002fc0001007387 */ /* 0x0001e40000100800 */
[----:B0-----:R-:W-:-:S02]  /*19440*/  IMAD.MOV.U32 R0, RZ, RZ, R27 ;  /* 0x000000ffff007224 */ /* 0x001fc400078e001b */
[----:B------:R-:W2:Y:S04]  /*19450*/  LDL.LU.64 R26, [R1+0x6a0] ;  /* 0x0006a000011a7983 */ /* 0x000ea80000300a00 */
[----:B------:R0:W-:Y:S04]  /*19460*/  STL [R1+0x304], R0 ;  /* 0x0003040001007387 */ /* 0x0001e80000100800 */
[----:B0-----:R0:W5:Y:S04]  /*19470*/  LDL.LU R0, [R1+0x69c] ;  /* 0x00069c0001007983 */ /* 0x0011680000300800 */
[----:B------:R1:W-:Y:S04]  /*19480*/  STL [R1+0x520], R2 ;  /* 0x0005200201007387 */ /* 0x0003e80000100800 */
[----:B-1----:R0:W5:Y:S04]  /*19490*/  LDL.LU R2, [R1+0x698] ;  /* 0x0006980001027983 */ /* 0x0021680000300800 */
[----:B------:R-:W-:Y:S04]  /*194a0*/  STL [R1+0x524], R24 ;  /* 0x0005241801007387 */ /* 0x000fe80000100800 */
[----:B------:R1:W-:Y:S02]  /*194b0*/  STL [R1+0x30c], R3 ;  /* 0x00030c0301007387 */ /* 0x0003e40000100800 */
[----:B-1----:R-:W-:-:S02]  /*194c0*/  IMAD.MOV.U32 R3, RZ, RZ, R25 ;  /* 0x000000ffff037224 */ /* 0x002fc400078e0019 */
[----:B------:R-:W2:Y:S04]  /*194d0*/  LDL.LU.64 R24, [R1+0x690] ;  /* 0x0006900001187983 */ /* 0x000ea80000300a00 */
        /* <DEDUP_REMOVED lines=10> */
[----:B-1----:R-:W-:-:S02]  /*19580*/  MOV R3, R19 ;  /* 0x0000001300037202 */ /* 0x002fc40000000f00 */
[----:B------:R-:W2:Y:S04]  /*19590*/  LDL.LU.64 R18, [R1+0x678] ;  /* 0x0006780001127983 */ /* 0x000ea80000300a00 */
[----:B---3--:R-:W-:Y:S04]  /*195a0*/  STL [R1+0x534], R16 ;  /* 0x0005341001007387 */ /* 0x008fe80000100800 */
[----:B------:R1:W-:Y:S02]  /*195b0*/  STL [R1+0x32c], R3 ;  /* 0x00032c0301007387 */ /* 0x0003e40000100800 */
[----:B-1----:R-:W-:-:S02]  /*195c0*/  IMAD.MOV.U32 R3, RZ, RZ, R17 ;  /* 0x000000ffff037224 */ /* 0x002fc400078e0011 */
[----:B------:R-:W3:Y:S04]  /*195d0*/  LDL.LU.64 R16, [R1+0x670] ;  /* 0x0006700001107983 */ /* 0x000ee80000300a00 */
        /* <DEDUP_REMOVED lines=20> */
[----:B----4-:R-:W-:Y:S04]  /*19720*/  STL [R1+0x54c], R4 ;  /* 0x00054c0401007387 */ /* 0x010fe80000100800 */
[----:B------:R1:W-:Y:S02]  /*19730*/  STL [R1+0x35c], R3 ;  /* 0x00035c0301007387 */ /* 0x0003e40000100800 */
[----:B-1----:R-:W-:-:S02]  /*19740*/  IMAD.MOV.U32 R3, RZ, RZ, R5 ;  /* 0x000000ffff037224 */ /* 0x002fc400078e0005 */
[----:B------:R-:W4:Y:S04]  /*19750*/  LDL.LU.64 R4, [R1+0x640] ;  /* 0x0006400001047983 */ /* 0x000f280000300a00 */
[----:B------:R-:W-:Y:S04]  /*19760*/  STL [R1+0x550], R28 ;  /* 0x0005501c01007387 */ /* 0x000fe80000100800 */
[----:B------:R1:W-:Y:S02]  /*19770*/  STL [R1+0x364], R3 ;  /* 0x0003640301007387 */ /* 0x0003e40000100800 */
[----:B-1----:R-:W-:-:S02]  /*19780*/  IMAD.MOV.U32 R3, RZ, RZ, R29 ;  /* 0x000000ffff037224 */ /* 0x002fc400078e001d */
[----:B------:R-:W2:Y:S04]  /*19790*/  LDL.LU.64 R28, [R1+0x638] ;  /* 0x00063800011c7983 */ /* 0x000ea80000300a00 */
[----:B------:R1:W-:Y:S02]  /*197a0*/  STL [R1+0x36c], R3 ;  /* 0x00036c0301007387 */ /* 0x0003e40000100800 */
[----:B-1----:R-:W1:Y:S02]  /*197b0*/  LDC R3, c[0x0][0x3a8] ;  /* 0x0000ea00ff037b82 */ /* 0x002e640000000800 */
[----:B--2---:R-:W-:Y:S04]  /*197c0*/  STL [R1+0x554], R28 ;  /* 0x0005541c01007387 */ /* 0x004fe80000100800 */
[----:B------:R2:W-:Y:S04]  /*197d0*/  STL [R1+0x374], R29 ;  /* 0x0003741d01007387 */ /* 0x0005e80000100800 */
[----:B--2---:R-:W2:Y:S04]  /*197e0*/  LDL.LU.64 R28, [R1+0x218] ;  /* 0x00021800011c7983 */ /* 0x004ea80000300a00 */
[----:B----4-:R1:W-:Y:S04]  /*197f0*/  STL [R1+0x558], R4 ;  /* 0x0005580401007387 */ /* 0x0103e80000100800 */
[----:B------:R2:W-:Y:S04]  /*19800*/  STL [R1+0x37c], R5 ;  /* 0x00037c0501007387 */ /* 0x0005e80000100800 */
        /* <DEDUP_REMOVED lines=10> */
[----:B---3--:R0:W-:Y:S04]  /*198b0*/  STL [R1+0x578], R16 ;  /* 0x0005781001007387 */ /* 0x0081e80000100800 */
        /* <DEDUP_REMOVED lines=10> */
[----:B------:R0:W-:Y:S01]  /*19960*/  STL [R1+0x5a0], R27 ;  /* 0x0005a01b01007387 */ /* 0x0001e20000100800 */
[----:B------:R-:W-:Y:S01]  /*19970*/  UIADD3 UR5, UPT, UPT, UR5, -0x1, URZ ;  /* 0xffffffff05057890 */ /* 0x000fe2000fffe0ff */
[----:B-1----:R-:W-:-:S03]  /*19980*/  IMAD.SHL.U32 R4, R3, 0x80, RZ ;  /* 0x0000008003047824 */ /* 0x002fc600078e00ff */
[----:B------:R-:W-:Y:S02]  /*19990*/  UISETP.NE.U32.AND UP0, UPT, UR5, URZ, UPT ;  /* 0x000000ff0500728c */ /* 0x000fe4000bf05070 */
[----:B------:R-:W-:Y:S01]  /*199a0*/  UIADD3 UR8, UPT, UPT, UR8, -0x80, URZ ;  /* 0xffffff8008087890 */ /* 0x000fe2000fffe0ff */
[----:B--2---:R-:W-:-:S04]  /*199b0*/  IMAD.WIDE R4, R4, 0x2, R28 ;  /* 0x0000000204047825 */ /* 0x004fc800078e021c */
[----:B------:R-:W-:Y:S02]  /*199c0*/  IMAD.MOV.U32 R3, RZ, RZ, R4 ;  /* 0x000000ffff037224 */ /* 0x000fe400078e0004 */
[----:B0-----:R-:W-:Y:S05]  /*199d0*/  BRA.U UP0, `(.L_x_2) ;  /* 0xffffff3100cc7547 */ /* 0x001fea000b83ffff */
[----:B------:R-:W2:Y:S04]  /*199e0*/  LDL.LU R18, [R1+0x5bc] ;  /* 0x0005bc0001127983 */ /* 0x000ea80000300800 */
[----:B------:R-:W2:Y:S04]  /*199f0*/  LDL.LU R19, [R1+0x5cc] ;  /* 0x0005cc0001137983 */ /* 0x000ea80000300800 */
[----:B------:R-:W3:Y:S04]  /*19a00*/  LDL.LU R16, [R1+0x5dc] ;  /* 0x0005dc0001107983 */ /* 0x000ee80000300800 */
[----:B------:R-:W3:Y:S04]  /*19a10*/  LDL.LU R17, [R1+0x5ec] ;  /* 0x0005ec0001117983 */ /* 0x000ee80000300800 */
        /* <DEDUP_REMOVED lines=12> */
[----:B--2---:R-:W-:-:S02]  /*19ae0*/  F2FP.BF16.F32.PACK_AB R5, R18, R19 ;  /* 0x000000131205723e */ /* 0x004fc400000010ff */
[----:B---3--:R-:W-:Y:S02]  /*19af0*/  F2FP.BF16.F32.PACK_AB R4, R16, R17 ;  /* 0x000000111004723e */ /* 0x008fe400000010ff */
[----:B----4-:R-:W-:Y:S02]  /*19b00*/  F2FP.BF16.F32.PACK_AB R3, R14, R15 ;  /* 0x0000000f0e03723e */ /* 0x010fe400000010ff */
[----:B-----5:R-:W-:Y:S02]  /*19b10*/  F2FP.BF16.F32.PACK_AB R2, R12, R13 ;  /* 0x0000000d0c02723e */ /* 0x020fe400000010ff */
[----:B------:R-:W-:Y:S02]  /*19b20*/  F2FP.BF16.F32.PACK_AB R7, R10, R7 ;  /* 0x000000070a07723e */ /* 0x000fe400000010ff */
[----:B------:R-:W-:Y:S02]  /*19b30*/  F2FP.BF16.F32.PACK_AB R6, R11, R6 ;  /* 0x000000060b06723e */ /* 0x000fe400000010ff */
[----:B------:R-:W-:-:S02]  /*19b40*/  F2FP.BF16.F32.PACK_AB R9, R8, R9 ;  /* 0x000000090809723e */ /* 0x000fc400000010ff */
[----:B------:R-:W-:-:S07]  /*19b50*/  F2FP.BF16.F32.PACK_AB R8, R28, R29 ;  /* 0x0000001d1c08723e */ /* 0x000fce00000010ff */
.L_x_1:
[----:B------:R-:W2:Y:S01]  /*19b60*/  LDL.LU R14, [R1+0x5fc] ;  /* 0x0005fc00010e7983 */ /* 0x000ea20000300800 */
[----:B------:R-:W1:Y:S01]  /*19b70*/  S2UR UR5, SR_CgaCtaId ;  /* 0x00000000000579c3 */ /* 0x000e620000008800 */
[----:B------:R-:W-:Y:S01]  /*19b80*/  UMOV UR4, 0x400 ;  /* 0x0000040000047882 */ /* 0x000fe20000000000 */
[----:B------:R-:W3:Y:S01]  /*19b90*/  LDCU.128 UR12, c[0x0][0x390] ;  /* 0x00007200ff0c77ac */ /* 0x000ee20008000c00 */
[----:B------:R-:W4:Y:S01]  /*19ba0*/  S2R R17, SR_TID.X ;  /* 0x0000000000117919 */ /* 0x000f220000002100 */
[----:B------:R-:W5:Y:S01]  /*19bb0*/  LDCU UR6, c[0x0][0x3b8] ;  /* 0x00007700ff0677ac */ /* 0x000f620008000800 */
[----:B------:R-:W3:Y:S01]  /*19bc0*/  LDL.LU R16, [R1+0x600] ;  /* 0x0006000001107983 */ /* 0x000ee20000300800 */
[----:B-1----:R-:W-:Y:S01]  /*19bd0*/  ULEA UR4, UR5, UR4, 0x18 ;  /* 0x0000000405047291 */ /* 0x002fe2000f8ec0ff */
[----:B------:R-:W3:Y:S01]  /*19be0*/  LDCU UR5, c[0x0][0x3b4] ;  /* 0x00007680ff0577ac */ /* 0x000ee20008000800 */
[----:B----4-:R-:W-:Y:S01]  /*19bf0*/  SHF.R.S32.HI R11, RZ, 0x4, R17 ;  /* 0x00000004ff0b7819 */ /* 0x010fe20000011411 */
[C---:B------:R-:W-:Y:S01]  /*19c00*/  IMAD.SHL.U32 R12, R17.reuse, 0x8, RZ ;  /* 0x00000008110c7824 */ /* 0x040fe200078e00ff */
[----:B0-----:R-:W-:-:S02]  /*19c10*/  LOP3.LUT R0, R17, 0x60, RZ, 0xc0, !PT ;  /* 0x0000006011007812 */ /* 0x001fc400078ec0ff */
[----:B------:R-:W-:Y:S02]  /*19c20*/  SGXT R11, R11, 0x1 ;  /* 0x000000010b0b781a */ /* 0x000fe40000000200 */
[----:B------:R-:W-:Y:S01]  /*19c30*/  LOP3.LUT R10, R17, 0xc, RZ, 0xc0, !PT ;  /* 0x0000000c110a7812 */ /* 0x000fe200078ec0ff */
[----:B------:R-:W-:Y:S01]  /*19c40*/  IMAD.SHL.U32 R0, R0, 0x8, RZ ;  /* 0x0000000800007824 */ /* 0x000fe200078e00ff */
[----:B------:R-:W-:Y:S02]  /*19c50*/  LOP3.LUT R11, R11, 0x420, RZ, 0xc0, !PT ;  /* 0x000004200b0b7812 */ /* 0x000fe400078ec0ff */
[----:B------:R-:W-:-:S03]  /*19c60*/  LOP3.LUT R13, R12, 0xf8, RZ, 0xc0, !PT ;  /* 0x000000f80c0d7812 */ /* 0x000fc600078ec0ff */
[C---:B------:R-:W-:Y:S02]  /*19c70*/  IMAD R11, R10.reuse, 0x2, R11 ;  /* 0x000000020a0b7824 */ /* 0x040fe400078e020b */
[----:B------:R-:W-:-:S05]  /*19c80*/  IMAD R13, R10, 0x100, R13 ;  /* 0x000001000a0d7824 */ /* 0x000fca00078e020d */
[----:B------:R-:W-:Y:S01]  /*19c90*/  LOP3.LUT R29, R13, 0x60, R17, 0x78, !PT ;  /* 0x000000600d1d7812 */ /* 0x000fe200078e7811 */
[----:B------:R-:W-:Y:S01]  /*19ca0*/  BAR.SYNC.DEFER_BLOCKING 0x0 ;  /* 0x0000000000007b1d */ /* 0x000fe20000010000 */
[----:B--2---:R-:W-:-:S04]  /*19cb0*/  LOP3.LUT R0, R11, R14, R0, 0x1e, !PT ;  /* 0x0000000e0b007212 */ /* 0x004fc800078e1e00 */
[----:B------:R-:W-:Y:S01]  /*19cc0*/  LOP3.LUT R10, R0, 0x40, RZ, 0x3c, !PT ;  /* 0x00000040000a7812 */ /* 0x000fe200078e3cff */
[----:B------:R-:W-:Y:S04]  /*19cd0*/  STS.64 [R0+UR4], R8 ;  /* 0x0000000800007988 */ /* 0x000fe80008000a04 */
[----:B------:R-:W-:Y:S04]  /*19ce0*/  STS.64 [R0+UR4+0x80], R6 ;  /* 0x0000800600007988 */ /* 0x000fe80008000a04 */
[----:B------:R-:W-:Y:S04]  /*19cf0*/  STS.64 [R10+UR4+0x800], R2 ;  /* 0x000800020a007988 */ /* 0x000fe80008000a04 */
[----:B------:R-:W-:Y:S01]  /*19d00*/  STS.64 [R10+UR4+0x880], R4 ;  /* 0x000880040a007988 */ /* 0x000fe20008000a04 */
[----:B------:R-:W-:Y:S06]  /*19d10*/  BAR.SYNC.DEFER_BLOCKING 0x0 ;  /* 0x0000000000007b1d */ /* 0x000fec0000010000 */
[----:B------:R-:W0:Y:S01]  /*19d20*/  LDS.64 R14, [R29+UR4] ;  /* 0x000000041d0e7984 */ /* 0x000e220008000a00 */
[----:B------:R-:W-:-:S02]  /*19d30*/  SHF.R.U32.HI R18, RZ, 0x4, R17 ;  /* 0x00000004ff127819 */ /* 0x000fc40000011611 */
[C---:B------:R-:W-:Y:S01]  /*19d40*/  LEA.HI R28, R17.reuse, 0x78, RZ, 0x1c ;  /* 0x00000078111c7811 */ /* 0x040fe200078fe0ff */
[----:B------:R-:W1:Y:S01]  /*19d50*/  LDS.64 R12, [R29+UR4+0x100] ;  /* 0x000100041d0c7984 */ /* 0x000e620008000a00 */
[----:B------:R-:W-:-:S03]  /*19d60*/  LEA.HI R23, R17, 0x38, RZ, 0x1c ;  /* 0x0000003811177811 */ /* 0x000fc600078fe0ff */
[----:B------:R-:W2:Y:S04]  /*19d70*/  LDS.64 R10, [R29+UR4+0x200] ;  /* 0x000200041d0a7984 */ /* 0x000ea80008000a00 */
[----:B------:R-:W4:Y:S04]  /*19d80*/  LDS.64 R8, [R29+UR4+0x300] ;  /* 0x000300041d087984 */ /* 0x000f280008000a00 */
[----:B0-----:R0:W-:Y:S04]  /*19d90*/  STL [R1+0x638], R15 ;  /* 0x0006380f01007387 */ /* 0x0011e80000100800 */
[----:B0-----:R-:W2:Y:S01]  /*19da0*/  LDL.LU R15, [R1+0x510] ;  /* 0x00051000010f7983 */ /* 0x001ea20000300800 */
[----:B------:R-:W-:Y:S01]  /*19db0*/  SGXT.U32 R18, R18, 0x3 ;  /* 0x000000031212781a */ /* 0x000fe20000000000 */
[C---:B---3--:R-:W-:Y:S01]  /*19dc0*/  IMAD R2, R16.reuse, UR5, RZ ;  /* 0x0000000510027c24 */ /* 0x048fe2000f8e02ff */
[----:B------:R-:W-:-:S04]  /*19dd0*/  ISETP.GE.AND P0, PT, R16, UR14, PT ;  /* 0x0000000e10007c0c */ /* 0x000fc8000bf06270 */
[----:B------:R-:W-:-:S04]  /*19de0*/  LEA R0, P1, R2, UR12, 0x1 ;  /* 0x0000000c02007c11 */ /* 0x000fc8000f8208ff */
[----:B------:R-:W-:Y:S02]  /*19df0*/  LEA.HI.X.SX32 R2, R2, UR13, 0x1, P1 ;  /* 0x0000000d02027c11 */ /* 0x000fe400088f0eff */
[C-C-:B--2---:R-:W-:Y:S02]  /*19e00*/  LOP3.LUT R27, R15.reuse, 0x70, R18.reuse, 0xfe, !PT ;  /* 0x000000700f1b7812 */ /* 0x144fe400078efe12 */
[C-C-:B------:R-:W-:Y:S02]  /*19e10*/  LOP3.LUT R24, R15.reuse, 0x68, R18.reuse, 0xfe, !PT ;  /* 0x000000680f187812 */ /* 0x140fe400078efe12 */
[C-C-:B------:R-:W-:Y:S02]  /*19e20*/  LOP3.LUT R3, R15.reuse, 0x60, R18.reuse, 0xfe, !PT ;  /* 0x000000600f037812 */ /* 0x140fe400078efe12 */
[C-C-:B------:R-:W-:Y:S02]  /*19e30*/  LOP3.LUT R4, R15.reuse, 0x58, R18.reuse, 0xfe, !PT ;  /* 0x000000580f047812 */ /* 0x140fe400078efe12 */
[----:B------:R-:W-:-:S02]  /*19e40*/  LOP3.LUT R5, R15, 0x50, R18, 0xfe, !PT ;  /* 0x000000500f057812 */ /* 0x000fc400078efe12 */
[C-C-:B------:R-:W-:Y:S02]  /*19e50*/  LOP3.LUT R22, R15.reuse, 0x48, R18.reuse, 0xfe, !PT ;  /* 0x000000480f167812 */ /* 0x140fe400078efe12 */
[C-C-:B------:R-:W-:Y:S02]  /*19e60*/  LOP3.LUT R7, R15.reuse, 0x40, R18.reuse, 0xfe, !PT ;  /* 0x000000400f077812 */ /* 0x140fe400078efe12 */
[C-C-:B------:R-:W-:Y:S02]  /*19e70*/  LOP3.LUT R6, R15.reuse, 0x30, R18.reuse, 0xfe, !PT ;  /* 0x000000300f067812 */ /* 0x140fe400078efe12 */
[C-C-:B------:R-:W-:Y:S02]  /*19e80*/  LOP3.LUT R20, R15.reuse, 0x28, R18.reuse, 0xfe, !PT ;  /* 0x000000280f147812 */ /* 0x140fe400078efe12 */
[C---:B------:R-:W-:Y:S02]  /*19e90*/  LOP3.LUT R21, R15.reuse, 0x20, R18, 0xfe, !PT ;  /* 0x000000200f157812 */ /* 0x040fe400078efe12 */
[----:B------:R-:W-:-:S02]  /*19ea0*/  LOP3.LUT R17, R15, R18, RZ, 0xfc, !PT ;  /* 0x000000120f117212 */ /* 0x000fc400078efcff */
[C-C-:B------:R-:W-:Y:S02]  /*19eb0*/  LOP3.LUT R19, R15.reuse, 0x8, R18.reuse, 0xfe, !PT ;  /* 0x000000080f137812 */ /* 0x140fe400078efe12 */
[C-C-:B------:R-:W-:Y:S02]  /*19ec0*/  LOP3.LUT R25, R15.reuse, 0x18, R18.reuse, 0xfe, !PT ;  /* 0x000000180f197812 */ /* 0x140fe400078efe12 */
[C---:B------:R-:W-:Y:S02]  /*19ed0*/  LOP3.LUT R26, R15.reuse, 0x10, R18, 0xfe, !PT ;  /* 0x000000100f1a7812 */ /* 0x040fe400078efe12 */
[C---:B------:R-:W-:Y:S02]  /*19ee0*/  LOP3.LUT R28, R15.reuse, R28, RZ, 0xfc, !PT ;  /* 0x0000001c0f1c7212 */ /* 0x040fe400078efcff */
[----:B------:R-:W-:Y:S02]  /*19ef0*/  LOP3.LUT R23, R15, R23, RZ, 0xfc, !PT ;  /* 0x000000170f177212 */ /* 0x000fe400078efcff */
[----:B------:R-:W2:Y:S01]  /*19f00*/  LDL.LU R15, [R1+0x638] ;  /* 0x00063800010f7983 */ /* 0x000ea20000300800 */
[C---:B------:R-:W-:Y:S01]  /*19f10*/  ISETP.LT.AND P2, PT, R17.reuse, UR15, !P0 ;  /* 0x0000000f11007c0c */ /* 0x040fe2000c741270 */
[----:B-----5:R-:W-:Y:S01]  /*19f20*/  IMAD R17, R17, UR6, RZ ;  /* 0x0000000611117c24 */ /* 0x020fe2000f8e02ff */
[C---:B------:R-:W-:Y:S01]  /*19f30*/  ISETP.LT.AND P4, PT, R19.reuse, UR15, !P0 ;  /* 0x0000000f13007c0c */ /* 0x040fe2000c781270 */
[----:B------:R-:W-:-:S03]  /*19f40*/  IMAD R19, R19, UR6, RZ ;  /* 0x0000000613137c24 */ /* 0x000fc6000f8e02ff */
[-C--:B------:R-:W-:Y:S02]  /*19f50*/  LEA R16, P1, R17, R0.reuse, 0x1 ;  /* 0x0000000011107211 */ /* 0x080fe400078208ff */
[----:B------:R-:W-:Y:S02]  /*19f60*/  LEA R18, P3, R19, R0, 0x1 ;  /* 0x0000000013127211 */ /* 0x000fe400078608ff */
[-C--:B------:R-:W-:Y:S02]  /*19f70*/  LEA.HI.X.SX32 R17, R17, R2.reuse, 0x1, P1 ;  /* 0x0000000211117211 */ /* 0x080fe400008f0eff */
[----:B------:R-:W-:Y:S02]  /*19f80*/  LEA.HI.X.SX32 R19, R19, R2, 0x1, P3 ;  /* 0x0000000213137211 */ /* 0x000fe400018f0eff */
[C---:B------:R-:W-:Y:S01]  /*19f90*/  ISETP.LT.AND P1, PT, R26.reuse, UR15, !P0 ;  /* 0x0000000f1a007c0c */ /* 0x040fe2000c721270 */
[----:B------:R-:W-:Y:S01]  /*19fa0*/  IMAD R26, R26, UR6, RZ ;  /* 0x000000061a1a7c24 */ /* 0x000fe2000f8e02ff */
[----:B------:R0:W-:Y:S01]  /*19fb0*/  @P2 STG.E.U16 desc[UR10][R16.64], R14 ;  /* 0x0000000e10002986 */ /* 0x0001e2000c10150a */
[----:B------:R-:W-:-:S03]  /*19fc0*/  ISETP.LT.AND P3, PT, R25, UR15, !P0 ;  /* 0x0000000f19007c0c */ /* 0x000fc6000c761270 */
[----:B-1----:R1:W-:Y:S01]  /*19fd0*/  @P4 STG.E.U16 desc[UR10][R18.64], R12 ;  /* 0x0000000c12004986 */ /* 0x0023e2000c10150a */
[C---:B------:R-:W-:Y:S01]  /*19fe0*/  ISETP.LT.AND P2, PT, R21.reuse, UR15, !P0 ;  /* 0x0000000f15007c0c */ /* 0x040fe2000c741270 */
[----:B------:R-:W-:Y:S02]  /*19ff0*/  IMAD R21, R21, UR6, RZ ;  /* 0x0000000615157c24 */ /* 0x000fe4000f8e02ff */
[----:B0-----:R-:W-:Y:S01]  /*1a000*/  IMAD R17, R25, UR6, RZ ;  /* 0x0000000619117c24 */ /* 0x001fe2000f8e02ff */
[----:B-1----:R-:W-:Y:S01]  /*1a010*/  LEA R18, P4, R26, R0, 0x1 ;  /* 0x000000001a127211 */ /* 0x002fe200078808ff */
[----:B------:R-:W-:-:S03]  /*1a020*/  IMAD R25, R20, UR6, RZ ;  /* 0x0000000614197c24 */ /* 0x000fc6000f8e02ff */
[C---:B------:R-:W-:Y:S02]  /*1a030*/  LEA R16, P5, R17.reuse, R0, 0x1 ;  /* 0x0000000011107211 */ /* 0x040fe400078a08ff */
[-C--:B------:R-:W-:Y:S02]  /*1a040*/  LEA.HI.X.SX32 R19, R26, R2.reuse, 0x1, P4 ;  /* 0x000000021a137211 */ /* 0x080fe400020f0eff */
[----:B------:R-:W-:Y:S02]  /*1a050*/  ISETP.LT.AND P4, PT, R20, UR15, !P0 ;  /* 0x0000000f14007c0c */ /* 0x000fe4000c781270 */
[----:B------:R-:W-:Y:S01]  /*1a060*/  LEA.HI.X.SX32 R17, R17, R2, 0x1, P5 ;  /* 0x0000000211117211 */ /* 0x000fe200028f0eff */
[----:B------:R0:W-:Y:S01]  /*1a070*/  @P1 STG.E.U16 desc[UR10][R18.64], R10 ;  /* 0x0000000a12001986 */ /* 0x0001e2000c10150a */
[----:B------:R-:W-:Y:S02]  /*1a080*/  LEA R20, P6, R25, R0, 0x1 ;  /* 0x0000000019147211 */ /* 0x000fe400078c08ff */
[----:B------:R-:W-:Y:S01]  /*1a090*/  PRMT R14, R14, 0x7632, R14 ;  /* 0x000076320e0e7816 */ /* 0x000fe2000000000e */
[----:B----4-:R1:W-:Y:S01]  /*1a0a0*/  @P3 STG.E.U16 desc[UR10][R16.64], R8 ;  /* 0x0000000810003986 */ /* 0x0103e2000c10150a */
[----:B------:R-:W-:-:S02]  /*1a0b0*/  PRMT R12, R12, 0x7632, R12 ;  /* 0x000076320c0c7816 */ /* 0x000fc4000000000c */
[----:B0-----:R-:W-:Y:S02]  /*1a0c0*/  LEA R18, P1, R21, R0, 0x1 ;  /* 0x0000000015127211 */ /* 0x001fe400078208ff */
[----:B------:R-:W-:Y:S02]  /*1a0d0*/  ISETP.LT.AND P3, PT, R23, UR15, !P0 ;  /* 0x0000000f17007c0c */ /* 0x000fe4000c761270 */
[-C--:B------:R-:W-:Y:S02]  /*1a0e0*/  LEA.HI.X.SX32 R19, R21, R2.reuse, 0x1, P1 ;  /* 0x0000000215137211 */ /* 0x080fe400008f0eff */
[----:B------:R-:W-:Y:S01]  /*1a0f0*/  LEA.HI.X.SX32 R21, R25, R2, 0x1, P6 ;  /* 0x0000000219157211 */ /* 0x000fe200030f0eff */
[C---:B------:R-:W-:Y:S02]  /*1a100*/  IMAD R25, R6.reuse, UR6, RZ ;  /* 0x0000000606197c24 */ /* 0x040fe4000f8e02ff */
[----:B------:R-:W-:Y:S01]  /*1a110*/  IMAD R23, R23, UR6, RZ ;  /* 0x0000000617177c24 */ /* 0x000fe2000f8e02ff */
[----:B------:R0:W-:Y:S01]  /*1a120*/  @P2 STG.E.U16 desc[UR10][R18.64], R14 ;  /* 0x0000000e12002986 */ /* 0x0001e2000c10150a */
[----:B------:R-:W-:Y:S01]  /*1a130*/  ISETP.LT.AND P1, PT, R6, UR15, !P0 ;  /* 0x0000000f06007c0c */ /* 0x000fe2000c721270 */
[----:B------:R-:W-:Y:S01]  /*1a140*/  IMAD R29, R7, UR6, RZ ;  /* 0x00000006071d7c24 */ /* 0x000fe2000f8e02ff */
[----:B------:R-:W-:Y:S01]  /*1a150*/  LEA R6, P6, R25, R0, 0x1 ;  /* 0x0000000019067211 */ /* 0x000fe200078c08ff */
[----:B------:R3:W-:Y:S01]  /*1a160*/  @P4 STG.E.U16 desc[UR10][R20.64], R12 ;  /* 0x0000000c14004986 */ /* 0x0007e2000c10150a */
[C---:B------:R-:W-:Y:S01]  /*1a170*/  ISETP.LT.AND P4, PT, R22.reuse, UR15, !P0 ;  /* 0x0000000f16007c0c */ /* 0x040fe2000c781270 */
[----:B------:R-:W-:Y:S01]  /*1a180*/  IMAD R22, R22, UR6, RZ ;  /* 0x0000000616167c24 */ /* 0x000fe2000f8e02ff */
[----:B------:R-:W-:-:S02]  /*1a190*/  ISETP.LT.AND P2, PT, R7, UR15, !P0 ;  /* 0x0000000f07007c0c */ /* 0x000fc4000c741270 */
[----:B-1----:R-:W-:Y:S02]  /*1a1a0*/  LEA R16, P5, R23, R0, 0x1 ;  /* 0x0000000017107211 */ /* 0x002fe400078a08ff */
[----:B------:R-:W-:Y:S02]  /*1a1b0*/  LEA.HI.X.SX32 R7, R25, R2, 0x1, P6 ;  /* 0x0000000219077211 */ /* 0x000fe400030f0eff */
[----:B0-----:R-:W-:Y:S02]  /*1a1c0*/  LEA R18, P6, R29, R0, 0x1 ;  /* 0x000000001d127211 */ /* 0x001fe400078c08ff */
[----:B------:R-:W-:Y:S02]  /*1a1d0*/  LEA.HI.X.SX32 R17, R23, R2, 0x1, P5 ;  /* 0x0000000217117211 */ /* 0x000fe400028f0eff */
[----:B---3--:R-:W-:Y:S02]  /*1a1e0*/  LEA R20, P5, R22, R0, 0x1 ;  /* 0x0000000016147211 */ /* 0x008fe400078a08ff */
[----:B------:R-:W-:-:S02]  /*1a1f0*/  PRMT R10, R10, 0x7632, R10 ;  /* 0x000076320a0a7816 */ /* 0x000fc4000000000a */
[----:B------:R-:W-:Y:S02]  /*1a200*/  PRMT R8, R8, 0x7632, R8 ;  /* 0x0000763208087816 */ /* 0x000fe40000000008 */
[-C--:B------:R-:W-:Y:S01]  /*1a210*/  LEA.HI.X.SX32 R19, R29, R2.reuse, 0x1, P6 ;  /* 0x000000021d137211 */ /* 0x080fe200030f0eff */
[----:B------:R-:W-:Y:S01]  /*1a220*/  IMAD R23, R4, UR6, RZ ;  /* 0x0000000604177c24 */ /* 0x000fe2000f8e02ff */
[----:B------:R-:W-:Y:S01]  /*1a230*/  LEA.HI.X.SX32 R21, R22, R2, 0x1, P5 ;  /* 0x0000000216157211 */ /* 0x000fe200028f0eff */
[----:B------:R0:W-:Y:S01]  /*1a240*/  @P1 STG.E.U16 desc[UR10][R6.64], R10 ;  /* 0x0000000a06001986 */ /* 0x0001e2000c10150a */
[C---:B------:R-:W-:Y:S01]  /*1a250*/  ISETP.LT.AND P5, PT, R5.reuse, UR15, !P0 ;  /* 0x0000000f05007c0c */ /* 0x040fe2000c7a1270 */
[----:B------:R-:W-:Y:S02]  /*1a260*/  IMAD R5, R5, UR6, RZ ;  /* 0x0000000605057c24 */ /* 0x000fe4000f8e02ff */
[----:B------:R1:W-:Y:S01]  /*1a270*/  @P3 STG.E.U16 desc[UR10][R16.64], R8 ;  /* 0x0000000810003986 */ /* 0x0003e2000c10150a */
[C---:B------:R-:W-:Y:S01]  /*1a280*/  ISETP.LT.AND P3, PT, R3.reuse, UR15, !P0 ;  /* 0x0000000f03007c0c */ /* 0x040fe2000c761270 */
[----:B------:R-:W-:-:S02]  /*1a290*/  IMAD R3, R3, UR6, RZ ;  /* 0x0000000603037c24 */ /* 0x000fc4000f8e02ff */
[----:B------:R-:W-:Y:S02]  /*1a2a0*/  IMAD R29, R27, UR6, RZ ;  /* 0x000000061b1d7c24 */ /* 0x000fe4000f8e02ff */
[----:B------:R-:W-:Y:S01]  /*1a2b0*/  IMAD R25, R24, UR6, RZ ;  /* 0x0000000618197c24 */ /* 0x000fe2000f8e02ff */
[----:B0-----:R-:W-:-:S04]  /*1a2c0*/  LEA R6, P1, R23, R0, 0x1 ;  /* 0x0000000017067211 */ /* 0x001fc800078208ff */
[----:B------:R-:W-:Y:S01]  /*1a2d0*/  LEA.HI.X.SX32 R7, R23, R2, 0x1, P1 ;  /* 0x0000000217077211 */ /* 0x000fe200008f0eff */
[----:B-1----:R-:W-:Y:S01]  /*1a2e0*/  IMAD R8, R28, UR6, RZ ;  /* 0x000000061c087c24 */ /* 0x002fe2000f8e02ff */
[----:B------:R-:W-:Y:S01]  /*1a2f0*/  PRMT R10, R11, 0x7632, R10 ;  /* 0x000076320b0a7816 */ /* 0x000fe2000000000a */
[----:B--2---:R0:W-:Y:S04]  /*1a300*/  @P2 STG.E.U16 desc[UR10][R18.64], R15 ;  /* 0x0000000f12002986 */ /* 0x0041e8000c10150a */
[----:B------:R1:W-:Y:S01]  /*1a310*/  @P4 STG.E.U16 desc[UR10][R20.64], R13 ;  /* 0x0000000d14004986 */ /* 0x0003e2000c10150a */
[----:B------:R-:W-:Y:S02]  /*1a320*/  ISETP.LT.AND P4, PT, R4, UR15, !P0 ;  /* 0x0000000f04007c0c */ /* 0x000fe4000c781270 */
[----:B------:R-:W-:-:S02]  /*1a330*/  LEA R4, P6, R5, R0, 0x1 ;  /* 0x0000000005047211 */ /* 0x000fc400078c08ff */
[----:B------:R-:W-:Y:S02]  /*1a340*/  LEA R16, P2, R3, R0, 0x1 ;  /* 0x0000000003107211 */ /* 0x000fe400078408ff */
[----:B------:R-:W-:Y:S02]  /*1a350*/  LEA.HI.X.SX32 R5, R5, R2, 0x1, P6 ;  /* 0x0000000205057211 */ /* 0x000fe400030f0eff */
[-C--:B0-----:R-:W-:Y:S02]  /*1a360*/  LEA R18, P6, R25, R0.reuse, 0x1 ;  /* 0x0000000019127211 */ /* 0x081fe400078c08ff */
[----:B-1----:R-:W-:Y:S02]  /*1a370*/  LEA R20, P1, R29, R0, 0x1 ;  /* 0x000000001d147211 */ /* 0x002fe400078208ff */
[----:B------:R-:W-:Y:S02]  /*1a380*/  LEA.HI.X.SX32 R17, R3, R2, 0x1, P2 ;  /* 0x0000000203117211 */ /* 0x000fe400010f0eff */
[----:B------:R-:W-:-:S02]  /*1a390*/  ISETP.LT.AND P2, PT, R24, UR15, !P0 ;  /* 0x0000000f18007c0c */ /* 0x000fc4000c741270 */
[-C--:B------:R-:W-:Y:S02]  /*1a3a0*/  LEA.HI.X.SX32 R21, R29, R2.reuse, 0x1, P1 ;  /* 0x000000021d157211 */ /* 0x080fe400008f0eff */
[----:B------:R-:W-:Y:S02]  /*1a3b0*/  LEA.HI.X.SX32 R19, R25, R2, 0x1, P6 ;  /* 0x0000000219137211 */ /* 0x000fe400030f0eff */
[----:B------:R-:W-:Y:S02]  /*1a3c0*/  ISETP.LT.AND P1, PT, R27, UR15, !P0 ;  /* 0x0000000f1b007c0c */ /* 0x000fe4000c721270 */
[----:B------:R-:W-:Y:S02]  /*1a3d0*/  LEA R22, P6, R8, R0, 0x1 ;  /* 0x0000000008167211 */ /* 0x000fe400078c08ff */
[----:B------:R-:W-:Y:S02]  /*1a3e0*/  ISETP.LT.AND P0, PT, R28, UR15, !P0 ;  /* 0x0000000f1c007c0c */ /* 0x000fe4000c701270 */
[----:B------:R-:W-:-:S02]  /*1a3f0*/  LEA.HI.X.SX32 R23, R8, R2, 0x1, P6 ;  /* 0x0000000208177211 */ /* 0x000fc400030f0eff */
[----:B------:R-:W-:Y:S02]  /*1a400*/  PRMT R8, R15, 0x7632, R8 ;  /* 0x000076320f087816 */ /* 0x000fe40000000008 */
[----:B------:R-:W-:Y:S01]  /*1a410*/  PRMT R13, R13, 0x7632, R13 ;  /* 0x000076320d0d7816 */ /* 0x000fe2000000000d */
[----:B------:R0:W-:Y:S04]  /*1a420*/  @P5 STG.E.U16 desc[UR10][R4.64], R11 ;  /* 0x0000000b04005986 */ /* 0x0001e8000c10150a */
[----:B------:R0:W-:Y:S04]  /*1a430*/  @P4 STG.E.U16 desc[UR10][R6.64], R9 ;  /* 0x0000000906004986 */ /* 0x0001e8000c10150a */
[----:B------:R0:W-:Y:S04]  /*1a440*/  @P3 STG.E.U16 desc[UR10][R16.64], R8 ;  /* 0x0000000810003986 */ /* 0x0001e8000c10150a */
[----:B------:R0:W-:Y:S04]  /*1a450*/  @P2 STG.E.U16 desc[UR10][R18.64], R13 ;  /* 0x0000000d12002986 */ /* 0x0001e8000c10150a */
[----:B------:R0:W-:Y:S01]  /*1a460*/  @P1 STG.E.U16 desc[UR10][R20.64], R10 ;  /* 0x0000000a14001986 */ /* 0x0001e2000c10150a */
[----:B------:R-:W-:Y:S05]  /*1a470*/  @!P0 EXIT ;  /* 0x000000000000894d */ /* 0x000fea0003800000 */
[----:B0-----:R-:W-:-:S05]  /*1a480*/  PRMT R11, R9, 0x7632, R11 ;  /* 0x00007632090b7816 */ /* 0x001fca000000000b */
[----:B------:R-:W-:Y:S01]  /*1a490*/  STG.E.U16 desc[UR10][R22.64], R11 ;  /* 0x0000000b16007986 */ /* 0x000fe2000c10150a */
[----:B------:R-:W-:Y:S05]  /*1a4a0*/  EXIT ;  /* 0x000000000000794d */ /* 0x000fea0003800000 */
.L_x_3:
[----:B------:R-:W-:-:S00]  /*1a4b0*/  BRA `(.L_x_3) ;  /* 0xfffffffc00fc7947 */ /* 0x000fc0000383ffff */
[----:B------:R-:W-:-:S00]  /*1a4c0*/  NOP ;  /* 0x0000000000007918 */ /* 0x000fc00000000000 */
        /* <DEDUP_REMOVED lines=11> */
.L_x_4:


//--------------------- .nv.shared.matmul_kernel  --------------------------
	.section	.nv.shared.matmul_kernel,"aw",@nobits
	.sectionflags	@""
	.align	16
	.zero		1024


//--------------------- .nv.shared.reserved.0     --------------------------
	.section	.nv.shared.reserved.0,"aw",@nobits
	.weak		__nv_reservedSMEM_offset_0_alias
	.size		__nv_reservedSMEM_offset_0_alias, 0, 64
	.other		__nv_reservedSMEM_offset_0_alias,@"STO_CUDA_RESERVED_SHARED STV_DEFAULT"
__nv_reservedSMEM_offset_0_alias:
	.zero		0
	.zero		64


//--------------------- .nv.constant0.matmul_kernel --------------------------
	.section	.nv.constant0.matmul_kernel,"a",@progbits
	.sectionflags	@""
	.align	4
.nv.constant0.matmul_kernel:
	.zero		976


//--------------------- SYMBOLS --------------------------

	.type		.nv.reservedSmem.offset0,@object
	.size		.nv.reservedSmem.offset0,0x4
	.type		.nv.reservedSmem.cap,@object
	.size		.nv.reservedSmem.cap,0x4
